def matmul_kernel(
    a_ptr,
    b_ptr,
    c_ptr,
    M,
    N,
    K,
    stride_am,
    stride_ak,
    stride_bk,
    stride_bn,
    stride_cm,
    stride_cn,
    BLOCK_M: tl.constexpr,
    BLOCK_N: tl.constexpr,
    BLOCK_K: tl.constexpr,
    GROUP_M: tl.constexpr,
):
    pid = tl.program_id(axis=0)
    num_pid_m = tl.cdiv(M, BLOCK_M)
    num_pid_n = tl.cdiv(N, BLOCK_N)
    num_pid_in_group = GROUP_M * num_pid_n
    group_id = pid // num_pid_in_group
    first_pid_m = group_id * GROUP_M
    group_size_m = min(num_pid_m - first_pid_m, GROUP_M)
    pid_m = first_pid_m + ((pid % num_pid_in_group) % group_size_m)
    pid_n = (pid % num_pid_in_group) // group_size_m

    offs_am = (pid_m * BLOCK_M + tl.arange(0, BLOCK_M)) % M
    offs_bn = (pid_n * BLOCK_N + tl.arange(0, BLOCK_N)) % N
    offs_k = tl.arange(0, BLOCK_K)
    a_ptrs = a_ptr + offs_am[:, None] * stride_am + offs_k[None, :] * stride_ak
    b_ptrs = b_ptr + offs_k[:, None] * stride_bk + offs_bn[None, :] * stride_bn

    acc = tl.zeros((BLOCK_M, BLOCK_N), dtype=tl.float32)
    for kk in range(0, tl.cdiv(K, BLOCK_K)):
        a = tl.load(a_ptrs, mask=offs_k[None, :] < K - kk * BLOCK_K, other=0.0)
        b = tl.load(b_ptrs, mask=offs_k[:, None] < K - kk * BLOCK_K, other=0.0)
        acc = tl.dot(a, b, acc)
        a_ptrs += BLOCK_K * stride_ak
        b_ptrs += BLOCK_K * stride_bk

    c = acc.to(c_ptr.dtype.element_ty)
    offs_cm = pid_m * BLOCK_M + tl.arange(0, BLOCK_M)
    offs_cn = pid_n * BLOCK_N + tl.arange(0, BLOCK_N)
    c_ptrs = c_ptr + offs_cm[:, None] * stride_cm + offs_cn[None, :] * stride_cn
    mask = (offs_cm[:, None] < M) & (offs_cn[None, :] < N)
    tl.store(c_ptrs, c, mask=mask)

# config = {"BLOCK_K": 128, "BLOCK_M": 64, "BLOCK_N": 256, "GROUP_M": 8, "arch": "sm_90", "dtype": "bf16", "num_ctas": 1, "num_stages": 3, "num_warps": 8}
# arch = sm_90


// ===== COMPILED SASS (sm_90a) =====

	.target	sm_90a

	.elftype	@"ET_EXEC"


//--------------------- .note.nv.tkinfo           --------------------------
	.section	.note.nv.tkinfo,"",@"SHT_NOTE"
	.sectionflags	@"SHF_NOTE_NV_TKINFO"
	.tkinfo
        /*0018*/ 	.word	0x00000002
        /*0030*/ 	.string	""
        /*0030*/ 	.string	"ptxas"
        /*0030*/ 	.string	"Cuda compilation tools, release 13.0, V13.0.88"
        /*0030*/ 	.string	"Build cuda_13.0.r13.0/compiler.36424714_0"
        /*0030*/ 	.string	"-v  -suppress-debug-info  -lineinfo  -arch sm_90a "



//--------------------- .note.nv.cuinfo           --------------------------
	.section	.note.nv.cuinfo,"",@"SHT_NOTE"
	.sectionflags	@"SHF_NOTE_NV_CUINFO"
        /*0018*/ 	.short	0x0002
        /*001a*/ 	.short	0x005a
        /*001c*/ 	.short	0x0082
	.zero		2


//--------------------- .nv.info                  --------------------------
	.section	.nv.info,"",@"SHT_CUDA_INFO"
	.align	4


	//----- nvinfo : EIATTR_REGCOUNT
	.align		4
        /*0000*/ 	.byte	0x04, 0x2f
        /*0002*/ 	.short	(.L_1 - .L_0)
	.align		4
.L_0:
        /*0004*/ 	.word	index@(matmul_kernel)
        /*0008*/ 	.word	0x000000ff


	//----- nvinfo : EIATTR_FRAME_SIZE
	.align		4
.L_1:
        /*000c*/ 	.byte	0x04, 0x11
        /*000e*/ 	.short	(.L_3 - .L_2)
	.align		4
.L_2:
        /*0010*/ 	.word	index@(matmul_kernel)
        /*0014*/ 	.word	0x00000538


	//----- nvinfo : EIATTR_MIN_STACK_SIZE
	.align		4
.L_3:
        /*0018*/ 	.byte	0x04, 0x12
        /*001a*/ 	.short	(.L_5 - .L_4)
	.align		4
.L_4:
        /*001c*/ 	.word	index@(matmul_kernel)
        /*0020*/ 	.word	0x00000538
.L_5:


//--------------------- .nv.compat                --------------------------
	.section	.nv.compat,"",@"SHT_CUDA_COMPAT_INFO"
	.align	4
        /*0000*/ 	.byte	0x02, 0x09, 0x01, 0x00, 0x02, 0x02, 0x04, 0x00, 0x02, 0x05, 0x05, 0x00, 0x03, 0x07, 0x01, 0x01
        /*0010*/ 	.byte	0x02, 0x03, 0x00, 0x00, 0x02, 0x06, 0x01, 0x00, 0x04, 0x0b, 0x08, 0x00, 0x00, 0x00, 0x00, 0x00
        /*0020*/ 	.byte	0x00, 0x00, 0x00, 0x00


//--------------------- .nv.info.matmul_kernel    --------------------------
	.section	.nv.info.matmul_kernel,"",@"SHT_CUDA_INFO"
	.sectionflags	@""
	.align	4


	//----- nvinfo : EIATTR_CUDA_API_VERSION
	.align		4
        /*0000*/ 	.byte	0x04, 0x37
        /*0002*/ 	.short	(.L_7 - .L_6)
.L_6:
        /*0004*/ 	.word	0x00000082


	//----- nvinfo : EIATTR_KPARAM_INFO
	.align		4
.L_7:
        /*0008*/ 	.byte	0x04, 0x17
        /*000a*/ 	.short	(.L_9 - .L_8)
.L_8:
        /*000c*/ 	.word	0x00000000
        /*0010*/ 	.short	0x000d
        /*0012*/ 	.short	0x0048
        /*0014*/ 	.byte	0x00, 0xf4, 0x21, 0x00


	//----- nvinfo : EIATTR_KPARAM_INFO
	.align		4
.L_9:
        /*0018*/ 	.byte	0x04, 0x17
        /*001a*/ 	.short	(.L_11 - .L_10)
.L_10:
        /*001c*/ 	.word	0x00000000
        /*0020*/ 	.short	0x000c
        /*0022*/ 	.short	0x0040
        /*0024*/ 	.byte	0x00, 0xf4, 0x21, 0x00


	//----- nvinfo : EIATTR_KPARAM_INFO
	.align		4
.L_11:
        /*0028*/ 	.byte	0x04, 0x17
        /*002a*/ 	.short	(.L_13 - .L_12)
.L_12:
        /*002c*/ 	.word	0x00000000
        /*0030*/ 	.short	0x000b
        /*0032*/ 	.short	0x0038
        /*0034*/ 	.byte	0x00, 0xf0, 0x11, 0x00


	//----- nvinfo : EIATTR_KPARAM_INFO
	.align		4
.L_13:
        /*0038*/ 	.byte	0x04, 0x17
        /*003a*/ 	.short	(.L_15 - .L_14)
.L_14:
        /*003c*/ 	.word	0x00000000
        /*0040*/ 	.short	0x000a
        /*0042*/ 	.short	0x0034
        /*0044*/ 	.byte	0x00, 0xf0, 0x11, 0x00


	//----- nvinfo : EIATTR_KPARAM_INFO
	.align		4
.L_15:
        /*0048*/ 	.byte	0x04, 0x17
        /*004a*/ 	.short	(.L_17 - .L_16)
.L_16:
        /*004c*/ 	.word	0x00000000
        /*0050*/ 	.short	0x0009
        /*0052*/ 	.short	0x0030
        /*0054*/ 	.byte	0x00, 0xf0, 0x11, 0x00


	//----- nvinfo : EIATTR_KPARAM_INFO
	.align		4
.L_17:
        /*0058*/ 	.byte	0x04, 0x17
        /*005a*/ 	.short	(.L_19 - .L_18)
.L_18:
        /*005c*/ 	.word	0x00000000
        /*0060*/ 	.short	0x0008
        /*0062*/ 	.short	0x002c
        /*0064*/ 	.byte	0x00, 0xf0, 0x11, 0x00


	//----- nvinfo : EIATTR_KPARAM_INFO
	.align		4
.L_19:
        /*0068*/ 	.byte	0x04, 0x17
        /*006a*/ 	.short	(.L_21 - .L_20)
.L_20:
        /*006c*/ 	.word	0x00000000
        /*0070*/ 	.short	0x0007
        /*0072*/ 	.short	0x0028
        /*0074*/ 	.byte	0x00, 0xf0, 0x11, 0x00


	//----- nvinfo : EIATTR_KPARAM_INFO
	.align		4
.L_21:
        /*0078*/ 	.byte	0x04, 0x17
        /*007a*/ 	.short	(.L_23 - .L_22)
.L_22:
        /*007c*/ 	.word	0x00000000
        /*0080*/ 	.short	0x0006
        /*0082*/ 	.short	0x0024
        /*0084*/ 	.byte	0x00, 0xf0, 0x11, 0x00


	//----- nvinfo : EIATTR_KPARAM_INFO
	.align		4
.L_23:
        /*0088*/ 	.byte	0x04, 0x17
        /*008a*/ 	.short	(.L_25 - .L_24)
.L_24:
        /*008c*/ 	.word	0x00000000
        /*0090*/ 	.short	0x0005
        /*0092*/ 	.short	0x0020
        /*0094*/ 	.byte	0x00, 0xf0, 0x11, 0x00


	//----- nvinfo : EIATTR_KPARAM_INFO
	.align		4
.L_25:
        /*0098*/ 	.byte	0x04, 0x17
        /*009a*/ 	.short	(.L_27 - .L_26)
.L_26:
        /*009c*/ 	.word	0x00000000
        /*00a0*/ 	.short	0x0004
        /*00a2*/ 	.short	0x001c
        /*00a4*/ 	.byte	0x00, 0xf0, 0x11, 0x00


	//----- nvinfo : EIATTR_KPARAM_INFO
	.align		4
.L_27:
        /*00a8*/ 	.byte	0x04, 0x17
        /*00aa*/ 	.short	(.L_29 - .L_28)
.L_28:
        /*00ac*/ 	.word	0x00000000
        /*00b0*/ 	.short	0x0003
        /*00b2*/ 	.short	0x0018
        /*00b4*/ 	.byte	0x00, 0xf0, 0x11, 0x00


	//----- nvinfo : EIATTR_KPARAM_INFO
	.align		4
.L_29:
        /*00b8*/ 	.byte	0x04, 0x17
        /*00ba*/ 	.short	(.L_31 - .L_30)
.L_30:
        /*00bc*/ 	.word	0x00000000
        /*00c0*/ 	.short	0x0002
        /*00c2*/ 	.short	0x0010
        /*00c4*/ 	.byte	0x00, 0xf4, 0x21, 0x00


	//----- nvinfo : EIATTR_KPARAM_INFO
	.align		4
.L_31:
        /*00c8*/ 	.byte	0x04, 0x17
        /*00ca*/ 	.short	(.L_33 - .L_32)
.L_32:
        /*00cc*/ 	.word	0x00000000
        /*00d0*/ 	.short	0x0001
        /*00d2*/ 	.short	0x0008
        /*00d4*/ 	.byte	0x00, 0xf4, 0x21, 0x00


	//----- nvinfo : EIATTR_KPARAM_INFO
	.align		4
.L_33:
        /*00d8*/ 	.byte	0x04, 0x17
        /*00da*/ 	.short	(.L_35 - .L_34)
.L_34:
        /*00dc*/ 	.word	0x00000000
        /*00e0*/ 	.short	0x0000
        /*00e2*/ 	.short	0x0000
        /*00e4*/ 	.byte	0x00, 0xf4, 0x21, 0x00


	//----- nvinfo : EIATTR_SPARSE_MMA_MASK
	.align		4
.L_35:
        /*00e8*/ 	.byte	0x03, 0x50
        /*00ea*/ 	.short	0x0000


	//----- nvinfo : EIATTR_MAXREG_COUNT
	.align		4
        /*00ec*/ 	.byte	0x03, 0x1b
        /*00ee*/ 	.short	0x00ff


	//----- nvinfo : EIATTR_NUM_BARRIERS
	.align		4
        /*00f0*/ 	.byte	0x02, 0x4c
        /*00f2*/ 	.byte	0x01
	.zero		1


	//----- nvinfo : EIATTR_ANNOTATIONS
	.align		4
        /*00f4*/ 	.byte	0x04, 0x55
        /*00f6*/ 	.short	(.L_37 - .L_36)


	//   ....[0]....
.L_36:
        /*00f8*/ 	.word	0x00000001
        /*00fc*/ 	.byte	0x70, 0x05, 0x00, 0x00, 0x01, 0x00, 0x00, 0x00, 0xa0, 0x05, 0x00, 0x00, 0x01, 0x00, 0x00, 0x00
        /* <DEDUP_REMOVED lines=500> */
        /*204c*/ 	.byte	0xc0, 0x20, 0x01, 0x00


	//----- nvinfo : EIATTR_MERCURY_ISA_VERSION
	.align		4
.L_37:
        /*2050*/ 	.byte	0x03, 0x5f
        /*2052*/ 	.short	0x0101


	//----- nvinfo : EIATTR_EXIT_INSTR_OFFSETS
	.align		4
        /*2054*/ 	.byte	0x04, 0x1c
        /*2056*/ 	.short	(.L_39 - .L_38)


	//   ....[0]....
.L_38:
        /*2058*/ 	.word	0x00013d70


	//   ....[1]....
        /*205c*/ 	.word	0x00013da0


	//----- nvinfo : EIATTR_REQNTID
	.align		4
.L_39:
        /*2060*/ 	.byte	0x04, 0x10
        /*2062*/ 	.short	(.L_41 - .L_40)
.L_40:
        /*2064*/ 	.word	0x00000100
        /*2068*/ 	.word	0x00000001
        /*206c*/ 	.word	0x00000001


	//----- nvinfo : EIATTR_CBANK_PARAM_SIZE
	.align		4
.L_41:
        /*2070*/ 	.byte	0x03, 0x19
        /*2072*/ 	.short	0x0050


	//----- nvinfo : EIATTR_PARAM_CBANK
	.align		4
        /*2074*/ 	.byte	0x04, 0x0a
        /*2076*/ 	.short	(.L_43 - .L_42)
	.align		4
.L_42:
        /*2078*/ 	.word	index@(.nv.constant0.matmul_kernel)
        /*207c*/ 	.short	0x0210
        /*207e*/ 	.short	0x0050


	//----- nvinfo : EIATTR_SW_WAR
	.align		4
.L_43:
        /*2080*/ 	.byte	0x04, 0x36
        /*2082*/ 	.short	(.L_45 - .L_44)
.L_44:
        /*2084*/ 	.word	0x00000008
.L_45:


//--------------------- .nv.callgraph             --------------------------
	.section	.nv.callgraph,"",@"SHT_CUDA_CALLGRAPH"
	.align	4
	.sectionentsize	8
	.align		4
        /*0000*/ 	.word	0x00000000
	.align		4
        /*0004*/ 	.word	0xffffffff
	.align		4
        /*0008*/ 	.word	0x00000000
	.align		4
        /*000c*/ 	.word	0xfffffffe
	.align		4
        /*0010*/ 	.word	0x00000000
	.align		4
        /*0014*/ 	.word	0xfffffffd
	.align		4
        /*0018*/ 	.word	0x00000000
	.align		4
        /*001c*/ 	.word	0xfffffffc


//--------------------- .text.matmul_kernel       --------------------------
	.section	.text.matmul_kernel,"ax",@progbits
	.align	128
        .global         matmul_kernel
        .type           matmul_kernel,@function
        .size           matmul_kernel,(.L_x_4 - matmul_kernel)
        .other          matmul_kernel,@"STO_CUDA_ENTRY STV_DEFAULT"
matmul_kernel:
.text.matmul_kernel:
[----:B------:R-:W0:Y:S08]  /*0000*/  LDC R1, c[0x0][0x28] ;  /* 0x00000a00ff017b82 */ /* 0x000e300000000800 */
[----:B------:R-:W1:Y:S01]  /*0010*/  LDC.64 R114, c[0x0][0x228] ;  /* 0x00008a00ff727b82 */ /* 0x000e620000000a00 */
[----:B------:R-:W2:Y:S01]  /*0020*/  S2R R5, SR_CTAID.X ;  /* 0x0000000000057919 */ /* 0x000ea20000002500 */
[----:B0-----:R-:W-:Y:S01]  /*0030*/  VIADD R1, R1, 0xfffffac8 ;  /* 0xfffffac801017836 */ /* 0x001fe20000000000 */
[----:B------:R-:W-:Y:S01]  /*0040*/  UMOV UR5, 0x400 ;  /* 0x0000040000057882 */ /* 0x000fe20000000000 */
[----:B------:R-:W-:Y:S01]  /*0050*/  ULDC.64 UR40, c[0x0][0x208] ;  /* 0x0000820000287ab9 */ /* 0x000fe20000000a00 */
[----:B------:R-:W0:Y:S01]  /*0060*/  S2R R157, SR_TID.X ;  /* 0x00000000009d7919 */ /* 0x000e220000002100 */
[----:B------:R-:W-:-:S02]  /*0070*/  ULDC UR7, c[0x0][0x230] ;  /* 0x00008c0000077ab9 */ /* 0x000fc40000000800 */
[----:B------:R-:W3:Y:S08]  /*0080*/  LDC R77, c[0x0][0x230] ;  /* 0x00008c00ff4d7b82 */ /* 0x000ef00000000800 */
[----:B------:R-:W4:Y:S01]  /*0090*/  S2UR UR4, SR_CgaCtaId ;  /* 0x00000000000479c3 */ /* 0x000f220000008800 */
[----:B-1----:R-:W-:-:S05]  /*00a0*/  VIADD R0, R115, 0xff ;  /* 0x000000ff73007836 */ /* 0x002fca0000000000 */
[----:B------:R-:W-:Y:S01]  /*00b0*/  SHF.R.S32.HI R3, RZ, 0x1f, R0 ;  /* 0x0000001fff037819 */ /* 0x000fe20000011400 */
[----:B---3--:R-:W-:-:S03]  /*00c0*/  VIADD R77, R77, 0x7f ;  /* 0x0000007f4d4d7836 */ /* 0x008fc60000000000 */
[----:B------:R-:W-:Y:S02]  /*00d0*/  LEA.HI R3, R3, R0, RZ, 0x8 ;  /* 0x0000000003037211 */ /* 0x000fe400078f40ff */
[----:B--2---:R-:W-:Y:S02]  /*00e0*/  IABS R8, R5 ;  /* 0x0000000500087213 */ /* 0x004fe40000000000 */
[----:B------:R-:W-:Y:S02]  /*00f0*/  SHF.R.S32.HI R3, RZ, 0x8, R3 ;  /* 0x00000008ff037819 */ /* 0x000fe40000011403 */
[----:B0-----:R-:W-:Y:S01]  /*0100*/  LOP3.LUT R155, R157, 0x7f, RZ, 0xc0, !PT ;  /* 0x0000007f9d9b7812 */ /* 0x001fe200078ec0ff */
[----:B----4-:R-:W-:Y:S02]  /*0110*/  ULEA UR5, UR4, UR5, 0x18 ;  /* 0x0000000504057291 */ /* 0x010fe4000f8ec03f */
[----:B------:R-:W-:-:S05]  /*0120*/  IMAD.SHL.U32 R4, R3, 0x8, RZ ;  /* 0x0000000803047824 */ /* 0x000fca00078e00ff */
[-C--:B------:R-:W-:Y:S02]  /*0130*/  IABS R7, R4.reuse ;  /* 0x0000000400077213 */ /* 0x080fe40000000000 */
[----:B------:R-:W-:Y:S02]  /*0140*/  IABS R10, R4 ;  /* 0x00000004000a7213 */ /* 0x000fe40000000000 */
[----:B------:R-:W0:Y:S08]  /*0150*/  I2F.RP R0, R7 ;  /* 0x0000000700007306 */ /* 0x000e300000209400 */
[----:B0-----:R-:W0:Y:S02]  /*0160*/  MUFU.RCP R0, R0 ;  /* 0x0000000000007308 */ /* 0x001e240000001000 */
[----:B0-----:R-:W-:-:S02]  /*0170*/  VIADD R2, R0, 0xffffffe ;  /* 0x0ffffffe00027836 */ /* 0x001fc40000000000 */
[----:B------:R-:W-:-:S04]  /*0180*/  IMAD.MOV R0, RZ, RZ, -R10 ;  /* 0x000000ffff007224 */ /* 0x000fc800078e0a0a */
[----:B------:R0:W1:Y:S02]  /*0190*/  F2I.FTZ.U32.TRUNC.NTZ R3, R2 ;  /* 0x0000000200037305 */ /* 0x000064000021f000 */
[----:B0-----:R-:W-:Y:S02]  /*01a0*/  IMAD.MOV.U32 R2, RZ, RZ, RZ ;  /* 0x000000ffff027224 */ /* 0x001fe400078e00ff */
[----:B-1----:R-:W-:-:S04]  /*01b0*/  IMAD.MOV R6, RZ, RZ, -R3 ;  /* 0x000000ffff067224 */ /* 0x002fc800078e0a03 */
[----:B------:R-:W-:Y:S02]  /*01c0*/  IMAD R9, R6, R7, RZ ;  /* 0x0000000706097224 */ /* 0x000fe400078e02ff */
[----:B------:R-:W-:Y:S02]  /*01d0*/  IMAD.MOV.U32 R6, RZ, RZ, R8 ;  /* 0x000000ffff067224 */ /* 0x000fe400078e0008 */
[----:B------:R-:W-:-:S06]  /*01e0*/  IMAD.HI.U32 R3, R3, R9, R2 ;  /* 0x0000000903037227 */ /* 0x000fcc00078e0002 */
[----:B------:R-:W-:-:S04]  /*01f0*/  IMAD.HI.U32 R3, R3, R6, RZ ;  /* 0x0000000603037227 */ /* 0x000fc800078e00ff */
[----:B------:R-:W-:-:S05]  /*0200*/  IMAD R0, R3, R0, R6 ;  /* 0x0000000003007224 */ /* 0x000fca00078e0206 */
[----:B------:R-:W-:-:S13]  /*0210*/  ISETP.GT.U32.AND P1, PT, R7, R0, PT ;  /* 0x000000000700720c */ /* 0x000fda0003f24070 */
[----:B------:R-:W-:Y:S02]  /*0220*/  @!P1 IMAD.IADD R0, R0, 0x1, -R7 ;  /* 0x0000000100009824 */ /* 0x000fe400078e0a07 */
[----:B------:R-:W-:Y:S01]  /*0230*/  @!P1 VIADD R3, R3, 0x1 ;  /* 0x0000000103039836 */ /* 0x000fe20000000000 */
[----:B------:R-:W-:Y:S02]  /*0240*/  ISETP.NE.AND P1, PT, R4, RZ, PT ;  /* 0x000000ff0400720c */ /* 0x000fe40003f25270 */
[----:B------:R-:W-:Y:S02]  /*0250*/  ISETP.GE.U32.AND P0, PT, R0, R7, PT ;  /* 0x000000070000720c */ /* 0x000fe40003f06070 */
[----:B------:R-:W-:-:S04]  /*0260*/  LOP3.LUT R0, R5, R4, RZ, 0x3c, !PT ;  /* 0x0000000405007212 */ /* 0x000fc800078e3cff */
[----:B------:R-:W-:Y:S01]  /*0270*/  ISETP.GE.AND P2, PT, R0, RZ, PT ;  /* 0x000000ff0000720c */ /* 0x000fe20003f46270 */
[----:B------:R-:W-:-:S06]  /*0280*/  VIADD R0, R114, 0x3f ;  /* 0x0000003f72007836 */ /* 0x000fcc0000000000 */
[----:B------:R-:W-:-:S04]  /*0290*/  @P0 VIADD R3, R3, 0x1 ;  /* 0x0000000103030836 */ /* 0x000fc80000000000 */
[----:B------:R-:W-:Y:S01]  /*02a0*/  IMAD.MOV.U32 R2, RZ, RZ, R3 ;  /* 0x000000ffff027224 */ /* 0x000fe200078e0003 */
[----:B------:R-:W-:-:S03]  /*02b0*/  SHF.R.S32.HI R3, RZ, 0x1f, R0 ;  /* 0x0000001fff037819 */ /* 0x000fc60000011400 */
[----:B------:R-:W-:Y:S01]  /*02c0*/  @!P2 IMAD.MOV R2, RZ, RZ, -R2 ;  /* 0x000000ffff02a224 */ /* 0x000fe200078e0a02 */
[----:B------:R-:W-:Y:S02]  /*02d0*/  @!P1 LOP3.LUT R2, RZ, R4, RZ, 0x33, !PT ;  /* 0x00000004ff029212 */ /* 0x000fe400078e33ff */
[----:B------:R-:W-:-:S03]  /*02e0*/  LEA.HI R3, R3, R0, RZ, 0x6 ;  /* 0x0000000003037211 */ /* 0x000fc600078f30ff */
[----:B------:R-:W-:Y:S02]  /*02f0*/  IMAD.SHL.U32 R6, R2, 0x8, RZ ;  /* 0x0000000802067824 */ /* 0x000fe400078e00ff */
[----:B------:R-:W-:-:S03]  /*0300*/  IMAD.MOV R2, RZ, RZ, -R2 ;  /* 0x000000ffff027224 */ /* 0x000fc600078e0a02 */
[----:B------:R-:W-:Y:S01]  /*0310*/  LEA.HI.SX32 R3, R3, -R6, 0x1a ;  /* 0x8000000603037211 */ /* 0x000fe200078fd2ff */
[----:B------:R-:W-:-:S03]  /*0320*/  IMAD R4, R4, R2, R5 ;  /* 0x0000000204047224 */ /* 0x000fc600078e0205 */
[----:B------:R-:W-:Y:S02]  /*0330*/  VIMNMX R11, R3, 0x8, PT ;  /* 0x00000008030b7848 */ /* 0x000fe40003fe0100 */
[----:B------:R-:W-:Y:S02]  /*0340*/  IABS R9, R4 ;  /* 0x0000000400097213 */ /* 0x000fe40000000000 */
[----:B------:R-:W-:-:S04]  /*0350*/  IABS R7, R11 ;  /* 0x0000000b00077213 */ /* 0x000fc80000000000 */
[----:B------:R-:W0:Y:S08]  /*0360*/  I2F.RP R0, R7 ;  /* 0x0000000700007306 */ /* 0x000e300000209400 */
[----:B0-----:R-:W0:Y:S02]  /*0370*/  MUFU.RCP R0, R0 ;  /* 0x0000000000007308 */ /* 0x001e240000001000 */
[----:B0-----:R-:W-:-:S06]  /*0380*/  VIADD R3, R0, 0xffffffe ;  /* 0x0ffffffe00037836 */ /* 0x001fcc0000000000 */
[----:B------:R-:W0:Y:S02]  /*0390*/  F2I.FTZ.U32.TRUNC.NTZ R3, R3 ;  /* 0x0000000300037305 */ /* 0x000e24000021f000 */
[----:B0-----:R-:W-:-:S04]  /*03a0*/  IMAD.MOV R8, RZ, RZ, -R3 ;  /* 0x000000ffff087224 */ /* 0x001fc800078e0a03 */
[----:B------:R-:W-:Y:S01]  /*03b0*/  IMAD.MOV.U32 R2, RZ, RZ, R8 ;  /* 0x000000ffff027224 */ /* 0x000fe200078e0008 */
[----:B------:R-:W-:-:S03]  /*03c0*/  IABS R8, R11 ;  /* 0x0000000b00087213 */ /* 0x000fc60000000000 */
[----:B------:R-:W-:Y:S02]  /*03d0*/  IMAD R5, R2, R7, RZ ;  /* 0x0000000702057224 */ /* 0x000fe400078e02ff */
[----:B------:R-:W-:Y:S02]  /*03e0*/  IMAD.MOV.U32 R2, RZ, RZ, RZ ;  /* 0x000000ffff027224 */ /* 0x000fe400078e00ff */
[----:B------:R-:W-:Y:S02]  /*03f0*/  IMAD.MOV R0, RZ, RZ, -R8 ;  /* 0x000000ffff007224 */ /* 0x000fe400078e0a08 */
[----:B------:R-:W-:Y:S01]  /*0400*/  IMAD.HI.U32 R2, R3, R5, R2 ;  /* 0x0000000503027227 */ /* 0x000fe200078e0002 */
[----:B------:R-:W-:-:S05]  /*0410*/  LOP3.LUT R3, R157, 0x3f, RZ, 0xc0, !PT ;  /* 0x0000003f9d037812 */ /* 0x000fca00078ec0ff */
        /* <DEDUP_REMOVED lines=8> */
[----:B------:R-:W-:-:S07]  /*04a0*/  ISETP.GE.AND P2, PT, R0, RZ, PT ;  /* 0x000000ff0000720c */ /* 0x000fce0003f46270 */
[----:B------:R-:W-:Y:S01]  /*04b0*/  @P0 VIADD R2, R2, 0x1 ;  /* 0x0000000102020836 */ /* 0x000fe20000000000 */
[----:B------:R-:W-:-:S05]  /*04c0*/  ISETP.GT.AND P0, PT, R77, 0x7f, PT ;  /* 0x0000007f4d00780c */ /* 0x000fca0003f04270 */
[----:B------:R-:W-:Y:S01]  /*04d0*/  @!P2 IMAD.MOV R2, RZ, RZ, -R2 ;  /* 0x000000ffff02a224 */ /* 0x000fe200078e0a02 */
[----:B------:R-:W-:-:S05]  /*04e0*/  @!P1 LOP3.LUT R2, RZ, R11, RZ, 0x33, !PT ;  /* 0x0000000bff029212 */ /* 0x000fca00078e33ff */
[----:B------:R-:W-:Y:S02]  /*04f0*/  IMAD.MOV R0, RZ, RZ, -R2 ;  /* 0x000000ffff007224 */ /* 0x000fe400078e0a02 */
[----:B------:R-:W-:Y:S02]  /*0500*/  IMAD.SHL.U32 R89, R2, 0x100, RZ ;  /* 0x0000010002597824 */ /* 0x000fe400078e00ff */
[----:B------:R-:W-:Y:S01]  /*0510*/  IMAD R0, R11, R0, R4 ;  /* 0x000000000b007224 */ /* 0x000fe200078e0204 */
[----:B------:R-:W-:-:S03]  /*0520*/  SHF.R.U32.HI R4, RZ, 0x6, R157 ;  /* 0x00000006ff047819 */ /* 0x000fc6000001169d */
[----:B------:R-:W-:-:S04]  /*0530*/  IMAD.IADD R0, R6, 0x1, R0 ;  /* 0x0000000106007824 */ /* 0x000fc800078e0200 */
[----:B------:R-:W-:Y:S01]  /*0540*/  IMAD R88, R0, 0x40, R3 ;  /* 0x0000004000587824 */ /* 0x000fe200078e0203 */
[----:B------:R-:W-:Y:S02]  /*0550*/  SGXT.U32 R0, R4, 0x2 ;  /* 0x000000020400781a */ /* 0x000fe40000000000 */
[----:B------:R-:W-:Y:S02]  /*0560*/  LOP3.LUT R3, R157, 0x80, RZ, 0xc0, !PT ;  /* 0x000000809d037812 */ /* 0x000fe400078ec0ff */
[----:B------:R0:W-:Y:S01]  /*0570*/  STL [R1+0x340], R88 ;  /* 0x0003405801007387 */ /* 0x0001e20000100800 */
[C---:B------:R-:W-:Y:S02]  /*0580*/  LOP3.LUT R125, R0.reuse, 0x4, RZ, 0xfc, !PT ;  /* 0x00000004007d7812 */ /* 0x040fe400078efcff */
[C---:B------:R-:W-:Y:S01]  /*0590*/  LOP3.LUT R127, R0.reuse, 0x8, RZ, 0xfc, !PT ;  /* 0x00000008007f7812 */ /* 0x040fe200078efcff */
[----:B------:R0:W-:Y:S01]  /*05a0*/  STL [R1+0x258], R89 ;  /* 0x0002585901007387 */ /* 0x0001e20000100800 */
[----:B------:R-:W-:-:S02]  /*05b0*/  LOP3.LUT R129, R0, 0xc, RZ, 0xfc, !PT ;  /* 0x0000000c00817812 */ /* 0x000fc400078efcff */
[C---:B------:R-:W-:Y:S02]  /*05c0*/  LOP3.LUT R131, R0.reuse, 0x10, RZ, 0xfc, !PT ;  /* 0x0000001000837812 */ /* 0x040fe400078efcff */
[C---:B------:R-:W-:Y:S02]  /*05d0*/  LOP3.LUT R133, R0.reuse, 0x14, RZ, 0xfc, !PT ;  /* 0x0000001400857812 */ /* 0x040fe400078efcff */
[C---:B------:R-:W-:Y:S02]  /*05e0*/  LOP3.LUT R135, R0.reuse, 0x18, RZ, 0xfc, !PT ;  /* 0x0000001800877812 */ /* 0x040fe400078efcff */
[C---:B------:R-:W-:Y:S02]  /*05f0*/  LOP3.LUT R137, R0.reuse, 0x1c, RZ, 0xfc, !PT ;  /* 0x0000001c00897812 */ /* 0x040fe400078efcff */
[C---:B------:R-:W-:Y:S02]  /*0600*/  LOP3.LUT R139, R0.reuse, 0x20, RZ, 0xfc, !PT ;  /* 0x00000020008b7812 */ /* 0x040fe400078efcff */
        /* <DEDUP_REMOVED lines=15> */
[----:B------:R-:W-:Y:S01]  /*0700*/  LOP3.LUT R78, R0, 0x60, RZ, 0xfc, !PT ;  /* 0x00000060004e7812 */ /* 0x000fe200078efcff */
[----:B0-----:R-:W-:Y:S06]  /*0710*/  @P0 BRA `(.L_x_0) ;  /* 0x00000000004c0947 */ /* 0x001fec0003800000 */
[----:B------:R-:W-:Y:S01]  /*0720*/  IMAD.SHL.U32 R2, R157, 0x200, RZ ;  /* 0x000002009d027824 */ /* 0x000fe200078e00ff */
[----:B------:R-:W-:Y:S02]  /*0730*/  CS2R R24, SRZ ;  /* 0x0000000000187805 */ /* 0x000fe4000001ff00 */
[----:B------:R-:W-:Y:S02]  /*0740*/  CS2R R26, SRZ ;  /* 0x00000000001a7805 */ /* 0x000fe4000001ff00 */
[----:B------:R-:W-:Y:S02]  /*0750*/  CS2R R60, SRZ ;  /* 0x00000000003c7805 */ /* 0x000fe4000001ff00 */
[----:B------:R-:W-:Y:S01]  /*0760*/  CS2R R62, SRZ ;  /* 0x00000000003e7805 */ /* 0x000fe2000001ff00 */
[----:B------:R0:W-:Y:S01]  /*0770*/  STL [R1+0x344], R2 ;  /* 0x0003440201007387 */ /* 0x0001e20000100800 */
[----:B------:R-:W-:Y:S02]  /*0780*/  CS2R R8, SRZ ;  /* 0x0000000000087805 */ /* 0x000fe4000001ff00 */
[----:B------:R-:W-:-:S02]  /*0790*/  CS2R R10, SRZ ;  /* 0x00000000000a7805 */ /* 0x000fc4000001ff00 */
[----:B------:R-:W-:Y:S02]  /*07a0*/  CS2R R4, SRZ ;  /* 0x0000000000047805 */ /* 0x000fe4000001ff00 */
[----:B------:R-:W-:Y:S02]  /*07b0*/  CS2R R6, SRZ ;  /* 0x0000000000067805 */ /* 0x000fe4000001ff00 */
[----:B------:R-:W-:Y:S02]  /*07c0*/  CS2R R56, SRZ ;  /* 0x0000000000387805 */ /* 0x000fe4000001ff00 */
[----:B------:R-:W-:Y:S02]  /*07d0*/  CS2R R58, SRZ ;  /* 0x00000000003a7805 */ /* 0x000fe4000001ff00 */
[----:B------:R-:W-:Y:S02]  /*07e0*/  CS2R R20, SRZ ;  /* 0x0000000000147805 */ /* 0x000fe4000001ff00 */
[----:B------:R-:W-:-:S02]  /*07f0*/  CS2R R22, SRZ ;  /* 0x0000000000167805 */ /* 0x000fc4000001ff00 */
[----:B------:R-:W-:Y:S02]  /*0800*/  CS2R R16, SRZ ;  /* 0x0000000000107805 */ /* 0x000fe4000001ff00 */
[----:B------:R-:W-:Y:S02]  /*0810*/  CS2R R18, SRZ ;  /* 0x0000000000127805 */ /* 0x000fe4000001ff00 */
[----:B------:R-:W-:Y:S02]  /*0820*/  CS2R R12, SRZ ;  /* 0x00000000000c7805 */ /* 0x000fe4000001ff00 */
[----:B------:R-:W-:Y:S01]  /*0830*/  CS2R R14, SRZ ;  /* 0x00000000000e7805 */ /* 0x000fe2000001ff00 */
[----:B0-----:R-:W-:Y:S06]  /*0840*/  BRA `(.L_x_1) ;  /* 0x0000011800087947 */ /* 0x001fec0003800000 */
.L_x_0:
[----:B------:R-:W-:Y:S01]  /*0850*/  IABS R10, R114 ;  /* 0x00000072000a7213 */ /* 0x000fe20000000000 */
[----:B------:R-:W-:Y:S01]  /*0860*/  ULDC UR4, c[0x0][0x240] ;  /* 0x0000900000047ab9 */ /* 0x000fe20000000800 */
[----:B------:R-:W-:Y:S01]  /*0870*/  IABS R2, R115 ;  /* 0x0000007300027213 */ /* 0x000fe20000000000 */
[----:B------:R-:W0:Y:S01]  /*0880*/  LDC R249, c[0x0][0x21c] ;  /* 0x00008700fff97b82 */ /* 0x000e220000000800 */
[----:B------:R-:W1:Y:S01]  /*0890*/  I2F.RP R9, R10 ;  /* 0x0000000a00097306 */ /* 0x000e620000209400 */
[----:B------:R-:W-:Y:S01]  /*08a0*/  IABS R57, R88 ;  /* 0x0000005800397213 */ /* 0x000fe20000000000 */
[----:B------:R-:W-:Y:S01]  /*08b0*/  ULDC UR6, c[0x0][0x234] ;  /* 0x00008d0000067ab9 */ /* 0x000fe20000000800 */
[----:B------:R-:W-:Y:S01]  /*08c0*/  LEA.HI R3, R3, R89, RZ, 0x19 ;  /* 0x0000005903037211 */ /* 0x000fe200078fc8ff */
[----:B------:R-:W-:Y:S01]  /*08d0*/  ULDC.64 UR8, c[0x0][0x210] ;  /* 0x0000840000087ab9 */ /* 0x000fe20000000a00 */
[----:B------:R-:W-:Y:S01]  /*08e0*/  ISETP.GE.AND P3, PT, R88, RZ, PT ;  /* 0x000000ff5800720c */ /* 0x000fe20003f66270 */
[----:B------:R-:W-:Y:S01]  /*08f0*/  ULDC UR11, c[0x0][0x238] ;  /* 0x00008e00000b7ab9 */ /* 0x000fe20000000800 */
[----:B------:R-:W-:Y:S01]  /*0900*/  ULDC UR13, c[0x0][0x238] ;  /* 0x00008e00000d7ab9 */ /* 0x000fe20000000800 */
[----:B------:R-:W2:Y:S01]  /*0910*/  I2F.RP R8, R2 ;  /* 0x0000000200087306 */ /* 0x000ea20000209400 */
[C---:B------:R-:W-:Y:S01]  /*0920*/  VIADD R12, R3.reuse, 0xfc ;  /* 0x000000fc030c7836 */ /* 0x040fe20000000000 */
[----:B------:R-:W-:Y:S01]  /*0930*/  ULDC UR16, c[0x0][0x238] ;  /* 0x00008e0000107ab9 */ /* 0x000fe20000000800 */
[C---:B------:R-:W-:Y:S01]  /*0940*/  VIADD R13, R3.reuse, 0xfa ;  /* 0x000000fa030d7836 */ /* 0x040fe20000000000 */
[----:B------:R-:W-:Y:S01]  /*0950*/  ULDC UR18, c[0x0][0x238] ;  /* 0x00008e0000127ab9 */ /* 0x000fe20000000800 */
[C---:B------:R-:W-:Y:S01]  /*0960*/  VIADD R15, R3.reuse, 0xf6 ;  /* 0x000000f6030f7836 */ /* 0x040fe20000000000 */
[----:B------:R-:W-:Y:S01]  /*0970*/  ISETP.GE.AND P4, PT, R12, RZ, PT ;  /* 0x000000ff0c00720c */ /* 0x000fe20003f86270 */
[C---:B------:R-:W-:Y:S01]  /*0980*/  VIADD R16, R3.reuse, 0xf4 ;  /* 0x000000f403107836 */ /* 0x040fe20000000000 */
[----:B-1----:R-:W1:Y:S01]  /*0990*/  MUFU.RCP R9, R9 ;  /* 0x0000000900097308 */ /* 0x002e620000001000 */
[C---:B------:R-:W-:Y:S01]  /*09a0*/  VIADD R17, R3.reuse, 0xec ;  /* 0x000000ec03117836 */ /* 0x040fe20000000000 */
[----:B------:R-:W-:Y:S01]  /*09b0*/  ULDC UR10, c[0x0][0x23c] ;  /* 0x00008f00000a7ab9 */ /* 0x000fe20000000800 */
[C---:B------:R-:W-:Y:S01]  /*09c0*/  VIADD R19, R3.reuse, 0xe8 ;  /* 0x000000e803137836 */ /* 0x040fe20000000000 */
[----:B------:R-:W-:Y:S01]  /*09d0*/  ULDC UR12, c[0x0][0x238] ;  /* 0x00008e00000c7ab9 */ /* 0x000fe20000000800 */
[C---:B------:R-:W-:Y:S01]  /*09e0*/  VIADD R21, R3.reuse, 0xe6 ;  /* 0x000000e603157836 */ /* 0x040fe20000000000 */
[----:B------:R-:W-:Y:S01]  /*09f0*/  ULDC UR14, c[0x0][0x238] ;  /* 0x00008e00000e7ab9 */ /* 0x000fe20000000800 */
[C---:B------:R-:W-:Y:S01]  /*0a00*/  VIADD R23, R3.reuse, 0xe4 ;  /* 0x000000e403177836 */ /* 0x040fe20000000000 */
[----:B--2---:R-:W2:Y:S01]  /*0a10*/  MUFU.RCP R8, R8 ;  /* 0x0000000800087308 */ /* 0x004ea20000001000 */
[C---:B------:R-:W-:Y:S01]  /*0a20*/  VIADD R24, R3.reuse, 0xe2 ;  /* 0x000000e203187836 */ /* 0x040fe20000000000 */
[----:B------:R-:W-:Y:S01]  /*0a30*/  ULDC UR15, c[0x0][0x238] ;  /* 0x00008e00000f7ab9 */ /* 0x000fe20000000800 */
[C---:B------:R-:W-:Y:S01]  /*0a40*/  VIADD R26, R3.reuse, 0x60 ;  /* 0x00000060031a7836 */ /* 0x040fe20000000000 */
[----:B------:R-:W-:Y:S01]  /*0a50*/  ULDC UR19, c[0x0][0x238] ;  /* 0x00008e0000137ab9 */ /* 0x000fe20000000800 */
[C---:B------:R-:W-:Y:S01]  /*0a60*/  VIADD R28, R3.reuse, 0x58 ;  /* 0x00000058031c7836 */ /* 0x040fe20000000000 */
[----:B------:R-:W-:Y:S01]  /*0a70*/  ULDC UR22, c[0x0][0x238] ;  /* 0x00008e0000167ab9 */ /* 0x000fe20000000800 */
[----:B------:R-:W-:Y:S01]  /*0a80*/  VIADD R32, R3, 0x54 ;  /* 0x0000005403207836 */ /* 0x000fe20000000000 */
[----:B------:R-:W-:Y:S01]  /*0a90*/  IABS R25, R26 ;  /* 0x0000001a00197213 */ /* 0x000fe20000000000 */
[----:B-1----:R-:W-:Y:S01]  /*0aa0*/  VIADD R6, R9, 0xffffffe ;  /* 0x0ffffffe09067836 */ /* 0x002fe20000000000 */
[----:B------:R-:W-:Y:S01]  /*0ab0*/  IABS R33, R28 ;  /* 0x0000001c00217213 */ /* 0x000fe20000000000 */
[C---:B------:R-:W-:Y:S01]  /*0ac0*/  VIADD R30, R3.reuse, 0x56 ;  /* 0x00000056031e7836 */ /* 0x040fe20000000000 */
[----:B------:R-:W-:Y:S01]  /*0ad0*/  ULDC UR23, c[0x0][0x238] ;  /* 0x00008e0000177ab9 */ /* 0x000fe20000000800 */
[----:B------:R1:W3:Y:S01]  /*0ae0*/  F2I.FTZ.U32.TRUNC.NTZ R7, R6 ;  /* 0x0000000600077305 */ /* 0x0002e2000021f000 */
[C---:B------:R-:W-:Y:S01]  /*0af0*/  VIADD R34, R3.reuse, 0x50 ;  /* 0x0000005003227836 */ /* 0x040fe20000000000 */
[----:B------:R-:W-:Y:S01]  /*0b00*/  ULDC UR26, c[0x0][0x238] ;  /* 0x00008e00001a7ab9 */ /* 0x000fe20000000800 */
[----:B------:R-:W-:Y:S01]  /*0b10*/  IABS R35, R30 ;  /* 0x0000001e00237213 */ /* 0x000fe20000000000 */
[----:B--2---:R-:W-:Y:S01]  /*0b20*/  VIADD R4, R8, 0xffffffe ;  /* 0x0ffffffe08047836 */ /* 0x004fe20000000000 */
[----:B------:R-:W-:Y:S01]  /*0b30*/  ULDC UR27, c[0x0][0x238] ;  /* 0x00008e00001b7ab9 */ /* 0x000fe20000000800 */
[C---:B------:R-:W-:Y:S01]  /*0b40*/  VIADD R43, R3.reuse, 0x16 ;  /* 0x00000016032b7836 */ /* 0x040fe20000000000 */
[----:B------:R-:W-:Y:S01]  /*0b50*/  ULDC UR30, c[0x0][0x238] ;  /* 0x00008e00001e7ab9 */ /* 0x000fe20000000800 */
[----:B------:R-:W2:Y:S01]  /*0b60*/  F2I.FTZ.U32.TRUNC.NTZ R5, R4 ;  /* 0x0000000400057305 */ /* 0x000ea2000021f000 */
[----:B-1----:R-:W-:Y:S01]  /*0b70*/  IMAD.MOV.U32 R6, RZ, RZ, RZ ;  /* 0x000000ffff067224 */ /* 0x002fe200078e00ff */
[----:B------:R-:W-:Y:S01]  /*0b80*/  ULDC UR31, c[0x0][0x238] ;  /* 0x00008e00001f7ab9 */ /* 0x000fe20000000800 */
[C---:B------:R-:W-:Y:S01]  /*0b90*/  VIADD R45, R3.reuse, 0x14 ;  /* 0x00000014032d7836 */ /* 0x040fe20000000000 */
[----:B------:R-:W-:Y:S01]  /*0ba0*/  ULDC UR34, c[0x0][0x238] ;  /* 0x00008e0000227ab9 */ /* 0x000fe20000000800 */
[C---:B------:R-:W-:Y:S01]  /*0bb0*/  VIADD R41, R3.reuse, 0x18 ;  /* 0x0000001803297836 */ /* 0x040fe20000000000 */
[----:B------:R-:W-:Y:S01]  /*0bc0*/  ULDC UR35, c[0x0][0x238] ;  /* 0x00008e0000237ab9 */ /* 0x000fe20000000800 */
[--C-:B---3--:R-:W-:Y:S01]  /*0bd0*/  IMAD.MOV R11, RZ, RZ, -R7.reuse ;  /* 0x000000ffff0b7224 */ /* 0x108fe200078e0a07 */
[----:B------:R-:W-:Y:S01]  /*0be0*/  ULDC UR38, c[0x0][0x238] ;  /* 0x00008e0000267ab9 */ /* 0x000fe20000000800 */
[----:B------:R-:W-:Y:S01]  /*0bf0*/  VIADD R47, R3, 0x12 ;  /* 0x00000012032f7836 */ /* 0x000fe20000000000 */
[----:B------:R-:W-:Y:S01]  /*0c00*/  ULDC UR39, c[0x0][0x238] ;  /* 0x00008e0000277ab9 */ /* 0x000fe20000000800 */
[----:B------:R-:W-:Y:S01]  /*0c10*/  IMAD R11, R11, R10, RZ ;  /* 0x0000000a0b0b7224 */ /* 0x000fe200078e02ff */
[----:B------:R-:W-:Y:S01]  /*0c20*/  ULDC UR43, c[0x0][0x238] ;  /* 0x00008e00002b7ab9 */ /* 0x000fe20000000800 */
[----:B------:R-:W-:Y:S01]  /*0c30*/  VIADD R49, R3, 0x10 ;  /* 0x0000001003317836 */ /* 0x000fe20000000000 */
[----:B------:R-:W-:Y:S01]  /*0c40*/  ULDC UR44, c[0x0][0x238] ;  /* 0x00008e00002c7ab9 */ /* 0x000fe20000000800 */
[----:B------:R-:W-:Y:S01]  /*0c50*/  IMAD.HI.U32 R7, R7, R11, R6 ;  /* 0x0000000b07077227 */ /* 0x000fe200078e0006 */
[----:B------:R-:W-:Y:S01]  /*0c60*/  IABS R6, R3 ;  /* 0x0000000300067213 */ /* 0x000fe20000000000 */
[----:B------:R-:W-:Y:S01]  /*0c70*/  ULDC UR45, c[0x0][0x238] ;  /* 0x00008e00002d7ab9 */ /* 0x000fe20000000800 */
[----:B------:R-:W-:Y:S01]  /*0c80*/  ULDC UR46, c[0x0][0x238] ;  /* 0x00008e00002e7ab9 */ /* 0x000fe20000000800 */
[----:B--2---:R-:W-:-:S02]  /*0c90*/  IMAD.MOV R9, RZ, RZ, -R5 ;  /* 0x000000ffff097224 */ /* 0x004fc400078e0a05 */
[----:B------:R-:W-:-:S04]  /*0ca0*/  IMAD.HI.U32 R7, R7, R57, RZ ;  /* 0x0000003907077227 */ /* 0x000fc800078e00ff */
[----:B------:R-:W-:Y:S02]  /*0cb0*/  IMAD.MOV R4, RZ, RZ, -R7 ;  /* 0x000000ffff047224 */ /* 0x000fe400078e0a07 */
[----:B------:R-:W-:Y:S02]  /*0cc0*/  IMAD R7, R9, R2, RZ ;  /* 0x0000000209077224 */ /* 0x000fe400078e02ff */
[C---:B------:R-:W-:Y:S02]  /*0cd0*/  IMAD R57, R10.reuse, R4, R57 ;  /* 0x000000040a397224 */ /* 0x040fe400078e0239 */
[----:B------:R-:W-:Y:S02]  /*0ce0*/  IMAD.MOV.U32 R4, RZ, RZ, RZ ;  /* 0x000000ffff047224 */ /* 0x000fe400078e00ff */
[----:B------:R-:W-:Y:S01]  /*0cf0*/  IMAD.MOV.U32 R9, RZ, RZ, R6 ;  /* 0x000000ffff097224 */ /* 0x000fe200078e0006 */
[----:B------:R-:W-:Y:S01]  /*0d00*/  ISETP.GT.U32.AND P0, PT, R10, R57, PT ;  /* 0x000000390a00720c */ /* 0x000fe20003f04070 */
[----:B------:R-:W-:Y:S01]  /*0d10*/  IMAD.HI.U32 R4, R5, R7, R4 ;  /* 0x0000000705047227 */ /* 0x000fe200078e0004 */
[----:B------:R-:W-:-:S03]  /*0d20*/  SHF.R.S32.HI R6, RZ, 0x1f, R77 ;  /* 0x0000001fff067819 */ /* 0x000fc6000001144d */
[----:B------:R-:W-:Y:S01]  /*0d30*/  VIADD R11, R3, 0xfe ;  /* 0x000000fe030b7836 */ /* 0x000fe20000000000 */
[----:B------:R-:W-:Y:S01]  /*0d40*/  LEA.HI R77, R6, R77, RZ, 0x7 ;  /* 0x0000004d064d7211 */ /* 0x000fe200078f38ff */
[----:B------:R-:W-:Y:S01]  /*0d50*/  IMAD.HI.U32 R5, R4, R9, RZ ;  /* 0x0000000904057227 */ /* 0x000fe200078e00ff */
[----:B------:R-:W-:Y:S02]  /*0d60*/  IABS R6, R13 ;  /* 0x0000000d00067213 */ /* 0x000fe40000000000 */
[----:B------:R-:W-:Y:S01]  /*0d70*/  IABS R7, R11 ;  /* 0x0000000b00077213 */ /* 0x000fe20000000000 */
[----:B------:R-:W-:Y:S01]  /*0d80*/  IMAD.MOV R5, RZ, RZ, -R5 ;  /* 0x000000ffff057224 */ /* 0x000fe200078e0a05 */
[----:B------:R-:W-:Y:S01]  /*0d90*/  ISETP.GE.AND P5, PT, R11, RZ, PT ;  /* 0x000000ff0b00720c */ /* 0x000fe20003fa6270 */
[----:B------:R-:W-:Y:S02]  /*0da0*/  @!P0 IMAD.IADD R57, R57, 0x1, -R10 ;  /* 0x0000000139398824 */ /* 0x000fe400078e0a0a */
[----:B------:R-:W-:Y:S01]  /*0db0*/  IMAD R8, R2, R5, R9 ;  /* 0x0000000502087224 */ /* 0x000fe200078e0209 */
[----:B------:R-:W-:Y:S01]  /*0dc0*/  IABS R9, R12 ;  /* 0x0000000c00097213 */ /* 0x000fe20000000000 */
[----:B------:R-:W-:Y:S01]  /*0dd0*/  IMAD.HI.U32 R5, R4, R7, RZ ;  /* 0x0000000704057227 */ /* 0x000fe200078e00ff */
[----:B------:R-:W-:-:S02]  /*0de0*/  ISETP.GT.U32.AND P1, PT, R10, R57, PT ;  /* 0x000000390a00720c */ /* 0x000fc40003f24070 */
[C---:B------:R-:W-:Y:S01]  /*0df0*/  ISETP.GT.U32.AND P0, PT, R2.reuse, R8, PT ;  /* 0x000000080200720c */ /* 0x040fe20003f04070 */
[----:B------:R-:W-:Y:S02]  /*0e00*/  IMAD.MOV R5, RZ, RZ, -R5 ;  /* 0x000000ffff057224 */ /* 0x000fe400078e0a05 */
[----:B------:R-:W-:Y:S02]  /*0e10*/  VIADD R11, R3, 0xf8 ;  /* 0x000000f8030b7836 */ /* 0x000fe40000000000 */
[----:B------:R-:W-:Y:S02]  /*0e20*/  IMAD R252, R2, R5, R7 ;  /* 0x0000000502fc7224 */ /* 0x000fe400078e0207 */
[----:B------:R-:W-:-:S03]  /*0e30*/  IMAD.HI.U32 R5, R4, R9, RZ ;  /* 0x0000000904057227 */ /* 0x000fc600078e00ff */
[----:B------:R-:W-:Y:S01]  /*0e40*/  ISETP.GT.U32.AND P2, PT, R2, R252, PT ;  /* 0x000000fc0200720c */ /* 0x000fe20003f44070 */
[----:B------:R-:W-:Y:S01]  /*0e50*/  @!P1 IMAD.IADD R57, R57, 0x1, -R10 ;  /* 0x0000000139399824 */ /* 0x000fe200078e0a0a */
[----:B------:R-:W-:Y:S01]  /*0e60*/  ISETP.NE.AND P1, PT, R114, RZ, PT ;  /* 0x000000ff7200720c */ /* 0x000fe20003f25270 */
[----:B------:R-:W-:Y:S02]  /*0e70*/  IMAD.MOV.U32 R7, RZ, RZ, R6 ;  /* 0x000000ffff077224 */ /* 0x000fe400078e0006 */
[----:B------:R-:W-:Y:S02]  /*0e80*/  IMAD.MOV R5, RZ, RZ, -R5 ;  /* 0x000000ffff057224 */ /* 0x000fe400078e0a05 */
[----:B------:R-:W-:-:S04]  /*0e90*/  IMAD.HI.U32 R6, R4, R7, RZ ;  /* 0x0000000704067227 */ /* 0x000fc800078e00ff */
[----:B------:R-:W-:Y:S01]  /*0ea0*/  IMAD R12, R2, R5, R9 ;  /* 0x00000005020c7224 */ /* 0x000fe200078e0209 */
[----:B------:R-:W-:Y:S01]  /*0eb0*/  IABS R5, R11 ;  /* 0x0000000b00057213 */ /* 0x000fe20000000000 */
[----:B------:R-:W-:Y:S01]  /*0ec0*/  IMAD.MOV R6, RZ, RZ, -R6 ;  /* 0x000000ffff067224 */ /* 0x000fe200078e0a06 */
[----:B------:R-:W-:Y:S01]  /*0ed0*/  IABS R9, R15 ;  /* 0x0000000f00097213 */ /* 0x000fe20000000000 */
[----:B------:R-:W-:Y:S01]  /*0ee0*/  @!P3 IMAD.MOV R57, RZ, RZ, -R57 ;  /* 0x000000ffff39b224 */ /* 0x000fe200078e0a39 */
[----:B------:R-:W-:Y:S01]  /*0ef0*/  @!P1 LOP3.LUT R57, RZ, R114, RZ, 0x33, !PT ;  /* 0x00000072ff399212 */ /* 0x000fe200078e33ff */
[--C-:B------:R-:W-:Y:S01]  /*0f00*/  @!P0 IMAD.IADD R8, R8, 0x1, -R2.reuse ;  /* 0x0000000108088824 */ /* 0x100fe200078e0a02 */
[C---:B------:R-:W-:Y:S01]  /*0f10*/  ISETP.GT.U32.AND P1, PT, R2.reuse, R12, PT ;  /* 0x0000000c0200720c */ /* 0x040fe20003f24070 */
[----:B------:R-:W-:Y:S01]  /*0f20*/  IMAD R10, R2, R6, R7 ;  /* 0x00000006020a7224 */ /* 0x000fe200078e0207 */
[C---:B------:R-:W-:Y:S01]  /*0f30*/  ISETP.GE.AND P3, PT, R3.reuse, RZ, PT ;  /* 0x000000ff0300720c */ /* 0x040fe20003f66270 */
[----:B------:R-:W-:Y:S01]  /*0f40*/  @!P2 IMAD.IADD R252, R252, 0x1, -R2 ;  /* 0x00000001fcfca824 */ /* 0x000fe200078e0a02 */
[C---:B------:R-:W-:Y:S01]  /*0f50*/  ISETP.GT.U32.AND P0, PT, R2.reuse, R8, PT ;  /* 0x000000080200720c */ /* 0x040fe20003f04070 */
[----:B------:R-:W-:Y:S01]  /*0f60*/  IMAD.MOV.U32 R7, RZ, RZ, R5 ;  /* 0x000000ffff077224 */ /* 0x000fe200078e0005 */
[C---:B------:R-:W-:Y:S01]  /*0f70*/  ISETP.GT.U32.AND P6, PT, R2.reuse, R10, PT ;  /* 0x0000000a0200720c */ /* 0x040fe20003fc4070 */
[----:B------:R-:W-:Y:S01]  /*0f80*/  VIADD R51, R3, 0xe ;  /* 0x0000000e03337836 */ /* 0x000fe20000000000 */
[----:B------:R-:W-:Y:S01]  /*0f90*/  ISETP.GT.U32.AND P2, PT, R2, R252, PT ;  /* 0x000000fc0200720c */ /* 0x000fe20003f44070 */
[----:B------:R-:W-:Y:S01]  /*0fa0*/  IMAD.HI.U32 R5, R4, R7, RZ ;  /* 0x0000000704057227 */ /* 0x000fe200078e00ff */
[----:B------:R-:W-:-:S03]  /*0fb0*/  IABS R6, R16 ;  /* 0x0000001000067213 */ /* 0x000fc60000000000 */
[--C-:B------:R-:W-:Y:S02]  /*0fc0*/  @!P1 IMAD.IADD R12, R12, 0x1, -R2.reuse ;  /* 0x000000010c0c9824 */ /* 0x100fe400078e0a02 */
[----:B------:R-:W-:Y:S02]  /*0fd0*/  IMAD.MOV R5, RZ, RZ, -R5 ;  /* 0x000000ffff057224 */ /* 0x000fe400078e0a05 */
[--C-:B------:R-:W-:Y:S01]  /*0fe0*/  @!P0 IMAD.IADD R8, R8, 0x1, -R2.reuse ;  /* 0x0000000108088824 */ /* 0x100fe200078e0a02 */
[----:B------:R-:W-:Y:S01]  /*0ff0*/  ISETP.GT.U32.AND P1, PT, R2, R12, PT ;  /* 0x0000000c0200720c */ /* 0x000fe20003f24070 */
[----:B------:R-:W-:Y:S01]  /*1000*/  @!P6 IMAD.IADD R10, R10, 0x1, -R2 ;  /* 0x000000010a0ae824 */ /* 0x000fe200078e0a02 */
[----:B------:R-:W-:Y:S01]  /*1010*/  ISETP.GE.AND P0, PT, R13, RZ, PT ;  /* 0x000000ff0d00720c */ /* 0x000fe20003f06270 */
[C---:B------:R-:W-:Y:S01]  /*1020*/  IMAD R14, R2.reuse, R5, R7 ;  /* 0x00000005020e7224 */ /* 0x040fe200078e0207 */
[----:B------:R-:W-:Y:S01]  /*1030*/  ISETP.GE.AND P6, PT, R11, RZ, PT ;  /* 0x000000ff0b00720c */ /* 0x000fe20003fc6270 */
[----:B------:R-:W-:Y:S01]  /*1040*/  @!P3 IMAD.MOV R8, RZ, RZ, -R8 ;  /* 0x000000ffff08b224 */ /* 0x000fe200078e0a08 */
[----:B------:R-:W-:Y:S01]  /*1050*/  ISETP.GT.U32.AND P3, PT, R2, R10, PT ;  /* 0x0000000a0200720c */ /* 0x000fe20003f64070 */
[----:B------:R-:W-:Y:S01]  /*1060*/  IMAD.HI.U32 R5, R4, R9, RZ ;  /* 0x0000000904057227 */ /* 0x000fe200078e00ff */
[----:B------:R-:W-:-:S03]  /*1070*/  IABS R13, R17 ;  /* 0x00000011000d7213 */ /* 0x000fc60000000000 */
[--C-:B------:R-:W-:Y:S01]  /*1080*/  @!P2 IMAD.IADD R252, R252, 0x1, -R2.reuse ;  /* 0x00000001fcfca824 */ /* 0x100fe200078e0a02 */
[----:B------:R-:W-:Y:S01]  /*1090*/  ISETP.GT.U32.AND P2, PT, R2, R14, PT ;  /* 0x0000000e0200720c */ /* 0x000fe20003f44070 */
[----:B------:R-:W-:Y:S02]  /*10a0*/  IMAD.MOV R5, RZ, RZ, -R5 ;  /* 0x000000ffff057224 */ /* 0x000fe400078e0a05 */
[--C-:B------:R-:W-:Y:S01]  /*10b0*/  @!P1 IMAD.IADD R12, R12, 0x1, -R2.reuse ;  /* 0x000000010c0c9824 */ /* 0x100fe200078e0a02 */
[----:B------:R-:W-:Y:S01]  /*10c0*/  ISETP.GE.AND P1, PT, R16, RZ, PT ;  /* 0x000000ff1000720c */ /* 0x000fe20003f26270 */
[----:B------:R-:W-:Y:S02]  /*10d0*/  IMAD R16, R2, R5, R9 ;  /* 0x0000000502107224 */ /* 0x000fe400078e0209 */
[----:B------:R-:W-:Y:S02]  /*10e0*/  @!P3 IMAD.IADD R10, R10, 0x1, -R2 ;  /* 0x000000010a0ab824 */ /* 0x000fe400078e0a02 */
[----:B------:R-:W-:Y:S01]  /*10f0*/  IMAD.MOV.U32 R7, RZ, RZ, R6 ;  /* 0x000000ffff077224 */ /* 0x000fe200078e0006 */
[----:B------:R-:W-:Y:S01]  /*1100*/  ISETP.GT.U32.AND P3, PT, R2, R16, PT ;  /* 0x000000100200720c */ /* 0x000fe20003f64070 */
[----:B------:R-:W-:-:S02]  /*1110*/  VIADD R5, R3, 0xf2 ;  /* 0x000000f203057836 */ /* 0x000fc40000000000 */
[----:B------:R-:W-:Y:S02]  /*1120*/  @!P2 IMAD.IADD R14, R14, 0x1, -R2 ;  /* 0x000000010e0ea824 */ /* 0x000fe400078e0a02 */
[----:B------:R-:W-:-:S03]  /*1130*/  IMAD.HI.U32 R6, R4, R7, RZ ;  /* 0x0000000704067227 */ /* 0x000fc600078e00ff */
[C---:B------:R-:W-:Y:S01]  /*1140*/  ISETP.GT.U32.AND P2, PT, R2.reuse, R14, PT ;  /* 0x0000000e0200720c */ /* 0x040fe20003f44070 */
[----:B------:R-:W-:Y:S02]  /*1150*/  IMAD.MOV R6, RZ, RZ, -R6 ;  /* 0x000000ffff067224 */ /* 0x000fe400078e0a06 */
[----:B------:R-:W-:Y:S01]  /*1160*/  @!P4 IMAD.MOV R12, RZ, RZ, -R12 ;  /* 0x000000ffff0cc224 */ /* 0x000fe200078e0a0c */
[----:B------:R-:W-:Y:S01]  /*1170*/  ISETP.GE.AND P4, PT, R5, RZ, PT ;  /* 0x000000ff0500720c */ /* 0x000fe20003f86270 */
[----:B------:R-:W-:Y:S01]  /*1180*/  IMAD R18, R2, R6, R7 ;  /* 0x0000000602127224 */ /* 0x000fe200078e0207 */
[----:B------:R-:W-:Y:S01]  /*1190*/  IABS R7, R5 ;  /* 0x0000000500077213 */ /* 0x000fe20000000000 */
[----:B------:R-:W-:Y:S02]  /*11a0*/  VIADD R6, R3, 0xf0 ;  /* 0x000000f003067836 */ /* 0x000fe40000000000 */
[----:B------:R-:W-:Y:S02]  /*11b0*/  @!P3 IMAD.IADD R16, R16, 0x1, -R2 ;  /* 0x000000011010b824 */ /* 0x000fe400078e0a02 */
[----:B------:R-:W-:Y:S01]  /*11c0*/  IMAD.HI.U32 R5, R4, R7, RZ ;  /* 0x0000000704057227 */ /* 0x000fe200078e00ff */
[----:B------:R-:W-:-:S02]  /*11d0*/  IABS R9, R6 ;  /* 0x0000000600097213 */ /* 0x000fc40000000000 */
[----:B------:R-:W-:Y:S01]  /*11e0*/  ISETP.GT.U32.AND P3, PT, R2, R16, PT ;  /* 0x000000100200720c */ /* 0x000fe20003f64070 */
[----:B------:R-:W-:Y:S01]  /*11f0*/  @!P2 IMAD.IADD R14, R14, 0x1, -R2 ;  /* 0x000000010e0ea824 */ /* 0x000fe200078e0a02 */
[----:B------:R-:W-:Y:S01]  /*1200*/  ISETP.GT.U32.AND P2, PT, R2, R18, PT ;  /* 0x000000120200720c */ /* 0x000fe20003f44070 */
[----:B------:R-:W-:Y:S01]  /*1210*/  @!P0 IMAD.MOV R10, RZ, RZ, -R10 ;  /* 0x000000ffff0a8224 */ /* 0x000fe200078e0a0a */
[----:B------:R-:W-:Y:S01]  /*1220*/  ISETP.GE.AND P0, PT, R6, RZ, PT ;  /* 0x000000ff0600720c */ /* 0x000fe20003f06270 */
[----:B------:R-:W-:-:S04]  /*1230*/  IMAD.HI.U32 R6, R4, R9, RZ ;  /* 0x0000000904067227 */ /* 0x000fc800078e00ff */
[----:B------:R-:W-:Y:S02]  /*1240*/  IMAD.MOV R5, RZ, RZ, -R5 ;  /* 0x000000ffff057224 */ /* 0x000fe400078e0a05 */
[----:B------:R-:W-:Y:S02]  /*1250*/  IMAD.MOV R6, RZ, RZ, -R6 ;  /* 0x000000ffff067224 */ /* 0x000fe400078e0a06 */
[C---:B------:R-:W-:Y:S02]  /*1260*/  IMAD R20, R2.reuse, R5, R7 ;  /* 0x0000000502147224 */ /* 0x040fe400078e0207 */
[----:B------:R-:W-:Y:S01]  /*1270*/  IMAD R22, R2, R6, R9 ;  /* 0x0000000602167224 */ /* 0x000fe200078e0209 */
[----:B------:R-:W-:Y:S01]  /*1280*/  IABS R9, R19 ;  /* 0x0000001300097213 */ /* 0x000fe20000000000 */
[--C-:B------:R-:W-:Y:S01]  /*1290*/  @!P3 IMAD.IADD R16, R16, 0x1, -R2.reuse ;  /* 0x000000011010b824 */ /* 0x100fe200078e0a02 */
[----:B------:R-:W-:Y:S01]  /*12a0*/  ISETP.GT.U32.AND P3, PT, R2, R20, PT ;  /* 0x000000140200720c */ /* 0x000fe20003f64070 */
[----:B------:R-:W-:-:S02]  /*12b0*/  @!P2 IMAD.IADD R18, R18, 0x1, -R2 ;  /* 0x000000011212a824 */ /* 0x000fc400078e0a02 */
[----:B------:R-:W-:Y:S01]  /*12c0*/  @!P6 IMAD.MOV R14, RZ, RZ, -R14 ;  /* 0x000000ffff0ee224 */ /* 0x000fe200078e0a0e */
[C---:B------:R-:W-:Y:S01]  /*12d0*/  ISETP.GT.U32.AND P6, PT, R2.reuse, R22, PT ;  /* 0x000000160200720c */ /* 0x040fe20003fc4070 */
[----:B------:R-:W-:Y:S01]  /*12e0*/  @!P5 IMAD.MOV R252, RZ, RZ, -R252 ;  /* 0x000000fffffcd224 */ /* 0x000fe200078e0afc */
[----:B------:R-:W-:Y:S01]  /*12f0*/  ISETP.GT.U32.AND P2, PT, R2, R18, PT ;  /* 0x000000120200720c */ /* 0x000fe20003f44070 */
[----:B------:R-:W-:Y:S01]  /*1300*/  IMAD.HI.U32 R6, R4, R13, RZ ;  /* 0x0000000d04067227 */ /* 0x000fe200078e00ff */
[----:B------:R-:W-:-:S03]  /*1310*/  ISETP.GE.AND P5, PT, R15, RZ, PT ;  /* 0x000000ff0f00720c */ /* 0x000fc60003fa6270 */
[----:B------:R-:W-:Y:S02]  /*1320*/  VIADD R15, R3, 0xee ;  /* 0x000000ee030f7836 */ /* 0x000fe40000000000 */
[----:B------:R-:W-:Y:S02]  /*1330*/  @!P3 IMAD.IADD R20, R20, 0x1, -R2 ;  /* 0x000000011414b824 */ /* 0x000fe400078e0a02 */
[----:B------:R-:W-:Y:S01]  /*1340*/  IMAD.MOV R6, RZ, RZ, -R6 ;  /* 0x000000ffff067224 */ /* 0x000fe200078e0a06 */
[----:B------:R-:W-:Y:S01]  /*1350*/  IABS R11, R15 ;  /* 0x0000000f000b7213 */ /* 0x000fe20000000000 */
[--C-:B------:R-:W-:Y:S01]  /*1360*/  @!P6 IMAD.IADD R22, R22, 0x1, -R2.reuse ;  /* 0x000000011616e824 */ /* 0x100fe200078e0a02 */
[----:B------:R-:W-:Y:S01]  /*1370*/  ISETP.GT.U32.AND P3, PT, R2, R20, PT ;  /* 0x000000140200720c */ /* 0x000fe20003f64070 */
[----:B------:R-:W-:Y:S01]  /*1380*/  @!P2 IMAD.IADD R18, R18, 0x1, -R2 ;  /* 0x000000011212a824 */ /* 0x000fe200078e0a02 */
[----:B------:R-:W-:Y:S01]  /*1390*/  ISETP.GE.AND P2, PT, R17, RZ, PT ;  /* 0x000000ff1100720c */ /* 0x000fe20003f46270 */
[----:B------:R-:W-:Y:S01]  /*13a0*/  IMAD.HI.U32 R5, R4, R11, RZ ;  /* 0x0000000b04057227 */ /* 0x000fe200078e00ff */
[----:B------:R-:W-:-:S03]  /*13b0*/  ISETP.GT.U32.AND P6, PT, R2, R22, PT ;  /* 0x000000160200720c */ /* 0x000fc60003fc4070 */
[----:B------:R-:W-:Y:S02]  /*13c0*/  VIADD R17, R3, 0xea ;  /* 0x000000ea03117836 */ /* 0x000fe40000000000 */
[----:B------:R-:W-:Y:S02]  /*13d0*/  IMAD.MOV R5, RZ, RZ, -R5 ;  /* 0x000000ffff057224 */ /* 0x000fe400078e0a05 */
[C---:B------:R-:W-:Y:S01]  /*13e0*/  IMAD R56, R2.reuse, R6, R13 ;  /* 0x0000000602387224 */ /* 0x040fe200078e020d */
[----:B------:R-:W-:Y:S01]  /*13f0*/  IABS R7, R17 ;  /* 0x0000001100077213 */ /* 0x000fe20000000000 */
[----:B------:R-:W-:Y:S01]  /*1400*/  IMAD R54, R2, R5, R11 ;  /* 0x0000000502367224 */ /* 0x000fe200078e020b */
[----:B------:R-:W-:Y:S01]  /*1410*/  IABS R11, R21 ;  /* 0x00000015000b7213 */ /* 0x000fe20000000000 */
[----:B------:R-:W-:Y:S01]  /*1420*/  @!P3 IMAD.IADD R20, R20, 0x1, -R2 ;  /* 0x000000011414b824 */ /* 0x000fe200078e0a02 */
[----:B------:R-:W-:Y:S01]  /*1430*/  IABS R13, R23 ;  /* 0x00000017000d7213 */ /* 0x000fe20000000000 */
[----:B------:R-:W-:Y:S01]  /*1440*/  IMAD.HI.U32 R5, R4, R7, RZ ;  /* 0x0000000704057227 */ /* 0x000fe200078e00ff */
[----:B------:R-:W-:-:S03]  /*1450*/  ISETP.GT.U32.AND P3, PT, R2, R54, PT ;  /* 0x000000360200720c */ /* 0x000fc60003f64070 */
[----:B------:R-:W-:Y:S01]  /*1460*/  @!P6 IMAD.IADD R22, R22, 0x1, -R2 ;  /* 0x000000011616e824 */ /* 0x000fe200078e0a02 */
[----:B------:R-:W-:Y:S01]  /*1470*/  ISETP.GT.U32.AND P6, PT, R2, R56, PT ;  /* 0x000000380200720c */ /* 0x000fe20003fc4070 */
[----:B------:R-:W-:Y:S02]  /*1480*/  IMAD.MOV R58, RZ, RZ, -R5 ;  /* 0x000000ffff3a7224 */ /* 0x000fe400078e0a05 */
[----:B------:R-:W-:-:S04]  /*1490*/  IMAD.HI.U32 R5, R4, R9, RZ ;  /* 0x0000000904057227 */ /* 0x000fc800078e00ff */
[----:B------:R-:W-:Y:S02]  /*14a0*/  IMAD R58, R2, R58, R7 ;  /* 0x0000003a023a7224 */ /* 0x000fe400078e0207 */
[----:B------:R-:W-:Y:S02]  /*14b0*/  IMAD.MOV R60, RZ, RZ, -R5 ;  /* 0x000000ffff3c7224 */ /* 0x000fe400078e0a05 */
[----:B------:R-:W-:Y:S01]  /*14c0*/  @!P3 IMAD.IADD R54, R54, 0x1, -R2 ;  /* 0x000000013636b824 */ /* 0x000fe200078e0a02 */
[C---:B------:R-:W-:Y:S01]  /*14d0*/  ISETP.GT.U32.AND P3, PT, R2.reuse, R58, PT ;  /* 0x0000003a0200720c */ /* 0x040fe20003f64070 */
[----:B------:R-:W-:Y:S02]  /*14e0*/  IMAD R60, R2, R60, R9 ;  /* 0x0000003c023c7224 */ /* 0x000fe400078e0209 */
[----:B------:R-:W-:-:S04]  /*14f0*/  IMAD.HI.U32 R6, R4, R11, RZ ;  /* 0x0000000b04067227 */ /* 0x000fc800078e00ff */
[----:B------:R-:W-:Y:S01]  /*1500*/  @!P6 IMAD.IADD R56, R56, 0x1, -R2 ;  /* 0x000000013838e824 */ /* 0x000fe200078e0a02 */
[C---:B------:R-:W-:Y:S01]  /*1510*/  ISETP.GT.U32.AND P6, PT, R2.reuse, R60, PT ;  /* 0x0000003c0200720c */ /* 0x040fe20003fc4070 */
[----:B------:R-:W-:Y:S02]  /*1520*/  IMAD.MOV R6, RZ, RZ, -R6 ;  /* 0x000000ffff067224 */ /* 0x000fe400078e0a06 */
[----:B------:R-:W-:Y:S01]  /*1530*/  @!P5 IMAD.MOV R16, RZ, RZ, -R16 ;  /* 0x000000ffff10d224 */ /* 0x000fe200078e0a10 */
[----:B------:R-:W-:Y:S01]  /*1540*/  ISETP.GE.AND P5, PT, R15, RZ, PT ;  /* 0x000000ff0f00720c */ /* 0x000fe20003fa6270 */
[----:B------:R-:W-:Y:S01]  /*1550*/  IMAD R62, R2, R6, R11 ;  /* 0x00000006023e7224 */ /* 0x000fe200078e020b */
[----:B------:R-:W-:Y:S01]  /*1560*/  IABS R15, R24 ;  /* 0x00000018000f7213 */ /* 0x000fe20000000000 */
[----:B------:R-:W-:Y:S01]  /*1570*/  @!P3 IMAD.IADD R58, R58, 0x1, -R2 ;  /* 0x000000013a3ab824 */ /* 0x000fe200078e0a02 */
[C---:B------:R-:W-:Y:S01]  /*1580*/  ISETP.GT.U32.AND P3, PT, R2.reuse, R54, PT ;  /* 0x000000360200720c */ /* 0x040fe20003f64070 */
[----:B------:R-:W-:Y:S01]  /*1590*/  @!P0 IMAD.MOV R22, RZ, RZ, -R22 ;  /* 0x000000ffff168224 */ /* 0x000fe200078e0a16 */
[----:B------:R-:W-:Y:S01]  /*15a0*/  ISETP.GT.U32.AND P0, PT, R2, R62, PT ;  /* 0x0000003e0200720c */ /* 0x000fe20003f04070 */
[----:B------:R-:W-:-:S04]  /*15b0*/  IMAD.HI.U32 R7, R4, R13, RZ ;  /* 0x0000000d04077227 */ /* 0x000fc800078e00ff */
[----:B------:R-:W-:Y:S01]  /*15c0*/  @!P6 IMAD.IADD R60, R60, 0x1, -R2 ;  /* 0x000000013c3ce824 */ /* 0x000fe200078e0a02 */
[----:B------:R-:W-:Y:S01]  /*15d0*/  ISETP.GT.U32.AND P6, PT, R2, R58, PT ;  /* 0x0000003a0200720c */ /* 0x000fe20003fc4070 */
[----:B------:R-:W-:-:S04]  /*15e0*/  IMAD.HI.U32 R5, R4, R15, RZ ;  /* 0x0000000f04057227 */ /* 0x000fc800078e00ff */
[----:B------:R-:W-:Y:S02]  /*15f0*/  IMAD.MOV R7, RZ, RZ, -R7 ;  /* 0x000000ffff077224 */ /* 0x000fe400078e0a07 */
[----:B------:R-:W-:Y:S02]  /*1600*/  IMAD.MOV R5, RZ, RZ, -R5 ;  /* 0x000000ffff057224 */ /* 0x000fe400078e0a05 */
[----:B------:R-:W-:Y:S01]  /*1610*/  @!P1 IMAD.MOV R18, RZ, RZ, -R18 ;  /* 0x000000ffff129224 */ /* 0x000fe200078e0a12 */
[C---:B------:R-:W-:Y:S01]  /*1620*/  ISETP.GT.U32.AND P1, PT, R2.reuse, R56, PT ;  /* 0x000000380200720c */ /* 0x040fe20003f24070 */
[C---:B------:R-:W-:Y:S02]  /*1630*/  IMAD R64, R2.reuse, R7, R13 ;  /* 0x0000000702407224 */ /* 0x040fe400078e020d */
[C---:B------:R-:W-:Y:S02]  /*1640*/  VIADD R13, R3.reuse, 0xde ;  /* 0x000000de030d7836 */ /* 0x040fe40000000000 */
[----:B------:R-:W-:Y:S01]  /*1650*/  @!P4 IMAD.MOV R20, RZ, RZ, -R20 ;  /* 0x000000ffff14c224 */ /* 0x000fe200078e0a14 */
[C---:B------:R-:W-:Y:S01]  /*1660*/  ISETP.GT.U32.AND P4, PT, R2.reuse, R60, PT ;  /* 0x0000003c0200720c */ /* 0x040fe20003f84070 */
[----:B------:R-:W-:Y:S01]  /*1670*/  IMAD R66, R2, R5, R15 ;  /* 0x0000000502427224 */ /* 0x000fe200078e020f */
[----:B------:R-:W-:Y:S01]  /*1680*/  IABS R9, R13 ;  /* 0x0000000d00097213 */ /* 0x000fe20000000000 */
[----:B------:R-:W-:-:S02]  /*1690*/  VIADD R11, R3, 0xe0 ;  /* 0x000000e0030b7836 */ /* 0x000fc40000000000 */
[--C-:B------:R-:W-:Y:S01]  /*16a0*/  @!P3 IMAD.IADD R54, R54, 0x1, -R2.reuse ;  /* 0x000000013636b824 */ /* 0x100fe200078e0a02 */
[----:B------:R-:W-:Y:S01]  /*16b0*/  ISETP.GT.U32.AND P3, PT, R2, R64, PT ;  /* 0x000000400200720c */ /* 0x000fe20003f64070 */
[--C-:B------:R-:W-:Y:S01]  /*16c0*/  @!P0 IMAD.IADD R62, R62, 0x1, -R2.reuse ;  /* 0x000000013e3e8824 */ /* 0x100fe200078e0a02 */
[----:B------:R-:W-:Y:S01]  /*16d0*/  IABS R7, R11 ;  /* 0x0000000b00077213 */ /* 0x000fe20000000000 */
[----:B------:R-:W-:Y:S01]  /*16e0*/  @!P6 IMAD.IADD R58, R58, 0x1, -R2 ;  /* 0x000000013a3ae824 */ /* 0x000fe200078e0a02 */
[C---:B------:R-:W-:Y:S01]  /*16f0*/  ISETP.GT.U32.AND P6, PT, R2.reuse, R66, PT ;  /* 0x000000420200720c */ /* 0x040fe20003fc4070 */
[----:B------:R-:W-:Y:S01]  /*1700*/  @!P5 IMAD.MOV R54, RZ, RZ, -R54 ;  /* 0x000000ffff36d224 */ /* 0x000fe200078e0a36 */
[----:B------:R-:W-:Y:S01]  /*1710*/  ISETP.GT.U32.AND P5, PT, R2, R62, PT ;  /* 0x0000003e0200720c */ /* 0x000fe20003fa4070 */
[----:B------:R-:W-:Y:S01]  /*1720*/  IMAD.HI.U32 R6, R4, R9, RZ ;  /* 0x0000000904067227 */ /* 0x000fe200078e00ff */
[----:B------:R-:W-:-:S03]  /*1730*/  ISETP.GE.AND P0, PT, R21, RZ, PT ;  /* 0x000000ff1500720c */ /* 0x000fc60003f06270 */
[----:B------:R-:W-:Y:S01]  /*1740*/  @!P1 IMAD.IADD R56, R56, 0x1, -R2 ;  /* 0x0000000138389824 */ /* 0x000fe200078e0a02 */
[----:B------:R-:W-:Y:S01]  /*1750*/  ISETP.GE.AND P1, PT, R17, RZ, PT ;  /* 0x000000ff1100720c */ /* 0x000fe20003f26270 */
[----:B------:R-:W-:-:S04]  /*1760*/  IMAD.HI.U32 R5, R4, R7, RZ ;  /* 0x0000000704057227 */ /* 0x000fc800078e00ff */
[----:B------:R-:W-:Y:S01]  /*1770*/  @!P4 IMAD.IADD R60, R60, 0x1, -R2 ;  /* 0x000000013c3cc824 */ /* 0x000fe200078e0a02 */
[----:B------:R-:W-:Y:S01]  /*1780*/  ISETP.GE.AND P4, PT, R19, RZ, PT ;  /* 0x000000ff1300720c */ /* 0x000fe20003f86270 */
[----:B------:R-:W-:Y:S02]  /*1790*/  IMAD.MOV R6, RZ, RZ, -R6 ;  /* 0x000000ffff067224 */ /* 0x000fe400078e0a06 */
[----:B------:R-:W-:Y:S02]  /*17a0*/  IMAD.MOV R5, RZ, RZ, -R5 ;  /* 0x000000ffff057224 */ /* 0x000fe400078e0a05 */
[----:B------:R-:W-:Y:S02]  /*17b0*/  IMAD R68, R2, R6, R9 ;  /* 0x0000000602447224 */ /* 0x000fe400078e0209 */
[----:B------:R-:W-:Y:S02]  /*17c0*/  VIADD R6, R3, 0xdc ;  /* 0x000000dc03067836 */ /* 0x000fe40000000000 */
[----:B------:R-:W-:-:S02]  /*17d0*/  @!P6 IMAD.IADD R66, R66, 0x1, -R2 ;  /* 0x000000014242e824 */ /* 0x000fc400078e0a02 */
[----:B------:R-:W-:Y:S01]  /*17e0*/  IMAD R76, R2, R5, R7 ;  /* 0x00000005024c7224 */ /* 0x000fe200078e0207 */
[----:B------:R-:W-:Y:S01]  /*17f0*/  IABS R7, R6 ;  /* 0x0000000600077213 */ /* 0x000fe20000000000 */
[----:B------:R-:W-:Y:S01]  /*1800*/  @!P5 IMAD.IADD R62, R62, 0x1, -R2 ;  /* 0x000000013e3ed824 */ /* 0x000fe200078e0a02 */
[C---:B------:R-:W-:Y:S01]  /*1810*/  ISETP.GT.U32.AND P5, PT, R2.reuse, R68, PT ;  /* 0x000000440200720c */ /* 0x040fe20003fa4070 */
[----:B------:R-:W-:Y:S01]  /*1820*/  @!P1 IMAD.MOV R58, RZ, RZ, -R58 ;  /* 0x000000ffff3a9224 */ /* 0x000fe200078e0a3a */
[C---:B------:R-:W-:Y:S01]  /*1830*/  ISETP.GT.U32.AND P6, PT, R2.reuse, R66, PT ;  /* 0x000000420200720c */ /* 0x040fe20003fc4070 */
[----:B------:R-:W-:Y:S01]  /*1840*/  @!P4 IMAD.MOV R60, RZ, RZ, -R60 ;  /* 0x000000ffff3cc224 */ /* 0x000fe200078e0a3c */
[----:B------:R-:W-:Y:S01]  /*1850*/  ISETP.GT.U32.AND P1, PT, R2, R76, PT ;  /* 0x0000004c0200720c */ /* 0x000fe20003f24070 */
[----:B------:R-:W-:Y:S01]  /*1860*/  IMAD.HI.U32 R5, R4, R7, RZ ;  /* 0x0000000704057227 */ /* 0x000fe200078e00ff */
[----:B------:R-:W-:-:S03]  /*1870*/  ISETP.GE.AND P4, PT, R24, RZ, PT ;  /* 0x000000ff1800720c */ /* 0x000fc60003f86270 */
[----:B------:R-:W-:Y:S01]  /*1880*/  @!P3 IMAD.IADD R64, R64, 0x1, -R2 ;  /* 0x000000014040b824 */ /* 0x000fe200078e0a02 */
[----:B------:R-:W-:Y:S01]  /*1890*/  ISETP.GE.AND P3, PT, R23, RZ, PT ;  /* 0x000000ff1700720c */ /* 0x000fe20003f66270 */
[----:B------:R-:W-:Y:S02]  /*18a0*/  VIADD R15, R3, 0xda ;  /* 0x000000da030f7836 */ /* 0x000fe40000000000 */
[----:B------:R-:W-:Y:S02]  /*18b0*/  IMAD.MOV R5, RZ, RZ, -R5 ;  /* 0x000000ffff057224 */ /* 0x000fe400078e0a05 */
[----:B------:R-:W-:Y:S01]  /*18c0*/  @!P2 IMAD.MOV R56, RZ, RZ, -R56 ;  /* 0x000000ffff38a224 */ /* 0x000fe200078e0a38 */
[----:B------:R-:W-:Y:S01]  /*18d0*/  ISETP.GT.U32.AND P2, PT, R2, R64, PT ;  /* 0x000000400200720c */ /* 0x000fe20003f44070 */
[--C-:B------:R-:W-:Y:S01]  /*18e0*/  @!P5 IMAD.IADD R68, R68, 0x1, -R2.reuse ;  /* 0x000000014444d824 */ /* 0x100fe200078e0a02 */
[----:B------:R-:W-:Y:S01]  /*18f0*/  IABS R9, R15 ;  /* 0x0000000f00097213 */ /* 0x000fe20000000000 */
[--C-:B------:R-:W-:Y:S01]  /*1900*/  @!P6 IMAD.IADD R66, R66, 0x1, -R2.reuse ;  /* 0x000000014242e824 */ /* 0x100fe200078e0a02 */
[----:B------:R-:W-:Y:S01]  /*1910*/  ISETP.GE.AND P6, PT, R13, RZ, PT ;  /* 0x000000ff0d00720c */ /* 0x000fe20003fc6270 */
[C---:B------:R-:W-:Y:S01]  /*1920*/  IMAD R74, R2.reuse, R5, R7 ;  /* 0x00000005024a7224 */ /* 0x040fe200078e0207 */
[----:B------:R-:W-:Y:S01]  /*1930*/  ISETP.GT.U32.AND P5, PT, R2, R68, PT ;  /* 0x000000440200720c */ /* 0x000fe20003fa4070 */
[----:B------:R-:W-:Y:S01]  /*1940*/  @!P1 IMAD.IADD R76, R76, 0x1, -R2 ;  /* 0x000000014c4c9824 */ /* 0x000fe200078e0a02 */
[----:B------:R-:W-:Y:S01]  /*1950*/  ISETP.GE.AND P1, PT, R6, RZ, PT ;  /* 0x000000ff0600720c */ /* 0x000fe20003f26270 */
[----:B------:R-:W-:-:S04]  /*1960*/  IMAD.HI.U32 R6, R4, R9, RZ ;  /* 0x0000000904067227 */ /* 0x000fc800078e00ff */
[----:B------:R-:W-:Y:S01]  /*1970*/  @!P4 IMAD.MOV R66, RZ, RZ, -R66 ;  /* 0x000000ffff42c224 */ /* 0x000fe200078e0a42 */
[----:B------:R-:W-:Y:S01]  /*1980*/  ISETP.GT.U32.AND P4, PT, R2, R74, PT ;  /* 0x0000004a0200720c */ /* 0x000fe20003f84070 */
[----:B------:R-:W-:Y:S02]  /*1990*/  IMAD.MOV R6, RZ, RZ, -R6 ;  /* 0x000000ffff067224 */ /* 0x000fe400078e0a06 */
[----:B------:R-:W-:Y:S01]  /*19a0*/  @!P2 IMAD.IADD R64, R64, 0x1, -R2 ;  /* 0x000000014040a824 */ /* 0x000fe200078e0a02 */
[----:B------:R-:W-:Y:S01]  /*19b0*/  ISETP.GE.AND P2, PT, R11, RZ, PT ;  /* 0x000000ff0b00720c */ /* 0x000fe20003f46270 */
[----:B------:R-:W-:Y:S01]  /*19c0*/  @!P0 IMAD.MOV R62, RZ, RZ, -R62 ;  /* 0x000000ffff3e8224 */ /* 0x000fe200078e0a3e */
[C---:B------:R-:W-:Y:S01]  /*19d0*/  ISETP.GT.U32.AND P0, PT, R2.reuse, R76, PT ;  /* 0x0000004c0200720c */ /* 0x040fe20003f04070 */
[----:B------:R-:W-:Y:S02]  /*19e0*/  IMAD R70, R2, R6, R9 ;  /* 0x0000000602467224 */ /* 0x000fe400078e0209 */
[----:B------:R-:W-:Y:S01]  /*19f0*/  @!P3 IMAD.MOV R64, RZ, RZ, -R64 ;  /* 0x000000ffff40b224 */ /* 0x000fe200078e0a40 */
[----:B------:R-:W-:Y:S01]  /*1a00*/  ISETP.GE.AND P3, PT, R15, RZ, PT ;  /* 0x000000ff0f00720c */ /* 0x000fe20003f66270 */
[----:B------:R-:W-:Y:S01]  /*1a10*/  @!P5 IMAD.IADD R68, R68, 0x1, -R2 ;  /* 0x000000014444d824 */ /* 0x000fe200078e0a02 */
[----:B------:R-:W-:Y:S01]  /*1a20*/  ISETP.GT.U32.AND P5, PT, R2, R70, PT ;  /* 0x000000460200720c */ /* 0x000fe20003fa4070 */
[----:B------:R-:W-:-:S02]  /*1a30*/  VIADD R5, R3, 0xd8 ;  /* 0x000000d803057836 */ /* 0x000fc40000000000 */
[C---:B------:R-:W-:Y:S02]  /*1a40*/  VIADD R15, R3.reuse, 0xd4 ;  /* 0x000000d4030f7836 */ /* 0x040fe40000000000 */
[--C-:B------:R-:W-:Y:S01]  /*1a50*/  @!P4 IMAD.IADD R74, R74, 0x1, -R2.reuse ;  /* 0x000000014a4ac824 */ /* 0x100fe200078e0a02 */
[----:B------:R-:W-:Y:S01]  /*1a60*/  IABS R9, R5 ;  /* 0x0000000500097213 */ /* 0x000fe20000000000 */
[C---:B------:R-:W-:Y:S01]  /*1a70*/  VIADD R6, R3.reuse, 0xd6 ;  /* 0x000000d603067836 */ /* 0x040fe20000000000 */
[----:B------:R-:W-:Y:S01]  /*1a80*/  IABS R13, R15 ;  /* 0x0000000f000d7213 */ /* 0x000fe20000000000 */
[----:B------:R-:W-:Y:S01]  /*1a90*/  @!P0 IMAD.IADD R76, R76, 0x1, -R2 ;  /* 0x000000014c4c8824 */ /* 0x000fe200078e0a02 */
[----:B------:R-:W-:Y:S01]  /*1aa0*/  ISETP.GT.U32.AND P4, PT, R2, R74, PT ;  /* 0x0000004a0200720c */ /* 0x000fe20003f84070 */
[----:B------:R-:W-:Y:S01]  /*1ab0*/  VIADD R17, R3, 0xce ;  /* 0x000000ce03117836 */ /* 0x000fe20000000000 */
[----:B------:R-:W-:Y:S01]  /*1ac0*/  ISETP.GE.AND P0, PT, R5, RZ, PT ;  /* 0x000000ff0500720c */ /* 0x000fe20003f06270 */
[----:B------:R-:W-:Y:S01]  /*1ad0*/  IMAD.HI.U32 R5, R4, R9, RZ ;  /* 0x0000000904057227 */ /* 0x000fe200078e00ff */
[----:B------:R-:W-:-:S03]  /*1ae0*/  IABS R11, R6 ;  /* 0x00000006000b7213 */ /* 0x000fc60000000000 */
[----:B------:R-:W-:-:S04]  /*1af0*/  IMAD.HI.U32 R7, R4, R13, RZ ;  /* 0x0000000d04077227 */ /* 0x000fc800078e00ff */
[----:B------:R-:W-:Y:S02]  /*1b00*/  @!P5 IMAD.IADD R70, R70, 0x1, -R2 ;  /* 0x000000014646d824 */ /* 0x000fe400078e0a02 */
[----:B------:R-:W-:Y:S02]  /*1b10*/  IMAD.MOV R5, RZ, RZ, -R5 ;  /* 0x000000ffff057224 */ /* 0x000fe400078e0a05 */
[----:B------:R-:W-:Y:S01]  /*1b20*/  IMAD.MOV R7, RZ, RZ, -R7 ;  /* 0x000000ffff077224 */ /* 0x000fe200078e0a07 */
[----:B------:R-:W-:Y:S01]  /*1b30*/  ISETP.GT.U32.AND P5, PT, R2, R70, PT ;  /* 0x000000460200720c */ /* 0x000fe20003fa4070 */
[----:B------:R-:W-:Y:S01]  /*1b40*/  @!P2 IMAD.MOV R76, RZ, RZ, -R76 ;  /* 0x000000ffff4ca224 */ /* 0x000fe200078e0a4c */
[----:B------:R-:W-:Y:S01]  /*1b50*/  ISETP.GE.AND P2, PT, R6, RZ, PT ;  /* 0x000000ff0600720c */ /* 0x000fe20003f46270 */
[----:B------:R-:W-:-:S04]  /*1b60*/  IMAD.HI.U32 R6, R4, R11, RZ ;  /* 0x0000000b04067227 */ /* 0x000fc800078e00ff */
[----:B------:R-:W-:Y:S02]  /*1b70*/  IMAD R72, R2, R5, R9 ;  /* 0x0000000502487224 */ /* 0x000fe400078e0209 */
[----:B------:R-:W-:Y:S02]  /*1b80*/  @!P4 IMAD.IADD R74, R74, 0x1, -R2 ;  /* 0x000000014a4ac824 */ /* 0x000fe400078e0a02 */
[C---:B------:R-:W-:Y:S01]  /*1b90*/  IMAD R90, R2.reuse, R7, R13 ;  /* 0x00000007025a7224 */ /* 0x040fe200078e020d */
[C---:B------:R-:W-:Y:S01]  /*1ba0*/  ISETP.GT.U32.AND P4, PT, R2.reuse, R72, PT ;  /* 0x000000480200720c */ /* 0x040fe20003f84070 */
[----:B------:R-:W-:Y:S02]  /*1bb0*/  IMAD.MOV R6, RZ, RZ, -R6 ;  /* 0x000000ffff067224 */ /* 0x000fe400078e0a06 */
[----:B------:R-:W-:Y:S01]  /*1bc0*/  @!P1 IMAD.MOV R74, RZ, RZ, -R74 ;  /* 0x000000ffff4a9224 */ /* 0x000fe200078e0a4a */
[C---:B------:R-:W-:Y:S01]  /*1bd0*/  ISETP.GT.U32.AND P1, PT, R2.reuse, R90, PT ;  /* 0x0000005a0200720c */ /* 0x040fe20003f24070 */
[----:B------:R-:W-:Y:S01]  /*1be0*/  IMAD R88, R2, R6, R11 ;  /* 0x0000000602587224 */ /* 0x000fe200078e020b */
[----:B------:R-:W-:Y:S01]  /*1bf0*/  IABS R11, R17 ;  /* 0x00000011000b7213 */ /* 0x000fe20000000000 */
[----:B------:R-:W-:-:S02]  /*1c00*/  VIADD R6, R3, 0xd2 ;  /* 0x000000d203067836 */ /* 0x000fc40000000000 */
[----:B------:R-:W-:Y:S01]  /*1c10*/  @!P5 IMAD.IADD R70, R70, 0x1, -R2 ;  /* 0x000000014646d824 */ /* 0x000fe200078e0a02 */
[----:B------:R-:W-:Y:S01]  /*1c20*/  ISETP.GT.U32.AND P5, PT, R2, R88, PT ;  /* 0x000000580200720c */ /* 0x000fe20003fa4070 */
[----:B------:R-:W-:Y:S01]  /*1c30*/  @!P6 IMAD.MOV R68, RZ, RZ, -R68 ;  /* 0x000000ffff44e224 */ /* 0x000fe200078e0a44 */
[----:B------:R-:W-:Y:S01]  /*1c40*/  IABS R7, R6 ;  /* 0x0000000600077213 */ /* 0x000fe20000000000 */
[----:B------:R-:W-:Y:S01]  /*1c50*/  VIADD R19, R3, 0xcc ;  /* 0x000000cc03137836 */ /* 0x000fe20000000000 */
[----:B------:R-:W-:Y:S01]  /*1c60*/  ISETP.GE.AND P6, PT, R15, RZ, PT ;  /* 0x000000ff0f00720c */ /* 0x000fe20003fc6270 */
[----:B------:R-:W-:Y:S02]  /*1c70*/  VIADD R15, R3, 0xd0 ;  /* 0x000000d0030f7836 */ /* 0x000fe40000000000 */
[--C-:B------:R-:W-:Y:S01]  /*1c80*/  @!P4 IMAD.IADD R72, R72, 0x1, -R2.reuse ;  /* 0x000000014848c824 */ /* 0x100fe200078e0a02 */
[----:B------:R-:W-:Y:S01]  /*1c90*/  IABS R13, R19 ;  /* 0x00000013000d7213 */ /* 0x000fe20000000000 */
[----:B------:R-:W-:Y:S01]  /*1ca0*/  @!P1 IMAD.IADD R90, R90, 0x1, -R2 ;  /* 0x000000015a5a9824 */ /* 0x000fe200078e0a02 */
[----:B------:R-:W-:Y:S01]  /*1cb0*/  IABS R9, R15 ;  /* 0x0000000f00097213 */ /* 0x000fe20000000000 */
[----:B------:R-:W-:Y:S01]  /*1cc0*/  IMAD.HI.U32 R5, R4, R7, RZ ;  /* 0x0000000704057227 */ /* 0x000fe200078e00ff */
[----:B------:R-:W-:-:S02]  /*1cd0*/  ISETP.GT.U32.AND P4, PT, R2, R72, PT ;  /* 0x000000480200720c */ /* 0x000fc40003f84070 */
[----:B------:R-:W-:Y:S01]  /*1ce0*/  ISETP.GT.U32.AND P1, PT, R2, R90, PT ;  /* 0x0000005a0200720c */ /* 0x000fe20003f24070 */
[----:B------:R-:W-:Y:S01]  /*1cf0*/  @!P3 IMAD.MOV R70, RZ, RZ, -R70 ;  /* 0x000000ffff46b224 */ /* 0x000fe200078e0a46 */
[----:B------:R-:W-:Y:S01]  /*1d00*/  ISETP.GE.AND P3, PT, R6, RZ, PT ;  /* 0x000000ff0600720c */ /* 0x000fe20003f66270 */
[----:B------:R-:W-:Y:S02]  /*1d10*/  IMAD.MOV R5, RZ, RZ, -R5 ;  /* 0x000000ffff057224 */ /* 0x000fe400078e0a05 */
[----:B------:R-:W-:-:S04]  /*1d20*/  IMAD.HI.U32 R6, R4, R11, RZ ;  /* 0x0000000b04067227 */ /* 0x000fc800078e00ff */
[----:B------:R-:W-:Y:S02]  /*1d30*/  @!P5 IMAD.IADD R88, R88, 0x1, -R2 ;  /* 0x000000015858d824 */ /* 0x000fe400078e0a02 */
[----:B------:R-:W-:Y:S02]  /*1d40*/  IMAD R92, R2, R5, R7 ;  /* 0x00000005025c7224 */ /* 0x000fe400078e0207 */
[----:B------:R-:W-:Y:S01]  /*1d50*/  IMAD.HI.U32 R5, R4, R9, RZ ;  /* 0x0000000904057227 */ /* 0x000fe200078e00ff */
[----:B------:R-:W-:-:S03]  /*1d60*/  ISETP.GT.U32.AND P5, PT, R2, R88, PT ;  /* 0x000000580200720c */ /* 0x000fc60003fa4070 */
[----:B------:R-:W-:-:S04]  /*1d70*/  IMAD.HI.U32 R7, R4, R13, RZ ;  /* 0x0000000d04077227 */ /* 0x000fc800078e00ff */
[----:B------:R-:W-:Y:S02]  /*1d80*/  IMAD.MOV R6, RZ, RZ, -R6 ;  /* 0x000000ffff067224 */ /* 0x000fe400078e0a06 */
[----:B------:R-:W-:Y:S02]  /*1d90*/  IMAD.MOV R5, RZ, RZ, -R5 ;  /* 0x000000ffff057224 */ /* 0x000fe400078e0a05 */
[----:B------:R-:W-:Y:S02]  /*1da0*/  IMAD.MOV R7, RZ, RZ, -R7 ;  /* 0x000000ffff077224 */ /* 0x000fe400078e0a07 */
[----:B------:R-:W-:Y:S02]  /*1db0*/  IMAD R96, R2, R6, R11 ;  /* 0x0000000602607224 */ /* 0x000fe400078e020b */
[----:B------:R-:W-:Y:S01]  /*1dc0*/  @!P4 IMAD.IADD R72, R72, 0x1, -R2 ;  /* 0x000000014848c824 */ /* 0x000fe200078e0a02 */
[C---:B------:R-:W-:Y:S01]  /*1dd0*/  ISETP.GT.U32.AND P4, PT, R2.reuse, R92, PT ;  /* 0x0000005c0200720c */ /* 0x040fe20003f84070 */
[----:B------:R-:W-:-:S02]  /*1de0*/  IMAD R94, R2, R5, R9 ;  /* 0x00000005025e7224 */ /* 0x000fc400078e0209 */
[----:B------:R-:W-:Y:S02]  /*1df0*/  IMAD R98, R2, R7, R13 ;  /* 0x0000000702627224 */ /* 0x000fe400078e020d */
[----:B------:R-:W-:Y:S01]  /*1e00*/  @!P1 IMAD.IADD R90, R90, 0x1, -R2 ;  /* 0x000000015a5a9824 */ /* 0x000fe200078e0a02 */
[C---:B------:R-:W-:Y:S01]  /*1e10*/  ISETP.GT.U32.AND P1, PT, R2.reuse, R96, PT ;  /* 0x000000600200720c */ /* 0x040fe20003f24070 */
[----:B------:R-:W-:Y:S02]  /*1e20*/  VIADD R6, R3, 0xca ;  /* 0x000000ca03067836 */ /* 0x000fe40000000000 */
[----:B------:R-:W-:Y:S01]  /*1e30*/  @!P0 IMAD.MOV R72, RZ, RZ, -R72 ;  /* 0x000000ffff488224 */ /* 0x000fe200078e0a48 */
[C---:B------:R-:W-:Y:S01]  /*1e40*/  ISETP.GT.U32.AND P0, PT, R2.reuse, R94, PT ;  /* 0x0000005e0200720c */ /* 0x040fe20003f04070 */
[----:B------:R-:W-:Y:S01]  /*1e50*/  @!P6 IMAD.MOV R90, RZ, RZ, -R90 ;  /* 0x000000ffff5ae224 */ /* 0x000fe200078e0a5a */
[----:B------:R-:W-:Y:S01]  /*1e60*/  ISETP.GT.U32.AND P6, PT, R2, R98, PT ;  /* 0x000000620200720c */ /* 0x000fe20003fc4070 */
[--C-:B------:R-:W-:Y:S01]  /*1e70*/  @!P5 IMAD.IADD R88, R88, 0x1, -R2.reuse ;  /* 0x000000015858d824 */ /* 0x100fe200078e0a02 */
[----:B------:R-:W-:Y:S01]  /*1e80*/  IABS R7, R6 ;  /* 0x0000000600077213 */ /* 0x000fe20000000000 */
[----:B------:R-:W-:Y:S01]  /*1e90*/  @!P4 IMAD.IADD R92, R92, 0x1, -R2 ;  /* 0x000000015c5cc824 */ /* 0x000fe200078e0a02 */
[----:B------:R-:W-:Y:S01]  /*1ea0*/  ISETP.GE.AND P5, PT, R15, RZ, PT ;  /* 0x000000ff0f00720c */ /* 0x000fe20003fa6270 */
[----:B------:R-:W-:-:S02]  /*1eb0*/  VIADD R15, R3, 0xc8 ;  /* 0x000000c8030f7836 */ /* 0x000fc40000000000 */
[----:B------:R-:W-:Y:S01]  /*1ec0*/  IMAD.HI.U32 R5, R4, R7, RZ ;  /* 0x0000000704057227 */ /* 0x000fe200078e00ff */
[----:B------:R-:W-:Y:S02]  /*1ed0*/  ISETP.GT.U32.AND P4, PT, R2, R92, PT ;  /* 0x0000005c0200720c */ /* 0x000fe40003f84070 */
[----:B------:R-:W-:Y:S01]  /*1ee0*/  IABS R9, R15 ;  /* 0x0000000f00097213 */ /* 0x000fe20000000000 */
[--C-:B------:R-:W-:Y:S02]  /*1ef0*/  @!P1 IMAD.IADD R96, R96, 0x1, -R2.reuse ;  /* 0x0000000160609824 */ /* 0x100fe400078e0a02 */
[----:B------:R-:W-:Y:S02]  /*1f00*/  IMAD.MOV R5, RZ, RZ, -R5 ;  /* 0x000000ffff057224 */ /* 0x000fe400078e0a05 */
[--C-:B------:R-:W-:Y:S01]  /*1f10*/  @!P0 IMAD.IADD R94, R94, 0x1, -R2.reuse ;  /* 0x000000015e5e8824 */ /* 0x100fe200078e0a02 */
[----:B------:R-:W-:Y:S01]  /*1f20*/  ISETP.GE.AND P0, PT, R6, RZ, PT ;  /* 0x000000ff0600720c */ /* 0x000fe20003f06270 */
[----:B------:R-:W-:Y:S01]  /*1f30*/  @!P6 IMAD.IADD R98, R98, 0x1, -R2 ;  /* 0x000000016262e824 */ /* 0x000fe200078e0a02 */
[C---:B------:R-:W-:Y:S01]  /*1f40*/  ISETP.GT.U32.AND P6, PT, R2.reuse, R96, PT ;  /* 0x000000600200720c */ /* 0x040fe20003fc4070 */
[C---:B------:R-:W-:Y:S01]  /*1f50*/  IMAD R100, R2.reuse, R5, R7 ;  /* 0x0000000502647224 */ /* 0x040fe200078e0207 */
[----:B------:R-:W-:Y:S01]  /*1f60*/  ISETP.GT.U32.AND P1, PT, R2, R94, PT ;  /* 0x0000005e0200720c */ /* 0x000fe20003f24070 */
[----:B------:R-:W-:-:S04]  /*1f70*/  IMAD.HI.U32 R5, R4, R9, RZ ;  /* 0x0000000904057227 */ /* 0x000fc800078e00ff */
[----:B------:R-:W-:Y:S02]  /*1f80*/  IMAD.MOV R5, RZ, RZ, -R5 ;  /* 0x000000ffff057224 */ /* 0x000fe400078e0a05 */
[----:B------:R-:W-:Y:S02]  /*1f90*/  VIADD R7, R3, 0xc6 ;  /* 0x000000c603077836 */ /* 0x000fe40000000000 */
[----:B------:R-:W-:Y:S02]  /*1fa0*/  IMAD R102, R2, R5, R9 ;  /* 0x0000000502667224 */ /* 0x000fe400078e0209 */
[----:B------:R-:W-:Y:S01]  /*1fb0*/  @!P6 IMAD.IADD R96, R96, 0x1, -R2 ;  /* 0x000000016060e824 */ /* 0x000fe200078e0a02 */
[----:B------:R-:W-:Y:S01]  /*1fc0*/  IABS R6, R7 ;  /* 0x0000000700067213 */ /* 0x000fe20000000000 */
[----:B------:R-:W-:Y:S01]  /*1fd0*/  @!P2 IMAD.MOV R88, RZ, RZ, -R88 ;  /* 0x000000ffff58a224 */ /* 0x000fe200078e0a58 */
[----:B------:R-:W-:Y:S01]  /*1fe0*/  ISETP.GT.U32.AND P6, PT, R2, R102, PT ;  /* 0x000000660200720c */ /* 0x000fe20003fc4070 */
[--C-:B------:R-:W-:Y:S01]  /*1ff0*/  @!P1 IMAD.IADD R94, R94, 0x1, -R2.reuse ;  /* 0x000000015e5e9824 */ /* 0x100fe200078e0a02 */
[----:B------:R-:W-:Y:S01]  /*2000*/  ISETP.GE.AND P2, PT, R17, RZ, PT ;  /* 0x000000ff1100720c */ /* 0x000fe20003f46270 */
[----:B------:R-:W-:Y:S01]  /*2010*/  @!P4 IMAD.IADD R92, R92, 0x1, -R2 ;  /* 0x000000015c5cc824 */ /* 0x000fe200078e0a02 */
[----:B------:R-:W-:Y:S01]  /*2020*/  ISETP.GT.U32.AND P1, PT, R2, R100, PT ;  /* 0x000000640200720c */ /* 0x000fe20003f24070 */
[----:B------:R-:W-:Y:S01]  /*2030*/  VIADD R17, R3, 0xc4 ;  /* 0x000000c403117836 */ /* 0x000fe20000000000 */
[----:B------:R-:W-:Y:S01]  /*2040*/  ISETP.GE.AND P4, PT, R19, RZ, PT ;  /* 0x000000ff1300720c */ /* 0x000fe20003f86270 */
[----:B------:R-:W-:-:S02]  /*2050*/  IMAD.MOV.U32 R9, RZ, RZ, R6 ;  /* 0x000000ffff097224 */ /* 0x000fc400078e0006 */
[----:B------:R-:W-:Y:S01]  /*2060*/  @!P3 IMAD.MOV R92, RZ, RZ, -R92 ;  /* 0x000000ffff5cb224 */ /* 0x000fe200078e0a5c */
[----:B------:R-:W-:Y:S01]  /*2070*/  ISETP.GT.U32.AND P3, PT, R2, R98, PT ;  /* 0x000000620200720c */ /* 0x000fe20003f64070 */
[----:B------:R-:W-:Y:S01]  /*2080*/  VIADD R19, R3, 0xc2 ;  /* 0x000000c203137836 */ /* 0x000fe20000000000 */
[----:B------:R-:W-:Y:S01]  /*2090*/  IABS R11, R17 ;  /* 0x00000011000b7213 */ /* 0x000fe20000000000 */
[----:B------:R-:W-:-:S03]  /*20a0*/  IMAD.HI.U32 R5, R4, R9, RZ ;  /* 0x0000000904057227 */ /* 0x000fc600078e00ff */
[----:B------:R-:W-:Y:S01]  /*20b0*/  IABS R13, R19 ;  /* 0x00000013000d7213 */ /* 0x000fe20000000000 */
[----:B------:R-:W-:Y:S02]  /*20c0*/  @!P6 IMAD.IADD R102, R102, 0x1, -R2 ;  /* 0x000000016666e824 */ /* 0x000fe400078e0a02 */
[----:B------:R-:W-:-:S03]  /*20d0*/  IMAD.HI.U32 R6, R4, R11, RZ ;  /* 0x0000000b04067227 */ /* 0x000fc600078e00ff */
[----:B------:R-:W-:Y:S01]  /*20e0*/  ISETP.GT.U32.AND P6, PT, R2, R102, PT ;  /* 0x000000660200720c */ /* 0x000fe20003fc4070 */
[----:B------:R-:W-:Y:S02]  /*20f0*/  IMAD.MOV R5, RZ, RZ, -R5 ;  /* 0x000000ffff057224 */ /* 0x000fe400078e0a05 */
[----:B------:R-:W-:Y:S01]  /*2100*/  @!P1 IMAD.IADD R100, R100, 0x1, -R2 ;  /* 0x0000000164649824 */ /* 0x000fe200078e0a02 */
[----:B------:R-:W-:Y:S01]  /*2110*/  ISETP.GE.AND P1, PT, R7, RZ, PT ;  /* 0x000000ff0700720c */ /* 0x000fe20003f26270 */
[----:B------:R-:W-:-:S04]  /*2120*/  IMAD.HI.U32 R7, R4, R13, RZ ;  /* 0x0000000d04077227 */ /* 0x000fc800078e00ff */
[----:B------:R-:W-:Y:S02]  /*2130*/  IMAD.MOV R6, RZ, RZ, -R6 ;  /* 0x000000ffff067224 */ /* 0x000fe400078e0a06 */
[----:B------:R-:W-:Y:S02]  /*2140*/  IMAD R104, R2, R5, R9 ;  /* 0x0000000502687224 */ /* 0x000fe400078e0209 */
[----:B------:R-:W-:Y:S01]  /*2150*/  @!P3 IMAD.IADD R98, R98, 0x1, -R2 ;  /* 0x000000016262b824 */ /* 0x000fe200078e0a02 */
[----:B------:R-:W-:Y:S01]  /*2160*/  ISETP.GE.AND P3, PT, R15, RZ, PT ;  /* 0x000000ff0f00720c */ /* 0x000fe20003f66270 */
[----:B------:R-:W-:Y:S02]  /*2170*/  IMAD.MOV R7, RZ, RZ, -R7 ;  /* 0x000000ffff077224 */ /* 0x000fe400078e0a07 */
[C---:B------:R-:W-:Y:S02]  /*2180*/  IMAD R106, R2.reuse, R6, R11 ;  /* 0x00000006026a7224 */ /* 0x040fe400078e020b */
[----:B------:R-:W-:Y:S01]  /*2190*/  @!P2 IMAD.MOV R96, RZ, RZ, -R96 ;  /* 0x000000ffff60a224 */ /* 0x000fe200078e0a60 */
[C---:B------:R-:W-:Y:S01]  /*21a0*/  ISETP.GT.U32.AND P2, PT, R2.reuse, R104, PT ;  /* 0x000000680200720c */ /* 0x040fe20003f44070 */
[----:B------:R-:W-:-:S02]  /*21b0*/  IMAD R108, R2, R7, R13 ;  /* 0x00000007026c7224 */ /* 0x000fc400078e020d */
[----:B------:R-:W-:Y:S01]  /*21c0*/  @!P4 IMAD.MOV R98, RZ, RZ, -R98 ;  /* 0x000000ffff62c224 */ /* 0x000fe200078e0a62 */
[----:B------:R-:W-:Y:S01]  /*21d0*/  ISETP.GT.U32.AND P4, PT, R2, R106, PT ;  /* 0x0000006a0200720c */ /* 0x000fe20003f84070 */
[----:B------:R-:W-:Y:S01]  /*21e0*/  @!P6 IMAD.IADD R102, R102, 0x1, -R2 ;  /* 0x000000016666e824 */ /* 0x000fe200078e0a02 */
[----:B------:R-:W-:Y:S01]  /*21f0*/  ISETP.GT.U32.AND P6, PT, R2, R108, PT ;  /* 0x0000006c0200720c */ /* 0x000fe20003fc4070 */
[C---:B------:R-:W-:Y:S02]  /*2200*/  VIADD R6, R3.reuse, 0xc0 ;  /* 0x000000c003067836 */ /* 0x040fe40000000000 */
[C---:B------:R-:W-:Y:S02]  /*2210*/  VIADD R11, R3.reuse, 0xbe ;  /* 0x000000be030b7836 */ /* 0x040fe40000000000 */
[----:B------:R-:W-:Y:S01]  /*2220*/  @!P5 IMAD.MOV R94, RZ, RZ, -R94 ;  /* 0x000000ffff5ed224 */ /* 0x000fe200078e0a5e */
[----:B------:R-:W-:Y:S01]  /*2230*/  IABS R7, R6 ;  /* 0x0000000600077213 */ /* 0x000fe20000000000 */
[--C-:B------:R-:W-:Y:S01]  /*2240*/  @!P2 IMAD.IADD R104, R104, 0x1, -R2.reuse ;  /* 0x000000016868a824 */ /* 0x100fe200078e0a02 */
[----:B------:R-:W-:Y:S01]  /*2250*/  IABS R9, R11 ;  /* 0x0000000b00097213 */ /* 0x000fe20000000000 */
[----:B------:R-:W-:Y:S01]  /*2260*/  VIADD R13, R3, 0xbc ;  /* 0x000000bc030d7836 */ /* 0x000fe20000000000 */
[----:B------:R-:W-:Y:S01]  /*2270*/  ISETP.GT.U32.AND P5, PT, R2, R100, PT ;  /* 0x000000640200720c */ /* 0x000fe20003fa4070 */
[----:B------:R-:W-:Y:S01]  /*2280*/  @!P4 IMAD.IADD R106, R106, 0x1, -R2 ;  /* 0x000000016a6ac824 */ /* 0x000fe200078e0a02 */
[----:B------:R-:W-:Y:S01]  /*2290*/  ISETP.GT.U32.AND P4, PT, R2, R104, PT ;  /* 0x000000680200720c */ /* 0x000fe20003f84070 */
[----:B------:R-:W-:Y:S01]  /*22a0*/  IMAD.HI.U32 R5, R4, R7, RZ ;  /* 0x0000000704057227 */ /* 0x000fe200078e00ff */
[----:B------:R-:W-:-:S03]  /*22b0*/  ISETP.GE.AND P2, PT, R19, RZ, PT ;  /* 0x000000ff1300720c */ /* 0x000fc60003f46270 */
[----:B------:R-:W-:Y:S01]  /*22c0*/  @!P6 IMAD.IADD R108, R108, 0x1, -R2 ;  /* 0x000000016c6ce824 */ /* 0x000fe200078e0a02 */
[----:B------:R-:W-:Y:S01]  /*22d0*/  ISETP.GT.U32.AND P6, PT, R2, R106, PT ;  /* 0x0000006a0200720c */ /* 0x000fe20003fc4070 */
[----:B------:R-:W-:Y:S02]  /*22e0*/  IMAD.MOV R110, RZ, RZ, -R5 ;  /* 0x000000ffff6e7224 */ /* 0x000fe400078e0a05 */
[----:B------:R-:W-:-:S04]  /*22f0*/  IMAD.HI.U32 R5, R4, R9, RZ ;  /* 0x0000000904057227 */ /* 0x000fc800078e00ff */
[----:B------:R-:W-:Y:S01]  /*2300*/  IMAD R110, R2, R110, R7 ;  /* 0x0000006e026e7224 */ /* 0x000fe200078e0207 */
[----:B------:R-:W-:Y:S01]  /*2310*/  IABS R7, R13 ;  /* 0x0000000d00077213 */ /* 0x000fe20000000000 */
[----:B------:R-:W-:Y:S02]  /*2320*/  IMAD.MOV R5, RZ, RZ, -R5 ;  /* 0x000000ffff057224 */ /* 0x000fe400078e0a05 */
[--C-:B------:R-:W-:Y:S01]  /*2330*/  @!P4 IMAD.IADD R104, R104, 0x1, -R2.reuse ;  /* 0x000000016868c824 */ /* 0x100fe200078e0a02 */
[C---:B------:R-:W-:Y:S01]  /*2340*/  ISETP.GT.U32.AND P4, PT, R2.reuse, R110, PT ;  /* 0x0000006e0200720c */ /* 0x040fe20003f84070 */
[----:B------:R-:W-:Y:S02]  /*2350*/  IMAD R112, R2, R5, R9 ;  /* 0x0000000502707224 */ /* 0x000fe400078e0209 */
[--C-:B------:R-:W-:Y:S02]  /*2360*/  @!P6 IMAD.IADD R106, R106, 0x1, -R2.reuse ;  /* 0x000000016a6ae824 */ /* 0x100fe400078e0a02 */
[----:B------:R-:W-:Y:S01]  /*2370*/  @!P5 IMAD.IADD R100, R100, 0x1, -R2 ;  /* 0x000000016464d824 */ /* 0x000fe200078e0a02 */
[C---:B------:R-:W-:Y:S01]  /*2380*/  ISETP.GT.U32.AND P6, PT, R2.reuse, R112, PT ;  /* 0x000000700200720c */ /* 0x040fe20003fc4070 */
[----:B------:R-:W-:Y:S01]  /*2390*/  VIADD R15, R3, 0xba ;  /* 0x000000ba030f7836 */ /* 0x000fe20000000000 */
[----:B------:R-:W-:Y:S01]  /*23a0*/  ISETP.GE.AND P5, PT, R17, RZ, PT ;  /* 0x000000ff1100720c */ /* 0x000fe20003fa6270 */
[----:B------:R-:W-:Y:S01]  /*23b0*/  @!P0 IMAD.MOV R100, RZ, RZ, -R100 ;  /* 0x000000ffff648224 */ /* 0x000fe200078e0a64 */
[----:B------:R-:W-:Y:S01]  /*23c0*/  ISETP.GT.U32.AND P0, PT, R2, R108, PT ;  /* 0x0000006c0200720c */ /* 0x000fe20003f04070 */
[----:B------:R-:W-:Y:S01]  /*23d0*/  IMAD.HI.U32 R5, R4, R7, RZ ;  /* 0x0000000704057227 */ /* 0x000fe200078e00ff */
[----:B------:R-:W-:-:S03]  /*23e0*/  IABS R9, R15 ;  /* 0x0000000f00097213 */ /* 0x000fc60000000000 */
[--C-:B------:R-:W-:Y:S01]  /*23f0*/  @!P4 IMAD.IADD R110, R110, 0x1, -R2.reuse ;  /* 0x000000016e6ec824 */ /* 0x100fe200078e0a02 */
[----:B------:R-:W-:Y:S01]  /*2400*/  ISETP.GE.AND P4, PT, R11, RZ, PT ;  /* 0x000000ff0b00720c */ /* 0x000fe20003f86270 */
[----:B------:R-:W-:Y:S02]  /*2410*/  IMAD.MOV R114, RZ, RZ, -R5 ;  /* 0x000000ffff727224 */ /* 0x000fe400078e0a05 */
[----:B------:R-:W-:Y:S01]  /*2420*/  @!P6 IMAD.IADD R112, R112, 0x1, -R2 ;  /* 0x000000017070e824 */ /* 0x000fe200078e0a02 */
[----:B------:R-:W-:Y:S01]  /*2430*/  ISETP.GT.U32.AND P6, PT, R2, R110, PT ;  /* 0x0000006e0200720c */ /* 0x000fe20003fc4070 */
[----:B------:R-:W-:-:S04]  /*2440*/  IMAD.HI.U32 R5, R4, R9, RZ ;  /* 0x0000000904057227 */ /* 0x000fc800078e00ff */
[----:B------:R-:W-:Y:S02]  /*2450*/  VIADD R17, R3, 0xb8 ;  /* 0x000000b803117836 */ /* 0x000fe40000000000 */
[----:B------:R-:W-:Y:S01]  /*2460*/  @!P0 IMAD.IADD R108, R108, 0x1, -R2 ;  /* 0x000000016c6c8824 */ /* 0x000fe200078e0a02 */
[----:B------:R-:W-:Y:S01]  /*2470*/  ISETP.GE.AND P0, PT, R6, RZ, PT ;  /* 0x000000ff0600720c */ /* 0x000fe20003f06270 */
[C---:B------:R-:W-:Y:S01]  /*2480*/  IMAD R114, R2.reuse, R114, R7 ;  /* 0x0000007202727224 */ /* 0x040fe200078e0207 */
[----:B------:R-:W-:Y:S01]  /*2490*/  IABS R6, R17 ;  /* 0x0000001100067213 */ /* 0x000fe20000000000 */
[----:B------:R-:W-:Y:S02]  /*24a0*/  IMAD.MOV R116, RZ, RZ, -R5 ;  /* 0x000000ffff747224 */ /* 0x000fe400078e0a05 */
[----:B------:R-:W-:Y:S01]  /*24b0*/  @!P3 IMAD.MOV R102, RZ, RZ, -R102 ;  /* 0x000000ffff66b224 */ /* 0x000fe200078e0a66 */
[C---:B------:R-:W-:Y:S01]  /*24c0*/  ISETP.GT.U32.AND P3, PT, R2.reuse, R114, PT ;  /* 0x000000720200720c */ /* 0x040fe20003f64070 */
[----:B------:R-:W-:-:S02]  /*24d0*/  IMAD R116, R2, R116, R9 ;  /* 0x0000007402747224 */ /* 0x000fc400078e0209 */
[----:B------:R-:W-:Y:S02]  /*24e0*/  IMAD.MOV.U32 R7, RZ, RZ, R6 ;  /* 0x000000ffff077224 */ /* 0x000fe400078e0006 */
[----:B------:R-:W-:Y:S01]  /*24f0*/  @!P6 IMAD.IADD R110, R110, 0x1, -R2 ;  /* 0x000000016e6ee824 */ /* 0x000fe200078e0a02 */
[----:B------:R-:W-:Y:S01]  /*2500*/  ISETP.GT.U32.AND P6, PT, R2, R116, PT ;  /* 0x000000740200720c */ /* 0x000fe20003fc4070 */
[----:B------:R-:W-:Y:S02]  /*2510*/  VIADD R9, R3, 0xb6 ;  /* 0x000000b603097836 */ /* 0x000fe40000000000 */
[----:B------:R-:W-:-:S03]  /*2520*/  IMAD.HI.U32 R5, R4, R7, RZ ;  /* 0x0000000704057227 */ /* 0x000fc600078e00ff */
[----:B------:R-:W-:Y:S01]  /*2530*/  IABS R6, R9 ;  /* 0x0000000900067213 */ /* 0x000fe20000000000 */
[----:B------:R-:W-:Y:S01]  /*2540*/  @!P1 IMAD.MOV R104, RZ, RZ, -R104 ;  /* 0x000000ffff689224 */ /* 0x000fe200078e0a68 */
[----:B------:R-:W-:Y:S01]  /*2550*/  ISETP.GT.U32.AND P1, PT, R2, R112, PT ;  /* 0x000000700200720c */ /* 0x000fe20003f24070 */
[----:B------:R-:W-:Y:S02]  /*2560*/  IMAD.MOV R5, RZ, RZ, -R5 ;  /* 0x000000ffff057224 */ /* 0x000fe400078e0a05 */
[----:B------:R-:W-:Y:S01]  /*2570*/  @!P3 IMAD.IADD R114, R114, 0x1, -R2 ;  /* 0x000000017272b824 */ /* 0x000fe200078e0a02 */
[----:B------:R-:W-:Y:S01]  /*2580*/  ISETP.GE.AND P3, PT, R9, RZ, PT ;  /* 0x000000ff0900720c */ /* 0x000fe20003f66270 */
[----:B------:R-:W-:Y:S02]  /*2590*/  IMAD R118, R2, R5, R7 ;  /* 0x0000000502767224 */ /* 0x000fe400078e0207 */
[----:B------:R-:W-:Y:S02]  /*25a0*/  IMAD.MOV.U32 R7, RZ, RZ, R6 ;  /* 0x000000ffff077224 */ /* 0x000fe400078e0006 */
[----:B------:R-:W-:Y:S01]  /*25b0*/  @!P6 IMAD.IADD R116, R116, 0x1, -R2 ;  /* 0x000000017474e824 */ /* 0x000fe200078e0a02 */
[----:B------:R-:W-:Y:S01]  /*25c0*/  ISETP.GT.U32.AND P6, PT, R2, R114, PT ;  /* 0x000000720200720c */ /* 0x000fe20003fc4070 */
[----:B------:R-:W-:-:S04]  /*25d0*/  IMAD.HI.U32 R5, R4, R7, RZ ;  /* 0x0000000704057227 */ /* 0x000fc800078e00ff */
[----:B------:R-:W-:Y:S01]  /*25e0*/  @!P1 IMAD.IADD R112, R112, 0x1, -R2 ;  /* 0x0000000170709824 */ /* 0x000fe200078e0a02 */
[----:B------:R-:W-:Y:S01]  /*25f0*/  ISETP.GE.AND P1, PT, R17, RZ, PT ;  /* 0x000000ff1100720c */ /* 0x000fe20003f26270 */
[----:B------:R-:W-:Y:S02]  /*2600*/  IMAD.MOV R5, RZ, RZ, -R5 ;  /* 0x000000ffff057224 */ /* 0x000fe400078e0a05 */
[----:B------:R-:W-:Y:S01]  /*2610*/  @!P4 IMAD.MOV R112, RZ, RZ, -R112 ;  /* 0x000000ffff70c224 */ /* 0x000fe200078e0a70 */
[C---:B------:R-:W-:Y:S01]  /*2620*/  ISETP.GT.U32.AND P4, PT, R2.reuse, R118, PT ;  /* 0x000000760200720c */ /* 0x040fe20003f84070 */
[----:B------:R-:W-:Y:S02]  /*2630*/  IMAD R120, R2, R5, R7 ;  /* 0x0000000502787224 */ /* 0x000fe400078e0207 */
[----:B------:R-:W-:Y:S01]  /*2640*/  @!P5 IMAD.MOV R106, RZ, RZ, -R106 ;  /* 0x000000ffff6ad224 */ /* 0x000fe200078e0a6a */
[----:B------:R-:W-:Y:S01]  /*2650*/  ISETP.GE.AND P5, PT, R13, RZ, PT ;  /* 0x000000ff0d00720c */ /* 0x000fe20003fa6270 */
[----:B------:R-:W-:Y:S01]  /*2660*/  @!P2 IMAD.MOV R108, RZ, RZ, -R108 ;  /* 0x000000ffff6ca224 */ /* 0x000fe200078e0a6c */
[----:B------:R-:W-:Y:S01]  /*2670*/  ISETP.GE.AND P2, PT, R15, RZ, PT ;  /* 0x000000ff0f00720c */ /* 0x000fe20003f46270 */
[----:B------:R-:W-:Y:S01]  /*2680*/  @!P6 IMAD.IADD R114, R114, 0x1, -R2 ;  /* 0x000000017272e824 */ /* 0x000fe200078e0a02 */
[----:B------:R-:W-:Y:S01]  /*2690*/  ISETP.GT.U32.AND P6, PT, R2, R120, PT ;  /* 0x000000780200720c */ /* 0x000fe20003fc4070 */
[----:B------:R-:W-:-:S02]  /*26a0*/  VIADD R13, R3, 0xb4 ;  /* 0x000000b4030d7836 */ /* 0x000fc40000000000 */
[C---:B------:R-:W-:Y:S02]  /*26b0*/  VIADD R15, R3.reuse, 0xb2 ;  /* 0x000000b2030f7836 */ /* 0x040fe40000000000 */
[----:B------:R-:W-:Y:S01]  /*26c0*/  @!P0 IMAD.MOV R110, RZ, RZ, -R110 ;  /* 0x000000ffff6e8224 */ /* 0x000fe200078e0a6e */
[----:B------:R-:W-:Y:S01]  /*26d0*/  IABS R9, R13 ;  /* 0x0000000d00097213 */ /* 0x000fe20000000000 */
[----:B------:R-:W-:Y:S01]  /*26e0*/  VIADD R17, R3, 0xb0 ;  /* 0x000000b003117836 */ /* 0x000fe20000000000 */
[----:B------:R-:W-:Y:S01]  /*26f0*/  IABS R6, R15 ;  /* 0x0000000f00067213 */ /* 0x000fe20000000000 */
[----:B------:R-:W-:Y:S01]  /*2700*/  @!P4 IMAD.IADD R118, R118, 0x1, -R2 ;  /* 0x000000017676c824 */ /* 0x000fe200078e0a02 */
[----:B------:R-:W-:Y:S01]  /*2710*/  ISETP.GT.U32.AND P0, PT, R2, R116, PT ;  /* 0x000000740200720c */ /* 0x000fe20003f04070 */
[----:B------:R-:W-:Y:S01]  /*2720*/  IMAD.HI.U32 R5, R4, R9, RZ ;  /* 0x0000000904057227 */ /* 0x000fe200078e00ff */
[----:B------:R-:W-:Y:S02]  /*2730*/  IABS R11, R17 ;  /* 0x00000011000b7213 */ /* 0x000fe40000000000 */
[----:B------:R-:W-:Y:S01]  /*2740*/  ISETP.GE.AND P4, PT, R15, RZ, PT ;  /* 0x000000ff0f00720c */ /* 0x000fe20003f86270 */
[----:B------:R-:W-:-:S02]  /*2750*/  IMAD.MOV.U32 R7, RZ, RZ, R6 ;  /* 0x000000ffff077224 */ /* 0x000fc400078e0006 */
[----:B------:R-:W-:Y:S02]  /*2760*/  @!P6 IMAD.IADD R120, R120, 0x1, -R2 ;  /* 0x000000017878e824 */ /* 0x000fe400078e0a02 */
[----:B------:R-:W-:Y:S01]  /*2770*/  @!P5 IMAD.MOV R114, RZ, RZ, -R114 ;  /* 0x000000ffff72d224 */ /* 0x000fe200078e0a72 */
[----:B------:R-:W-:Y:S01]  /*2780*/  ISETP.GT.U32.AND P5, PT, R2, R118, PT ;  /* 0x000000760200720c */ /* 0x000fe20003fa4070 */
[----:B------:R-:W-:Y:S01]  /*2790*/  IMAD.HI.U32 R6, R4, R7, RZ ;  /* 0x0000000704067227 */ /* 0x000fe200078e00ff */
[----:B------:R-:W-:-:S03]  /*27a0*/  ISETP.GT.U32.AND P6, PT, R2, R120, PT ;  /* 0x000000780200720c */ /* 0x000fc60003fc4070 */
[----:B------:R-:W-:Y:S02]  /*27b0*/  IMAD.MOV R122, RZ, RZ, -R5 ;  /* 0x000000ffff7a7224 */ /* 0x000fe400078e0a05 */
[----:B------:R-:W-:Y:S01]  /*27c0*/  @!P0 IMAD.IADD R116, R116, 0x1, -R2 ;  /* 0x0000000174748824 */ /* 0x000fe200078e0a02 */
[----:B------:R-:W-:Y:S01]  /*27d0*/  ISETP.GE.AND P0, PT, R13, RZ, PT ;  /* 0x000000ff0d00720c */ /* 0x000fe20003f06270 */
[----:B------:R-:W-:-:S04]  /*27e0*/  IMAD.HI.U32 R5, R4, R11, RZ ;  /* 0x0000000b04057227 */ /* 0x000fc800078e00ff */
[----:B------:R-:W-:Y:S02]  /*27f0*/  IMAD.MOV R6, RZ, RZ, -R6 ;  /* 0x000000ffff067224 */ /* 0x000fe400078e0a06 */
[C---:B------:R-:W-:Y:S02]  /*2800*/  IMAD R122, R2.reuse, R122, R9 ;  /* 0x0000007a027a7224 */ /* 0x040fe400078e0209 */
[----:B------:R-:W-:Y:S02]  /*2810*/  IMAD.MOV R5, RZ, RZ, -R5 ;  /* 0x000000ffff057224 */ /* 0x000fe400078e0a05 */
[C---:B------:R-:W-:Y:S02]  /*2820*/  IMAD R124, R2.reuse, R6, R7 ;  /* 0x00000006027c7224 */ /* 0x040fe400078e0207 */
[----:B------:R-:W-:Y:S01]  /*2830*/  @!P2 IMAD.MOV R116, RZ, RZ, -R116 ;  /* 0x000000ffff74a224 */ /* 0x000fe200078e0a74 */
[C---:B------:R-:W-:Y:S01]  /*2840*/  ISETP.GT.U32.AND P2, PT, R2.reuse, R122, PT ;  /* 0x0000007a0200720c */ /* 0x040fe20003f44070 */
[----:B------:R-:W-:-:S02]  /*2850*/  IMAD R128, R2, R5, R11 ;  /* 0x0000000502807224 */ /* 0x000fc400078e020b */
[--C-:B------:R-:W-:Y:S01]  /*2860*/  @!P5 IMAD.IADD R118, R118, 0x1, -R2.reuse ;  /* 0x000000017676d824 */ /* 0x100fe200078e0a02 */
[----:B------:R-:W-:Y:S01]  /*2870*/  ISETP.GT.U32.AND P5, PT, R2, R124, PT ;  /* 0x0000007c0200720c */ /* 0x000fe20003fa4070 */
[--C-:B------:R-:W-:Y:S01]  /*2880*/  @!P6 IMAD.IADD R120, R120, 0x1, -R2.reuse ;  /* 0x000000017878e824 */ /* 0x100fe200078e0a02 */
[----:B------:R-:W-:Y:S01]  /*2890*/  ISETP.GT.U32.AND P6, PT, R2, R128, PT ;  /* 0x000000800200720c */ /* 0x000fe20003fc4070 */
[C---:B------:R-:W-:Y:S02]  /*28a0*/  VIADD R15, R3.reuse, 0xae ;  /* 0x000000ae030f7836 */ /* 0x040fe40000000000 */
[C---:B------:R-:W-:Y:S02]  /*28b0*/  VIADD R19, R3.reuse, 0xac ;  /* 0x000000ac03137836 */ /* 0x040fe40000000000 */
[C---:B------:R-:W-:Y:S01]  /*28c0*/  VIADD R23, R3.reuse, 0xa8 ;  /* 0x000000a803177836 */ /* 0x040fe20000000000 */
[----:B------:R-:W-:Y:S01]  /*28d0*/  IABS R7, R15 ;  /* 0x0000000f00077213 */ /* 0x000fe20000000000 */
[--C-:B------:R-:W-:Y:S01]  /*28e0*/  @!P2 IMAD.IADD R122, R122, 0x1, -R2.reuse ;  /* 0x000000017a7aa824 */ /* 0x100fe200078e0a02 */
[----:B------:R-:W-:Y:S01]  /*28f0*/  IABS R9, R19 ;  /* 0x0000001300097213 */ /* 0x000fe20000000000 */
[----:B------:R-:W-:Y:S01]  /*2900*/  VIADD R21, R3, 0xaa ;  /* 0x000000aa03157836 */ /* 0x000fe20000000000 */
[----:B------:R-:W-:Y:S01]  /*2910*/  IABS R13, R23 ;  /* 0x00000017000d7213 */ /* 0x000fe20000000000 */
[----:B------:R-:W-:Y:S01]  /*2920*/  @!P5 IMAD.IADD R124, R124, 0x1, -R2 ;  /* 0x000000017c7cd824 */ /* 0x000fe200078e0a02 */
[----:B------:R-:W-:Y:S01]  /*2930*/  ISETP.GT.U32.AND P5, PT, R2, R122, PT ;  /* 0x0000007a0200720c */ /* 0x000fe20003fa4070 */
[----:B------:R-:W-:Y:S01]  /*2940*/  IMAD.HI.U32 R5, R4, R7, RZ ;  /* 0x0000000704057227 */ /* 0x000fe200078e00ff */
[----:B------:R-:W-:-:S02]  /*2950*/  IABS R11, R21 ;  /* 0x00000015000b7213 */ /* 0x000fc40000000000 */
[----:B------:R-:W-:Y:S01]  /*2960*/  ISETP.GE.AND P2, PT, R17, RZ, PT ;  /* 0x000000ff1100720c */ /* 0x000fe20003f46270 */
[----:B------:R-:W-:Y:S01]  /*2970*/  @!P6 IMAD.IADD R128, R128, 0x1, -R2 ;  /* 0x000000018080e824 */ /* 0x000fe200078e0a02 */
[----:B------:R-:W-:Y:S01]  /*2980*/  ISETP.GT.U32.AND P6, PT, R2, R124, PT ;  /* 0x0000007c0200720c */ /* 0x000fe20003fc4070 */
[----:B------:R-:W-:-:S04]  /*2990*/  IMAD.HI.U32 R6, R4, R9, RZ ;  /* 0x0000000904067227 */ /* 0x000fc800078e00ff */
[----:B------:R-:W-:Y:S02]  /*29a0*/  IMAD.MOV R5, RZ, RZ, -R5 ;  /* 0x000000ffff057224 */ /* 0x000fe400078e0a05 */
[----:B------:R-:W-:Y:S02]  /*29b0*/  IMAD.MOV R6, RZ, RZ, -R6 ;  /* 0x000000ffff067224 */ /* 0x000fe400078e0a06 */
[C---:B------:R-:W-:Y:S02]  /*29c0*/  IMAD R126, R2.reuse, R5, R7 ;  /* 0x00000005027e7224 */ /* 0x040fe400078e0207 */
[----:B------:R-:W-:Y:S02]  /*29d0*/  IMAD R130, R2, R6, R9 ;  /* 0x0000000602827224 */ /* 0x000fe400078e0209 */
[--C-:B------:R-:W-:Y:S01]  /*29e0*/  @!P5 IMAD.IADD R122, R122, 0x1, -R2.reuse ;  /* 0x000000017a7ad824 */ /* 0x100fe200078e0a02 */
[----:B------:R-:W-:Y:S01]  /*29f0*/  ISETP.GT.U32.AND P5, PT, R2, R126, PT ;  /* 0x0000007e0200720c */ /* 0x000fe20003fa4070 */
[----:B------:R-:W-:Y:S01]  /*2a00*/  @!P6 IMAD.IADD R124, R124, 0x1, -R2 ;  /* 0x000000017c7ce824 */ /* 0x000fe200078e0a02 */
[----:B------:R-:W-:Y:S01]  /*2a10*/  ISETP.GT.U32.AND P6, PT, R2, R130, PT ;  /* 0x000000820200720c */ /* 0x000fe20003fc4070 */
[----:B------:R-:W-:-:S04]  /*2a20*/  IMAD.HI.U32 R6, R4, R13, RZ ;  /* 0x0000000d04067227 */ /* 0x000fc800078e00ff */
[----:B------:R-:W-:-:S04]  /*2a30*/  IMAD.HI.U32 R5, R4, R11, RZ ;  /* 0x0000000b04057227 */ /* 0x000fc800078e00ff */
[----:B------:R-:W-:Y:S02]  /*2a40*/  IMAD.MOV R6, RZ, RZ, -R6 ;  /* 0x000000ffff067224 */ /* 0x000fe400078e0a06 */
[----:B------:R-:W-:Y:S01]  /*2a50*/  @!P3 IMAD.MOV R120, RZ, RZ, -R120 ;  /* 0x000000ffff78b224 */ /* 0x000fe200078e0a78 */
[----:B------:R-:W-:Y:S01]  /*2a60*/  ISETP.GE.AND P3, PT, R15, RZ, PT ;  /* 0x000000ff0f00720c */ /* 0x000fe20003f66270 */
[----:B------:R-:W-:Y:S02]  /*2a70*/  VIADD R15, R3, 0xa6 ;  /* 0x000000a6030f7836 */ /* 0x000fe40000000000 */
[----:B------:R-:W-:Y:S02]  /*2a80*/  IMAD.MOV R5, RZ, RZ, -R5 ;  /* 0x000000ffff057224 */ /* 0x000fe400078e0a05 */
[----:B------:R-:W-:Y:S01]  /*2a90*/  IMAD R134, R2, R6, R13 ;  /* 0x0000000602867224 */ /* 0x000fe200078e020d */
[----:B------:R-:W-:Y:S01]  /*2aa0*/  IABS R7, R15 ;  /* 0x0000000f00077213 */ /* 0x000fe20000000000 */
[----:B------:R-:W-:-:S02]  /*2ab0*/  @!P5 IMAD.IADD R126, R126, 0x1, -R2 ;  /* 0x000000017e7ed824 */ /* 0x000fc400078e0a02 */
[----:B------:R-:W-:Y:S02]  /*2ac0*/  IMAD R132, R2, R5, R11 ;  /* 0x0000000502847224 */ /* 0x000fe400078e020b */
[----:B------:R-:W-:Y:S02]  /*2ad0*/  @!P6 IMAD.IADD R130, R130, 0x1, -R2 ;  /* 0x000000018282e824 */ /* 0x000fe400078e0a02 */
[----:B------:R-:W-:Y:S01]  /*2ae0*/  @!P0 IMAD.MOV R122, RZ, RZ, -R122 ;  /* 0x000000ffff7a8224 */ /* 0x000fe200078e0a7a */
[C---:B------:R-:W-:Y:S01]  /*2af0*/  ISETP.GT.U32.AND P0, PT, R2.reuse, R126, PT ;  /* 0x0000007e0200720c */ /* 0x040fe20003f04070 */
[----:B------:R-:W-:Y:S01]  /*2b00*/  @!P4 IMAD.MOV R124, RZ, RZ, -R124 ;  /* 0x000000ffff7cc224 */ /* 0x000fe200078e0a7c */
[----:B------:R-:W-:Y:S01]  /*2b10*/  ISETP.GT.U32.AND P4, PT, R2, R134, PT ;  /* 0x000000860200720c */ /* 0x000fe20003f84070 */
[----:B------:R-:W-:Y:S01]  /*2b20*/  IMAD.HI.U32 R5, R4, R7, RZ ;  /* 0x0000000704057227 */ /* 0x000fe200078e00ff */
[C---:B------:R-:W-:Y:S02]  /*2b30*/  ISETP.GT.U32.AND P5, PT, R2.reuse, R132, PT ;  /* 0x000000840200720c */ /* 0x040fe40003fa4070 */
[C---:B------:R-:W-:Y:S01]  /*2b40*/  ISETP.GT.U32.AND P6, PT, R2.reuse, R130, PT ;  /* 0x000000820200720c */ /* 0x040fe20003fc4070 */
[----:B------:R-:W-:Y:S01]  /*2b50*/  @!P1 IMAD.MOV R118, RZ, RZ, -R118 ;  /* 0x000000ffff769224 */ /* 0x000fe200078e0a76 */
[----:B------:R-:W-:Y:S01]  /*2b60*/  ISETP.GT.U32.AND P1, PT, R2, R128, PT ;  /* 0x000000800200720c */ /* 0x000fe20003f24070 */
[----:B------:R-:W-:-:S02]  /*2b70*/  VIADD R6, R3, 0xa4 ;  /* 0x000000a403067836 */ /* 0x000fc40000000000 */
[----:B------:R-:W-:Y:S02]  /*2b80*/  IMAD.MOV R5, RZ, RZ, -R5 ;  /* 0x000000ffff057224 */ /* 0x000fe400078e0a05 */
[--C-:B------:R-:W-:Y:S01]  /*2b90*/  @!P0 IMAD.IADD R126, R126, 0x1, -R2.reuse ;  /* 0x000000017e7e8824 */ /* 0x100fe200078e0a02 */
[----:B------:R-:W-:Y:S01]  /*2ba0*/  IABS R9, R6 ;  /* 0x0000000600097213 */ /* 0x000fe20000000000 */
[----:B------:R-:W-:Y:S01]  /*2bb0*/  IMAD R136, R2, R5, R7 ;  /* 0x0000000502887224 */ /* 0x000fe200078e0207 */
[----:B------:R-:W-:Y:S01]  /*2bc0*/  ISETP.GE.AND P0, PT, R23, RZ, PT ;  /* 0x000000ff1700720c */ /* 0x000fe20003f06270 */
[--C-:B------:R-:W-:Y:S01]  /*2bd0*/  @!P4 IMAD.IADD R134, R134, 0x1, -R2.reuse ;  /* 0x000000018686c824 */ /* 0x100fe200078e0a02 */
[----:B------:R-:W-:Y:S01]  /*2be0*/  ISETP.GE.AND P4, PT, R15, RZ, PT ;  /* 0x000000ff0f00720c */ /* 0x000fe20003f86270 */
[--C-:B------:R-:W-:Y:S02]  /*2bf0*/  @!P5 IMAD.IADD R132, R132, 0x1, -R2.reuse ;  /* 0x000000018484d824 */ /* 0x100fe400078e0a02 */
[----:B------:R-:W-:Y:S01]  /*2c00*/  @!P6 IMAD.IADD R130, R130, 0x1, -R2 ;  /* 0x000000018282e824 */ /* 0x000fe200078e0a02 */
[C---:B------:R-:W-:Y:S01]  /*2c10*/  ISETP.GT.U32.AND P6, PT, R2.reuse, R136, PT ;  /* 0x000000880200720c */ /* 0x040fe20003fc4070 */
[----:B------:R-:W-:Y:S01]  /*2c20*/  @!P3 IMAD.MOV R126, RZ, RZ, -R126 ;  /* 0x000000ffff7eb224 */ /* 0x000fe200078e0a7e */
[----:B------:R-:W-:Y:S01]  /*2c30*/  ISETP.GT.U32.AND P3, PT, R2, R134, PT ;  /* 0x000000860200720c */ /* 0x000fe20003f64070 */
[----:B------:R-:W-:Y:S01]  /*2c40*/  IMAD.HI.U32 R5, R4, R9, RZ ;  /* 0x0000000904057227 */ /* 0x000fe200078e00ff */
[----:B------:R-:W-:-:S03]  /*2c50*/  ISETP.GT.U32.AND P5, PT, R2, R132, PT ;  /* 0x000000840200720c */ /* 0x000fc60003fa4070 */
[----:B------:R-:W-:Y:S01]  /*2c60*/  @!P1 IMAD.IADD R128, R128, 0x1, -R2 ;  /* 0x0000000180809824 */ /* 0x000fe200078e0a02 */
[----:B------:R-:W-:Y:S01]  /*2c70*/  ISETP.GE.AND P1, PT, R19, RZ, PT ;  /* 0x000000ff1300720c */ /* 0x000fe20003f26270 */
[----:B------:R-:W-:Y:S02]  /*2c80*/  IMAD.MOV R5, RZ, RZ, -R5 ;  /* 0x000000ffff057224 */ /* 0x000fe400078e0a05 */
[----:B------:R-:W-:Y:S01]  /*2c90*/  @!P2 IMAD.MOV R128, RZ, RZ, -R128 ;  /* 0x000000ffff80a224 */ /* 0x000fe200078e0a80 */
[----:B------:R-:W-:Y:S01]  /*2ca0*/  ISETP.GE.AND P2, PT, R21, RZ, PT ;  /* 0x000000ff1500720c */ /* 0x000fe20003f46270 */
[----:B------:R-:W-:Y:S02]  /*2cb0*/  IMAD R138, R2, R5, R9 ;  /* 0x00000005028a7224 */ /* 0x000fe400078e0209 */
[--C-:B------:R-:W-:Y:S02]  /*2cc0*/  @!P6 IMAD.IADD R136, R136, 0x1, -R2.reuse ;  /* 0x000000018888e824 */ /* 0x100fe400078e0a02 */
[--C-:B------:R-:W-:Y:S01]  /*2cd0*/  @!P3 IMAD.IADD R134, R134, 0x1, -R2.reuse ;  /* 0x000000018686b824 */ /* 0x100fe200078e0a02 */
[----:B------:R-:W-:Y:S01]  /*2ce0*/  ISETP.GT.U32.AND P3, PT, R2, R138, PT ;  /* 0x0000008a0200720c */ /* 0x000fe20003f64070 */
[----:B------:R-:W-:Y:S01]  /*2cf0*/  @!P5 IMAD.IADD R132, R132, 0x1, -R2 ;  /* 0x000000018484d824 */ /* 0x000fe200078e0a02 */
[----:B------:R-:W-:Y:S01]  /*2d00*/  ISETP.GE.AND P5, PT, R6, RZ, PT ;  /* 0x000000ff0600720c */ /* 0x000fe20003fa6270 */
[C---:B------:R-:W-:Y:S01]  /*2d10*/  VIADD R6, R3.reuse, 0xa0 ;  /* 0x000000a003067836 */ /* 0x040fe20000000000 */
[----:B------:R-:W-:Y:S01]  /*2d20*/  ISETP.GT.U32.AND P6, PT, R2, R136, PT ;  /* 0x000000880200720c */ /* 0x000fe20003fc4070 */
[----:B------:R-:W-:-:S02]  /*2d30*/  VIADD R5, R3, 0xa2 ;  /* 0x000000a203057836 */ /* 0x000fc40000000000 */
[C---:B------:R-:W-:Y:S02]  /*2d40*/  VIADD R7, R3.reuse, 0x9e ;  /* 0x0000009e03077836 */ /* 0x040fe40000000000 */
[----:B------:R-:W-:Y:S01]  /*2d50*/  @!P2 IMAD.MOV R132, RZ, RZ, -R132 ;  /* 0x000000ffff84a224 */ /* 0x000fe200078e0a84 */
[----:B------:R-:W-:Y:S01]  /*2d60*/  ISETP.GE.AND P2, PT, R6, RZ, PT ;  /* 0x000000ff0600720c */ /* 0x000fe20003f46270 */
[----:B------:R-:W-:Y:S01]  /*2d70*/  VIADD R9, R3, 0x9c ;  /* 0x0000009c03097836 */ /* 0x000fe20000000000 */
[----:B------:R-:W-:Y:S01]  /*2d80*/  IABS R6, R6 ;  /* 0x0000000600067213 */ /* 0x000fe20000000000 */
[----:B------:R-:W-:Y:S01]  /*2d90*/  @!P3 IMAD.IADD R138, R138, 0x1, -R2 ;  /* 0x000000018a8ab824 */ /* 0x000fe200078e0a02 */
[----:B------:R-:W-:Y:S01]  /*2da0*/  IABS R11, R5 ;  /* 0x00000005000b7213 */ /* 0x000fe20000000000 */
[----:B------:R-:W-:Y:S01]  /*2db0*/  @!P0 IMAD.MOV R134, RZ, RZ, -R134 ;  /* 0x000000ffff868224 */ /* 0x000fe200078e0a86 */
[----:B------:R-:W-:Y:S01]  /*2dc0*/  IABS R13, R7 ;  /* 0x00000007000d7213 */ /* 0x000fe20000000000 */
[----:B------:R-:W-:Y:S01]  /*2dd0*/  @!P1 IMAD.MOV R130, RZ, RZ, -R130 ;  /* 0x000000ffff829224 */ /* 0x000fe200078e0a82 */
[----:B------:R-:W-:Y:S01]  /*2de0*/  ISETP.GE.AND P0, PT, R7, RZ, PT ;  /* 0x000000ff0700720c */ /* 0x000fe20003f06270 */
[----:B------:R-:W-:Y:S01]  /*2df0*/  IMAD.MOV.U32 R7, RZ, RZ, R6 ;  /* 0x000000ffff077224 */ /* 0x000fe200078e0006 */
[----:B------:R-:W-:Y:S01]  /*2e00*/  IABS R6, R9 ;  /* 0x0000000900067213 */ /* 0x000fe20000000000 */
[----:B------:R-:W-:Y:S01]  /*2e10*/  @!P6 IMAD.IADD R136, R136, 0x1, -R2 ;  /* 0x000000018888e824 */ /* 0x000fe200078e0a02 */
[----:B------:R-:W-:Y:S01]  /*2e20*/  ISETP.GE.AND P1, PT, R5, RZ, PT ;  /* 0x000000ff0500720c */ /* 0x000fe20003f26270 */
[----:B------:R-:W-:Y:S01]  /*2e30*/  IMAD.HI.U32 R5, R4, R11, RZ ;  /* 0x0000000b04057227 */ /* 0x000fe200078e00ff */
[----:B------:R-:W-:-:S02]  /*2e40*/  ISETP.GE.AND P6, PT, R9, RZ, PT ;  /* 0x000000ff0900720c */ /* 0x000fc40003fc6270 */
[----:B------:R-:W-:Y:S01]  /*2e50*/  ISETP.GT.U32.AND P3, PT, R2, R138, PT ;  /* 0x0000008a0200720c */ /* 0x000fe20003f64070 */
[----:B------:R-:W-:Y:S02]  /*2e60*/  IMAD.MOV.U32 R9, RZ, RZ, R13 ;  /* 0x000000ffff097224 */ /* 0x000fe400078e000d */
[----:B------:R-:W-:Y:S02]  /*2e70*/  IMAD.MOV.U32 R13, RZ, RZ, R6 ;  /* 0x000000ffff0d7224 */ /* 0x000fe400078e0006 */
[----:B------:R-:W-:Y:S02]  /*2e80*/  IMAD.MOV R140, RZ, RZ, -R5 ;  /* 0x000000ffff8c7224 */ /* 0x000fe400078e0a05 */
[----:B------:R-:W-:-:S04]  /*2e90*/  IMAD.HI.U32 R6, R4, R9, RZ ;  /* 0x0000000904067227 */ /* 0x000fc800078e00ff */
[C---:B------:R-:W-:Y:S02]  /*2ea0*/  IMAD R140, R2.reuse, R140, R11 ;  /* 0x0000008c028c7224 */ /* 0x040fe400078e020b */
[----:B------:R-:W-:Y:S02]  /*2eb0*/  IMAD.MOV R6, RZ, RZ, -R6 ;  /* 0x000000ffff067224 */ /* 0x000fe400078e0a06 */
[----:B------:R-:W-:Y:S01]  /*2ec0*/  @!P4 IMAD.MOV R136, RZ, RZ, -R136 ;  /* 0x000000ffff88c224 */ /* 0x000fe200078e0a88 */
[----:B------:R-:W-:Y:S01]  /*2ed0*/  ISETP.GT.U32.AND P4, PT, R2, R140, PT ;  /* 0x0000008c0200720c */ /* 0x000fe20003f84070 */
[----:B------:R-:W-:Y:S02]  /*2ee0*/  @!P3 IMAD.IADD R138, R138, 0x1, -R2 ;  /* 0x000000018a8ab824 */ /* 0x000fe400078e0a02 */
[----:B------:R-:W-:Y:S02]  /*2ef0*/  IMAD R144, R2, R6, R9 ;  /* 0x0000000602907224 */ /* 0x000fe400078e0209 */
[----:B------:R-:W-:-:S02]  /*2f00*/  @!P5 IMAD.MOV R138, RZ, RZ, -R138 ;  /* 0x000000ffff8ad224 */ /* 0x000fc400078e0a8a */
[----:B------:R-:W-:Y:S01]  /*2f10*/  IMAD.HI.U32 R5, R4, R7, RZ ;  /* 0x0000000704057227 */ /* 0x000fe200078e00ff */
[----:B------:R-:W-:-:S03]  /*2f20*/  ISETP.GT.U32.AND P5, PT, R2, R144, PT ;  /* 0x000000900200720c */ /* 0x000fc60003fa4070 */
[----:B------:R-:W-:Y:S02]  /*2f30*/  IMAD.MOV R142, RZ, RZ, -R5 ;  /* 0x000000ffff8e7224 */ /* 0x000fe400078e0a05 */
[----:B------:R-:W-:Y:S02]  /*2f40*/  VIADD R17, R3, 0x98 ;  /* 0x0000009803117836 */ /* 0x000fe40000000000 */
[----:B------:R-:W-:Y:S02]  /*2f50*/  IMAD R142, R2, R142, R7 ;  /* 0x0000008e028e7224 */ /* 0x000fe400078e0207 */
[--C-:B------:R-:W-:Y:S01]  /*2f60*/  @!P4 IMAD.IADD R140, R140, 0x1, -R2.reuse ;  /* 0x000000018c8cc824 */ /* 0x100fe200078e0a02 */
[----:B------:R-:W-:Y:S01]  /*2f70*/  IABS R9, R17 ;  /* 0x0000001100097213 */ /* 0x000fe20000000000 */
[----:B------:R-:W-:Y:S01]  /*2f80*/  IMAD.HI.U32 R5, R4, R13, RZ ;  /* 0x0000000d04057227 */ /* 0x000fe200078e00ff */
[C---:B------:R-:W-:Y:S02]  /*2f90*/  ISETP.GT.U32.AND P3, PT, R2.reuse, R142, PT ;  /* 0x0000008e0200720c */ /* 0x040fe40003f64070 */
[----:B------:R-:W-:Y:S01]  /*2fa0*/  ISETP.GT.U32.AND P4, PT, R2, R140, PT ;  /* 0x0000008c0200720c */ /* 0x000fe20003f84070 */
[----:B------:R-:W-:-:S02]  /*2fb0*/  @!P5 IMAD.IADD R144, R144, 0x1, -R2 ;  /* 0x000000019090d824 */ /* 0x000fc400078e0a02 */
[----:B------:R-:W-:Y:S02]  /*2fc0*/  IMAD.MOV R5, RZ, RZ, -R5 ;  /* 0x000000ffff057224 */ /* 0x000fe400078e0a05 */
[----:B------:R-:W-:Y:S01]  /*2fd0*/  VIADD R15, R3, 0x9a ;  /* 0x0000009a030f7836 */ /* 0x000fe20000000000 */
[----:B------:R-:W-:Y:S01]  /*2fe0*/  ISETP.GT.U32.AND P5, PT, R2, R144, PT ;  /* 0x000000900200720c */ /* 0x000fe20003fa4070 */
[----:B------:R-:W-:-:S03]  /*2ff0*/  IMAD.HI.U32 R6, R4, R9, RZ ;  /* 0x0000000904067227 */ /* 0x000fc600078e00ff */
[----:B------:R-:W-:Y:S01]  /*3000*/  IABS R7, R15 ;  /* 0x0000000f00077213 */ /* 0x000fe20000000000 */
[----:B------:R-:W-:Y:S02]  /*3010*/  IMAD R148, R2, R5, R13 ;  /* 0x0000000502947224 */ /* 0x000fe400078e020d */
[----:B------:R-:W-:Y:S02]  /*3020*/  IMAD.MOV R6, RZ, RZ, -R6 ;  /* 0x000000ffff067224 */ /* 0x000fe400078e0a06 */
[--C-:B------:R-:W-:Y:S02]  /*3030*/  @!P3 IMAD.IADD R142, R142, 0x1, -R2.reuse ;  /* 0x000000018e8eb824 */ /* 0x100fe400078e0a02 */
[----:B------:R-:W-:Y:S01]  /*3040*/  @!P4 IMAD.IADD R140, R140, 0x1, -R2 ;  /* 0x000000018c8cc824 */ /* 0x000fe200078e0a02 */
[C---:B------:R-:W-:Y:S01]  /*3050*/  ISETP.GT.U32.AND P4, PT, R2.reuse, R148, PT ;  /* 0x000000940200720c */ /* 0x040fe20003f84070 */
[C---:B------:R-:W-:Y:S01]  /*3060*/  IMAD R150, R2.reuse, R6, R9 ;  /* 0x0000000602967224 */ /* 0x040fe200078e0209 */
[----:B------:R-:W-:Y:S01]  /*3070*/  ISETP.GT.U32.AND P3, PT, R2, R142, PT ;  /* 0x0000008e0200720c */ /* 0x000fe20003f64070 */
[----:B------:R-:W-:-:S02]  /*3080*/  VIADD R19, R3, 0x96 ;  /* 0x0000009603137836 */ /* 0x000fc40000000000 */
[----:B------:R-:W-:-:S03]  /*3090*/  IMAD.HI.U32 R5, R4, R7, RZ ;  /* 0x0000000704057227 */ /* 0x000fc600078e00ff */
[----:B------:R-:W-:Y:S01]  /*30a0*/  IABS R11, R19 ;  /* 0x00000013000b7213 */ /* 0x000fe20000000000 */
[----:B------:R-:W-:Y:S02]  /*30b0*/  VIADD R21, R3, 0x94 ;  /* 0x0000009403157836 */ /* 0x000fe40000000000 */
[--C-:B------:R-:W-:Y:S01]  /*30c0*/  @!P5 IMAD.IADD R144, R144, 0x1, -R2.reuse ;  /* 0x000000019090d824 */ /* 0x100fe200078e0a02 */
[----:B------:R-:W-:Y:S01]  /*30d0*/  ISETP.GT.U32.AND P5, PT, R2, R150, PT ;  /* 0x000000960200720c */ /* 0x000fe20003fa4070 */
[----:B------:R-:W-:Y:S01]  /*30e0*/  IMAD.MOV R5, RZ, RZ, -R5 ;  /* 0x000000ffff057224 */ /* 0x000fe200078e0a05 */
[----:B------:R-:W-:Y:S01]  /*30f0*/  IABS R13, R21 ;  /* 0x00000015000d7213 */ /* 0x000fe20000000000 */
[----:B------:R-:W-:Y:S01]  /*3100*/  @!P4 IMAD.IADD R148, R148, 0x1, -R2 ;  /* 0x000000019494c824 */ /* 0x000fe200078e0a02 */
[----:B------:R-:W-:Y:S01]  /*3110*/  ISETP.GE.AND P4, PT, R15, RZ, PT ;  /* 0x000000ff0f00720c */ /* 0x000fe20003f86270 */
[----:B------:R-:W-:Y:S02]  /*3120*/  IMAD R146, R2, R5, R7 ;  /* 0x0000000502927224 */ /* 0x000fe400078e0207 */
[----:B------:R-:W-:-:S02]  /*3130*/  IMAD.MOV.U32 R7, RZ, RZ, R11 ;  /* 0x000000ffff077224 */ /* 0x000fc400078e000b */
[----:B------:R-:W-:Y:S02]  /*3140*/  IMAD.MOV.U32 R9, RZ, RZ, R13 ;  /* 0x000000ffff097224 */ /* 0x000fe400078e000d */
[----:B------:R-:W-:Y:S02]  /*3150*/  VIADD R13, R3, 0x92 ;  /* 0x00000092030d7836 */ /* 0x000fe40000000000 */
[----:B------:R-:W-:-:S03]  /*3160*/  IMAD.HI.U32 R5, R4, R7, RZ ;  /* 0x0000000704057227 */ /* 0x000fc600078e00ff */
[----:B------:R-:W-:Y:S01]  /*3170*/  IABS R11, R13 ;  /* 0x0000000d000b7213 */ /* 0x000fe20000000000 */
[----:B------:R-:W-:Y:S01]  /*3180*/  @!P3 IMAD.IADD R142, R142, 0x1, -R2 ;  /* 0x000000018e8eb824 */ /* 0x000fe200078e0a02 */
[C---:B------:R-:W-:Y:S01]  /*3190*/  ISETP.GT.U32.AND P3, PT, R2.reuse, R146, PT ;  /* 0x000000920200720c */ /* 0x040fe20003f64070 */
[----:B------:R-:W-:Y:S01]  /*31a0*/  @!P1 IMAD.MOV R140, RZ, RZ, -R140 ;  /* 0x000000ffff8c9224 */ /* 0x000fe200078e0a8c */
[----:B------:R-:W-:Y:S01]  /*31b0*/  ISETP.GT.U32.AND P1, PT, R2, R148, PT ;  /* 0x000000940200720c */ /* 0x000fe20003f24070 */
[----:B------:R-:W-:Y:S02]  /*31c0*/  @!P5 IMAD.IADD R150, R150, 0x1, -R2 ;  /* 0x000000019696d824 */ /* 0x000fe400078e0a02 */
[----:B------:R-:W-:Y:S02]  /*31d0*/  IMAD.MOV R5, RZ, RZ, -R5 ;  /* 0x000000ffff057224 */ /* 0x000fe400078e0a05 */
[----:B------:R-:W-:Y:S01]  /*31e0*/  IMAD.HI.U32 R6, R4, R9, RZ ;  /* 0x0000000904067227 */ /* 0x000fe200078e00ff */
[----:B------:R-:W-:-:S03]  /*31f0*/  ISETP.GT.U32.AND P5, PT, R2, R150, PT ;  /* 0x000000960200720c */ /* 0x000fc60003fa4070 */
[----:B------:R-:W-:Y:S02]  /*3200*/  IMAD R218, R2, R5, R7 ;  /* 0x0000000502da7224 */ /* 0x000fe400078e0207 */
[----:B------:R-:W-:-:S04]  /*3210*/  IMAD.HI.U32 R5, R4, R11, RZ ;  /* 0x0000000b04057227 */ /* 0x000fc800078e00ff */
[----:B------:R-:W-:Y:S02]  /*3220*/  IMAD.MOV R6, RZ, RZ, -R6 ;  /* 0x000000ffff067224 */ /* 0x000fe400078e0a06 */
[----:B------:R-:W-:Y:S02]  /*3230*/  IMAD.MOV R5, RZ, RZ, -R5 ;  /* 0x000000ffff057224 */ /* 0x000fe400078e0a05 */
[--C-:B------:R-:W-:Y:S01]  /*3240*/  @!P3 IMAD.IADD R146, R146, 0x1, -R2.reuse ;  /* 0x000000019292b824 */ /* 0x100fe200078e0a02 */
[----:B------:R-:W-:Y:S01]  /*3250*/  ISETP.GE.AND P3, PT, R17, RZ, PT ;  /* 0x000000ff1100720c */ /* 0x000fe20003f66270 */
[----:B------:R-:W-:Y:S02]  /*3260*/  IMAD R216, R2, R6, R9 ;  /* 0x0000000602d87224 */ /* 0x000fe400078e0209 */
[----:B------:R-:W-:Y:S01]  /*3270*/  @!P1 IMAD.IADD R148, R148, 0x1, -R2 ;  /* 0x0000000194949824 */ /* 0x000fe200078e0a02 */
[C---:B------:R-:W-:Y:S01]  /*3280*/  ISETP.GT.U32.AND P1, PT, R2.reuse, R218, PT ;  /* 0x000000da0200720c */ /* 0x040fe20003f24070 */
[----:B------:R-:W-:-:S02]  /*3290*/  IMAD R152, R2, R5, R11 ;  /* 0x0000000502987224 */ /* 0x000fc400078e020b */
[----:B------:R-:W-:Y:S01]  /*32a0*/  @!P2 IMAD.MOV R142, RZ, RZ, -R142 ;  /* 0x000000ffff8ea224 */ /* 0x000fe200078e0a8e */
[C---:B------:R-:W-:Y:S01]  /*32b0*/  ISETP.GT.U32.AND P2, PT, R2.reuse, R146, PT ;  /* 0x000000920200720c */ /* 0x040fe20003f44070 */
[----:B------:R-:W-:Y:S01]  /*32c0*/  @!P6 IMAD.MOV R148, RZ, RZ, -R148 ;  /* 0x000000ffff94e224 */ /* 0x000fe200078e0a94 */
[----:B------:R-:W-:Y:S01]  /*32d0*/  ISETP.GT.U32.AND P6, PT, R2, R216, PT ;  /* 0x000000d80200720c */ /* 0x000fe20003fc4070 */
[--C-:B------:R-:W-:Y:S01]  /*32e0*/  @!P5 IMAD.IADD R150, R150, 0x1, -R2.reuse ;  /* 0x000000019696d824 */ /* 0x100fe200078e0a02 */
[----:B------:R-:W-:Y:S01]  /*32f0*/  ISETP.GT.U32.AND P5, PT, R2, R152, PT ;  /* 0x000000980200720c */ /* 0x000fe20003fa4070 */
[C---:B------:R-:W-:Y:S02]  /*3300*/  VIADD R6, R3.reuse, 0x90 ;  /* 0x0000009003067836 */ /* 0x040fe40000000000 */
[C---:B------:R-:W-:Y:S02]  /*3310*/  VIADD R15, R3.reuse, 0x8e ;  /* 0x0000008e030f7836 */ /* 0x040fe40000000000 */
[--C-:B------:R-:W-:Y:S01]  /*3320*/  @!P1 IMAD.IADD R218, R218, 0x1, -R2.reuse ;  /* 0x00000001dada9824 */ /* 0x100fe200078e0a02 */
[----:B------:R-:W-:Y:S01]  /*3330*/  IABS R7, R6 ;  /* 0x0000000600077213 */ /* 0x000fe20000000000 */
[----:B------:R-:W-:Y:S01]  /*3340*/  VIADD R17, R3, 0x8a ;  /* 0x0000008a03117836 */ /* 0x000fe20000000000 */
[----:B------:R-:W-:Y:S01]  /*3350*/  IABS R9, R15 ;  /* 0x0000000f00097213 */ /* 0x000fe20000000000 */
[--C-:B------:R-:W-:Y:S01]  /*3360*/  @!P2 IMAD.IADD R146, R146, 0x1, -R2.reuse ;  /* 0x000000019292a824 */ /* 0x100fe200078e0a02 */
[----:B------:R-:W-:Y:S01]  /*3370*/  ISETP.GE.AND P1, PT, R13, RZ, PT ;  /* 0x000000ff0d00720c */ /* 0x000fe20003f26270 */
[--C-:B------:R-:W-:Y:S01]  /*3380*/  @!P6 IMAD.IADD R216, R216, 0x1, -R2.reuse ;  /* 0x00000001d8d8e824 */ /* 0x100fe200078e0a02 */
[----:B------:R-:W-:Y:S01]  /*3390*/  ISETP.GT.U32.AND P6, PT, R2, R218, PT ;  /* 0x000000da0200720c */ /* 0x000fe20003fc4070 */
[----:B------:R-:W-:Y:S01]  /*33a0*/  @!P5 IMAD.IADD R152, R152, 0x1, -R2 ;  /* 0x000000019898d824 */ /* 0x000fe200078e0a02 */
[----:B------:R-:W-:Y:S01]  /*33b0*/  IABS R11, R17 ;  /* 0x00000011000b7213 */ /* 0x000fe20000000000 */
[----:B------:R-:W-:Y:S01]  /*33c0*/  IMAD.HI.U32 R5, R4, R7, RZ ;  /* 0x0000000704057227 */ /* 0x000fe200078e00ff */
[----:B------:R-:W-:-:S02]  /*33d0*/  ISETP.GT.U32.AND P5, PT, R2, R216, PT ;  /* 0x000000d80200720c */ /* 0x000fc40003fa4070 */
[----:B------:R-:W-:Y:S01]  /*33e0*/  ISETP.GE.AND P2, PT, R21, RZ, PT ;  /* 0x000000ff1500720c */ /* 0x000fe20003f46270 */
[----:B------:R-:W-:Y:S01]  /*33f0*/  @!P4 IMAD.MOV R146, RZ, RZ, -R146 ;  /* 0x000000ffff92c224 */ /* 0x000fe200078e0a92 */
[----:B------:R-:W-:Y:S01]  /*3400*/  ISETP.GT.U32.AND P4, PT, R2, R152, PT ;  /* 0x000000980200720c */ /* 0x000fe20003f84070 */
[----:B------:R-:W-:Y:S02]  /*3410*/  IMAD.MOV R220, RZ, RZ, -R5 ;  /* 0x000000ffffdc7224 */ /* 0x000fe400078e0a05 */
[----:B------:R-:W-:-:S04]  /*3420*/  IMAD.HI.U32 R5, R4, R9, RZ ;  /* 0x0000000904057227 */ /* 0x000fc800078e00ff */
[----:B------:R-:W-:Y:S02]  /*3430*/  IMAD R220, R2, R220, R7 ;  /* 0x000000dc02dc7224 */ /* 0x000fe400078e0207 */
[----:B------:R-:W-:Y:S02]  /*3440*/  IMAD.MOV R5, RZ, RZ, -R5 ;  /* 0x000000ffff057224 */ /* 0x000fe400078e0a05 */
[----:B------:R-:W-:Y:S02]  /*3450*/  VIADD R13, R3, 0x8c ;  /* 0x0000008c030d7836 */ /* 0x000fe40000000000 */
[--C-:B------:R-:W-:Y:S01]  /*3460*/  @!P6 IMAD.IADD R218, R218, 0x1, -R2.reuse ;  /* 0x00000001dadae824 */ /* 0x100fe200078e0a02 */
[C---:B------:R-:W-:Y:S01]  /*3470*/  ISETP.GT.U32.AND P6, PT, R2.reuse, R220, PT ;  /* 0x000000dc0200720c */ /* 0x040fe20003fc4070 */
[----:B------:R-:W-:Y:S01]  /*3480*/  IMAD R222, R2, R5, R9 ;  /* 0x0000000502de7224 */ /* 0x000fe200078e0209 */
[----:B------:R-:W-:Y:S01]  /*3490*/  IABS R7, R13 ;  /* 0x0000000d00077213 */ /* 0x000fe20000000000 */
[----:B------:R-:W-:-:S02]  /*34a0*/  @!P4 IMAD.IADD R152, R152, 0x1, -R2 ;  /* 0x000000019898c824 */ /* 0x000fc400078e0a02 */
[----:B------:R-:W-:Y:S01]  /*34b0*/  @!P0 IMAD.MOV R144, RZ, RZ, -R144 ;  /* 0x000000ffff908224 */ /* 0x000fe200078e0a90 */
[----:B------:R-:W-:Y:S01]  /*34c0*/  ISETP.GT.U32.AND P4, PT, R2, R222, PT ;  /* 0x000000de0200720c */ /* 0x000fe20003f84070 */
[----:B------:R-:W-:Y:S01]  /*34d0*/  IMAD.HI.U32 R5, R4, R7, RZ ;  /* 0x0000000704057227 */ /* 0x000fe200078e00ff */
[----:B------:R-:W-:-:S03]  /*34e0*/  ISETP.GE.AND P0, PT, R19, RZ, PT ;  /* 0x000000ff1300720c */ /* 0x000fc60003f06270 */
[----:B------:R-:W-:Y:S01]  /*34f0*/  @!P5 IMAD.IADD R216, R216, 0x1, -R2 ;  /* 0x00000001d8d8d824 */ /* 0x000fe200078e0a02 */
[----:B------:R-:W-:Y:S01]  /*3500*/  ISETP.GE.AND P5, PT, R6, RZ, PT ;  /* 0x000000ff0600720c */ /* 0x000fe20003fa6270 */
[----:B------:R-:W-:-:S04]  /*3510*/  IMAD.HI.U32 R6, R4, R11, RZ ;  /* 0x0000000b04067227 */ /* 0x000fc800078e00ff */
[----:B------:R-:W-:Y:S02]  /*3520*/  VIADD R19, R3, 0x88 ;  /* 0x0000008803137836 */ /* 0x000fe40000000000 */
[----:B------:R-:W-:Y:S02]  /*3530*/  IMAD.MOV R5, RZ, RZ, -R5 ;  /* 0x000000ffff057224 */ /* 0x000fe400078e0a05 */
[----:B------:R-:W-:Y:S01]  /*3540*/  @!P6 IMAD.IADD R220, R220, 0x1, -R2 ;  /* 0x00000001dcdce824 */ /* 0x000fe200078e0a02 */
[----:B------:R-:W-:Y:S01]  /*3550*/  ISETP.GE.AND P6, PT, R15, RZ, PT ;  /* 0x000000ff0f00720c */ /* 0x000fe20003fc6270 */
[----:B------:R-:W-:Y:S02]  /*3560*/  IMAD.MOV R6, RZ, RZ, -R6 ;  /* 0x000000ffff067224 */ /* 0x000fe400078e0a06 */
[----:B------:R-:W-:Y:S02]  /*3570*/  VIADD R15, R3, 0x86 ;  /* 0x00000086030f7836 */ /* 0x000fe40000000000 */
[----:B------:R-:W-:Y:S01]  /*3580*/  IMAD R224, R2, R5, R7 ;  /* 0x0000000502e07224 */ /* 0x000fe200078e0207 */
[----:B------:R-:W-:Y:S01]  /*3590*/  IABS R7, R19 ;  /* 0x0000001300077213 */ /* 0x000fe20000000000 */
[----:B------:R-:W-:Y:S01]  /*35a0*/  @!P4 IMAD.IADD R222, R222, 0x1, -R2 ;  /* 0x00000001dedec824 */ /* 0x000fe200078e0a02 */
[----:B------:R-:W-:Y:S01]  /*35b0*/  IABS R9, R15 ;  /* 0x0000000f00097213 */ /* 0x000fe20000000000 */
[----:B------:R-:W-:Y:S01]  /*35c0*/  @!P3 IMAD.MOV R150, RZ, RZ, -R150 ;  /* 0x000000ffff96b224 */ /* 0x000fe200078e0a96 */
[C---:B------:R-:W-:Y:S01]  /*35d0*/  ISETP.GT.U32.AND P3, PT, R2.reuse, R220, PT ;  /* 0x000000dc0200720c */ /* 0x040fe20003f64070 */
[C---:B------:R-:W-:Y:S01]  /*35e0*/  IMAD R226, R2.reuse, R6, R11 ;  /* 0x0000000602e27224 */ /* 0x040fe200078e020b */
[----:B------:R-:W-:Y:S01]  /*35f0*/  ISETP.GT.U32.AND P4, PT, R2, R222, PT ;  /* 0x000000de0200720c */ /* 0x000fe20003f84070 */
[----:B------:R-:W-:-:S04]  /*3600*/  IMAD.HI.U32 R5, R4, R7, RZ ;  /* 0x0000000704057227 */ /* 0x000fc800078e00ff */
[----:B------:R-:W-:Y:S01]  /*3610*/  @!P2 IMAD.MOV R216, RZ, RZ, -R216 ;  /* 0x000000ffffd8a224 */ /* 0x000fe200078e0ad8 */
[----:B------:R-:W-:Y:S01]  /*3620*/  ISETP.GT.U32.AND P2, PT, R2, R226, PT ;  /* 0x000000e20200720c */ /* 0x000fe20003f44070 */
[----:B------:R-:W-:-:S04]  /*3630*/  IMAD.HI.U32 R6, R4, R9, RZ ;  /* 0x0000000904067227 */ /* 0x000fc800078e00ff */
[----:B------:R-:W-:Y:S02]  /*3640*/  IMAD.MOV R5, RZ, RZ, -R5 ;  /* 0x000000ffff057224 */ /* 0x000fe400078e0a05 */
[----:B------:R-:W-:Y:S01]  /*3650*/  @!P0 IMAD.MOV R218, RZ, RZ, -R218 ;  /* 0x000000ffffda8224 */ /* 0x000fe200078e0ada */
[----:B------:R-:W-:Y:S01]  /*3660*/  ISETP.GT.U32.AND P0, PT, R2, R224, PT ;  /* 0x000000e00200720c */ /* 0x000fe20003f04070 */
[----:B------:R-:W-:Y:S01]  /*3670*/  @!P3 IMAD.IADD R220, R220, 0x1, -R2 ;  /* 0x00000001dcdcb824 */ /* 0x000fe200078e0a02 */
[----:B------:R-:W-:Y:S01]  /*3680*/  ISETP.GE.AND P3, PT, R17, RZ, PT ;  /* 0x000000ff1100720c */ /* 0x000fe20003f66270 */
[----:B------:R-:W-:Y:S02]  /*3690*/  IMAD.MOV R6, RZ, RZ, -R6 ;  /* 0x000000ffff067224 */ /* 0x000fe400078e0a06 */
[----:B------:R-:W-:Y:S02]  /*36a0*/  IMAD R228, R2, R5, R7 ;  /* 0x0000000502e47224 */ /* 0x000fe400078e0207 */
[----:B------:R-:W-:Y:S01]  /*36b0*/  @!P4 IMAD.IADD R222, R222, 0x1, -R2 ;  /* 0x00000001dedec824 */ /* 0x000fe200078e0a02 */
[----:B------:R-:W-:Y:S01]  /*36c0*/  ISETP.GE.AND P4, PT, R19, RZ, PT ;  /* 0x000000ff1300720c */ /* 0x000fe20003f86270 */
[----:B------:R-:W-:-:S02]  /*36d0*/  IMAD R230, R2, R6, R9 ;  /* 0x0000000602e67224 */ /* 0x000fc400078e0209 */
[----:B------:R-:W-:Y:S01]  /*36e0*/  @!P5 IMAD.MOV R220, RZ, RZ, -R220 ;  /* 0x000000ffffdcd224 */ /* 0x000fe200078e0adc */
[----:B------:R-:W-:Y:S01]  /*36f0*/  ISETP.GT.U32.AND P5, PT, R2, R228, PT ;  /* 0x000000e40200720c */ /* 0x000fe20003fa4070 */
[----:B------:R-:W-:Y:S02]  /*3700*/  @!P2 IMAD.IADD R226, R226, 0x1, -R2 ;  /* 0x00000001e2e2a824 */ /* 0x000fe400078e0a02 */
[----:B------:R-:W-:Y:S01]  /*3710*/  @!P6 IMAD.MOV R222, RZ, RZ, -R222 ;  /* 0x000000ffffdee224 */ /* 0x000fe200078e0ade */
[----:B------:R-:W-:Y:S01]  /*3720*/  ISETP.GT.U32.AND P6, PT, R2, R230, PT ;  /* 0x000000e60200720c */ /* 0x000fe20003fc4070 */
[----:B------:R-:W-:Y:S01]  /*3730*/  @!P0 IMAD.IADD R224, R224, 0x1, -R2 ;  /* 0x00000001e0e08824 */ /* 0x000fe200078e0a02 */
[C---:B------:R-:W-:Y:S01]  /*3740*/  ISETP.GT.U32.AND P2, PT, R2.reuse, R226, PT ;  /* 0x000000e20200720c */ /* 0x040fe20003f44070 */
[----:B------:R-:W-:Y:S02]  /*3750*/  VIADD R6, R3, 0x84 ;  /* 0x0000008403067836 */ /* 0x000fe40000000000 */
[----:B------:R-:W-:Y:S01]  /*3760*/  @!P1 IMAD.MOV R152, RZ, RZ, -R152 ;  /* 0x000000ffff989224 */ /* 0x000fe200078e0a98 */
[----:B------:R-:W-:Y:S01]  /*3770*/  ISETP.GE.AND P1, PT, R13, RZ, PT ;  /* 0x000000ff0d00720c */ /* 0x000fe20003f26270 */
[C---:B------:R-:W-:Y:S01]  /*3780*/  VIADD R13, R3.reuse, 0x82 ;  /* 0x00000082030d7836 */ /* 0x040fe20000000000 */
[----:B------:R-:W-:Y:S01]  /*3790*/  ISETP.GT.U32.AND P0, PT, R2, R224, PT ;  /* 0x000000e00200720c */ /* 0x000fe20003f04070 */
[--C-:B------:R-:W-:Y:S01]  /*37a0*/  @!P5 IMAD.IADD R228, R228, 0x1, -R2.reuse ;  /* 0x00000001e4e4d824 */ /* 0x100fe200078e0a02 */
[----:B------:R-:W-:Y:S01]  /*37b0*/  IABS R7, R6 ;  /* 0x0000000600077213 */ /* 0x000fe20000000000 */
[----:B------:R-:W-:Y:S01]  /*37c0*/  VIADD R17, R3, 0x7c ;  /* 0x0000007c03117836 */ /* 0x000fe20000000000 */
[----:B------:R-:W-:Y:S01]  /*37d0*/  IABS R9, R13 ;  /* 0x0000000d00097213 */ /* 0x000fe20000000000 */
[----:B------:R-:W-:Y:S01]  /*37e0*/  @!P6 IMAD.IADD R230, R230, 0x1, -R2 ;  /* 0x00000001e6e6e824 */ /* 0x000fe200078e0a02 */
[----:B------:R-:W-:Y:S01]  /*37f0*/  ISETP.GT.U32.AND P5, PT, R2, R228, PT ;  /* 0x000000e40200720c */ /* 0x000fe20003fa4070 */
[----:B------:R-:W-:-:S03]  /*3800*/  IMAD.HI.U32 R5, R4, R7, RZ ;  /* 0x0000000704057227 */ /* 0x000fc600078e00ff */
[----:B------:R-:W-:Y:S01]  /*3810*/  ISETP.GT.U32.AND P6, PT, R2, R230, PT ;  /* 0x000000e60200720c */ /* 0x000fe20003fc4070 */
[----:B------:R-:W-:Y:S01]  /*3820*/  @!P2 IMAD.IADD R226, R226, 0x1, -R2 ;  /* 0x00000001e2e2a824 */ /* 0x000fe200078e0a02 */
[----:B------:R-:W-:Y:S01]  /*3830*/  ISETP.GE.AND P2, PT, R6, RZ, PT ;  /* 0x000000ff0600720c */ /* 0x000fe20003f46270 */
[----:B------:R-:W-:-:S04]  /*3840*/  IMAD.HI.U32 R6, R4, R9, RZ ;  /* 0x0000000904067227 */ /* 0x000fc800078e00ff */
[----:B------:R-:W-:Y:S02]  /*3850*/  IMAD.MOV R5, RZ, RZ, -R5 ;  /* 0x000000ffff057224 */ /* 0x000fe400078e0a05 */
[----:B------:R-:W-:Y:S01]  /*3860*/  @!P0 IMAD.IADD R224, R224, 0x1, -R2 ;  /* 0x00000001e0e08824 */ /* 0x000fe200078e0a02 */
[----:B------:R-:W-:Y:S01]  /*3870*/  ISETP.GE.AND P0, PT, R15, RZ, PT ;  /* 0x000000ff0f00720c */ /* 0x000fe20003f06270 */
[----:B------:R-:W-:Y:S02]  /*3880*/  IMAD.MOV R6, RZ, RZ, -R6 ;  /* 0x000000ffff067224 */ /* 0x000fe400078e0a06 */
[C---:B------:R-:W-:Y:S02]  /*3890*/  IMAD R232, R2.reuse, R5, R7 ;  /* 0x0000000502e87224 */ /* 0x040fe400078e0207 */
[----:B------:R-:W-:Y:S02]  /*38a0*/  VIADD R15, R3, 0x80 ;  /* 0x00000080030f7836 */ /* 0x000fe40000000000 */
[----:B------:R-:W-:-:S02]  /*38b0*/  IMAD R234, R2, R6, R9 ;  /* 0x0000000602ea7224 */ /* 0x000fc400078e0209 */
[--C-:B------:R-:W-:Y:S01]  /*38c0*/  @!P5 IMAD.IADD R228, R228, 0x1, -R2.reuse ;  /* 0x00000001e4e4d824 */ /* 0x100fe200078e0a02 */
[----:B------:R-:W-:Y:S01]  /*38d0*/  ISETP.GT.U32.AND P5, PT, R2, R232, PT ;  /* 0x000000e80200720c */ /* 0x000fe20003fa4070 */
[----:B------:R-:W-:Y:S01]  /*38e0*/  @!P6 IMAD.IADD R230, R230, 0x1, -R2 ;  /* 0x00000001e6e6e824 */ /* 0x000fe200078e0a02 */
[----:B------:R-:W-:Y:S01]  /*38f0*/  IABS R11, R15 ;  /* 0x0000000f000b7213 */ /* 0x000fe20000000000 */
[----:B------:R-:W-:Y:S01]  /*3900*/  @!P1 IMAD.MOV R224, RZ, RZ, -R224 ;  /* 0x000000ffffe09224 */ /* 0x000fe200078e0ae0 */
[----:B------:R-:W-:Y:S01]  /*3910*/  ISETP.GT.U32.AND P6, PT, R2, R234, PT ;  /* 0x000000ea0200720c */ /* 0x000fe20003fc4070 */
[----:B------:R-:W-:Y:S01]  /*3920*/  VIADD R19, R3, 0x7a ;  /* 0x0000007a03137836 */ /* 0x000fe20000000000 */
[----:B------:R-:W-:Y:S01]  /*3930*/  ISETP.GE.AND P1, PT, R13, RZ, PT ;  /* 0x000000ff0d00720c */ /* 0x000fe20003f26270 */
[----:B------:R-:W-:Y:S01]  /*3940*/  IMAD.MOV.U32 R7, RZ, RZ, R11 ;  /* 0x000000ffff077224 */ /* 0x000fe200078e000b */
[----:B------:R-:W-:Y:S01]  /*3950*/  IABS R11, R17 ;  /* 0x00000011000b7213 */ /* 0x000fe20000000000 */
[----:B------:R-:W-:-:S02]  /*3960*/  VIADD R13, R3, 0x7e ;  /* 0x0000007e030d7836 */ /* 0x000fc40000000000 */
[----:B------:R-:W-:-:S03]  /*3970*/  IMAD.HI.U32 R5, R4, R7, RZ ;  /* 0x0000000704057227 */ /* 0x000fc600078e00ff */
[----:B------:R-:W-:Y:S01]  /*3980*/  IABS R9, R13 ;  /* 0x0000000d00097213 */ /* 0x000fe20000000000 */
[--C-:B------:R-:W-:Y:S02]  /*3990*/  @!P5 IMAD.IADD R232, R232, 0x1, -R2.reuse ;  /* 0x00000001e8e8d824 */ /* 0x100fe400078e0a02 */
[----:B------:R-:W-:Y:S02]  /*39a0*/  IMAD.MOV R5, RZ, RZ, -R5 ;  /* 0x000000ffff057224 */ /* 0x000fe400078e0a05 */
[----:B------:R-:W-:Y:S01]  /*39b0*/  @!P6 IMAD.IADD R234, R234, 0x1, -R2 ;  /* 0x00000001eaeae824 */ /* 0x000fe200078e0a02 */
[C---:B------:R-:W-:Y:S01]  /*39c0*/  ISETP.GT.U32.AND P6, PT, R2.reuse, R232, PT ;  /* 0x000000e80200720c */ /* 0x040fe20003fc4070 */
[----:B------:R-:W-:Y:S01]  /*39d0*/  IMAD R236, R2, R5, R7 ;  /* 0x0000000502ec7224 */ /* 0x000fe200078e0207 */
[----:B------:R-:W-:Y:S01]  /*39e0*/  IABS R7, R19 ;  /* 0x0000001300077213 */ /* 0x000fe20000000000 */
[----:B------:R-:W-:-:S03]  /*39f0*/  IMAD.HI.U32 R5, R4, R9, RZ ;  /* 0x0000000904057227 */ /* 0x000fc600078e00ff */
[----:B------:R-:W-:Y:S01]  /*3a00*/  ISETP.GT.U32.AND P5, PT, R2, R236, PT ;  /* 0x000000ec0200720c */ /* 0x000fe20003fa4070 */
[----:B------:R-:W-:-:S04]  /*3a10*/  IMAD.HI.U32 R6, R4, R11, RZ ;  /* 0x0000000b04067227 */ /* 0x000fc800078e00ff */
[----:B------:R-:W-:Y:S02]  /*3a20*/  IMAD.MOV R5, RZ, RZ, -R5 ;  /* 0x000000ffff057224 */ /* 0x000fe400078e0a05 */
[----:B------:R-:W-:Y:S02]  /*3a30*/  IMAD.MOV R6, RZ, RZ, -R6 ;  /* 0x000000ffff067224 */ /* 0x000fe400078e0a06 */
[C---:B------:R-:W-:Y:S02]  /*3a40*/  IMAD R238, R2.reuse, R5, R9 ;  /* 0x0000000502ee7224 */ /* 0x040fe400078e0209 */
[----:B------:R-:W-:Y:S02]  /*3a50*/  IMAD R240, R2, R6, R11 ;  /* 0x0000000602f07224 */ /* 0x000fe400078e020b */
[----:B------:R-:W-:Y:S01]  /*3a60*/  @!P6 IMAD.IADD R232, R232, 0x1, -R2 ;  /* 0x00000001e8e8e824 */ /* 0x000fe200078e0a02 */
[----:B------:R-:W-:Y:S01]  /*3a70*/  ISETP.GT.U32.AND P6, PT, R2, R238, PT ;  /* 0x000000ee0200720c */ /* 0x000fe20003fc4070 */
[----:B------:R-:W-:-:S04]  /*3a80*/  IMAD.HI.U32 R5, R4, R7, RZ ;  /* 0x0000000704057227 */ /* 0x000fc800078e00ff */
[----:B------:R-:W-:Y:S01]  /*3a90*/  @!P2 IMAD.MOV R232, RZ, RZ, -R232 ;  /* 0x000000ffffe8a224 */ /* 0x000fe200078e0ae8 */
[----:B------:R-:W-:Y:S01]  /*3aa0*/  ISETP.GT.U32.AND P2, PT, R2, R240, PT ;  /* 0x000000f00200720c */ /* 0x000fe20003f44070 */
[----:B------:R-:W-:Y:S02]  /*3ab0*/  VIADD R21, R3, 0x78 ;  /* 0x0000007803157836 */ /* 0x000fe40000000000 */
[----:B------:R-:W-:Y:S02]  /*3ac0*/  IMAD.MOV R5, RZ, RZ, -R5 ;  /* 0x000000ffff057224 */ /* 0x000fe400078e0a05 */
[--C-:B------:R-:W-:Y:S01]  /*3ad0*/  @!P5 IMAD.IADD R236, R236, 0x1, -R2.reuse ;  /* 0x00000001ececd824 */ /* 0x100fe200078e0a02 */
[----:B------:R-:W-:Y:S01]  /*3ae0*/  IABS R9, R21 ;  /* 0x0000001500097213 */ /* 0x000fe20000000000 */
[----:B------:R-:W-:Y:S02]  /*3af0*/  @!P6 IMAD.IADD R238, R238, 0x1, -R2 ;  /* 0x00000001eeeee824 */ /* 0x000fe400078e0a02 */
[C---:B------:R-:W-:Y:S01]  /*3b00*/  IMAD R242, R2.reuse, R5, R7 ;  /* 0x0000000502f27224 */ /* 0x040fe200078e0207 */
[----:B------:R-:W-:Y:S01]  /*3b10*/  ISETP.GT.U32.AND P5, PT, R2, R236, PT ;  /* 0x000000ec0200720c */ /* 0x000fe20003fa4070 */
[----:B------:R-:W-:-:S03]  /*3b20*/  IMAD.HI.U32 R6, R4, R9, RZ ;  /* 0x0000000904067227 */ /* 0x000fc600078e00ff */
[----:B------:R-:W-:Y:S01]  /*3b30*/  ISETP.GT.U32.AND P6, PT, R2, R242, PT ;  /* 0x000000f20200720c */ /* 0x000fe20003fc4070 */
[----:B------:R-:W-:Y:S01]  /*3b40*/  @!P2 IMAD.IADD R240, R240, 0x1, -R2 ;  /* 0x00000001f0f0a824 */ /* 0x000fe200078e0a02 */
[C---:B------:R-:W-:Y:S01]  /*3b50*/  ISETP.GT.U32.AND P2, PT, R2.reuse, R238, PT ;  /* 0x000000ee0200720c */ /* 0x040fe20003f44070 */
[----:B------:R-:W-:Y:S01]  /*3b60*/  @!P4 IMAD.MOV R228, RZ, RZ, -R228 ;  /* 0x000000ffffe4c224 */ /* 0x000fe200078e0ae4 */
[C---:B------:R-:W-:Y:S01]  /*3b70*/  ISETP.GT.U32.AND P4, PT, R2.reuse, R234, PT ;  /* 0x000000ea0200720c */ /* 0x040fe20003f84070 */
[----:B------:R-:W-:Y:S02]  /*3b80*/  IMAD.MOV R6, RZ, RZ, -R6 ;  /* 0x000000ffff067224 */ /* 0x000fe400078e0a06 */
[----:B------:R-:W-:Y:S01]  /*3b90*/  @!P3 IMAD.MOV R226, RZ, RZ, -R226 ;  /* 0x000000ffffe2b224 */ /* 0x000fe200078e0ae2 */
[----:B------:R-:W-:Y:S01]  /*3ba0*/  ISETP.GE.AND P3, PT, R15, RZ, PT ;  /* 0x000000ff0f00720c */ /* 0x000fe20003f66270 */
[----:B------:R-:W-:Y:S02]  /*3bb0*/  IMAD R244, R2, R6, R9 ;  /* 0x0000000602f47224 */ /* 0x000fe400078e0209 */
[----:B------:R-:W-:-:S02]  /*3bc0*/  VIADD R15, R3, 0x76 ;  /* 0x00000076030f7836 */ /* 0x000fc40000000000 */
[--C-:B------:R-:W-:Y:S02]  /*3bd0*/  @!P6 IMAD.IADD R242, R242, 0x1, -R2.reuse ;  /* 0x00000001f2f2e824 */ /* 0x100fe400078e0a02 */
[--C-:B------:R-:W-:Y:S01]  /*3be0*/  @!P2 IMAD.IADD R238, R238, 0x1, -R2.reuse ;  /* 0x00000001eeeea824 */ /* 0x100fe200078e0a02 */
[----:B------:R-:W-:Y:S01]  /*3bf0*/  ISETP.GT.U32.AND P2, PT, R2, R244, PT ;  /* 0x000000f40200720c */ /* 0x000fe20003f44070 */
[--C-:B------:R-:W-:Y:S01]  /*3c00*/  @!P5 IMAD.IADD R236, R236, 0x1, -R2.reuse ;  /* 0x00000001ececd824 */ /* 0x100fe200078e0a02 */
[----:B------:R-:W-:Y:S01]  /*3c10*/  IABS R7, R15 ;  /* 0x0000000f00077213 */ /* 0x000fe20000000000 */
[----:B------:R-:W-:Y:S01]  /*3c20*/  @!P4 IMAD.IADD R234, R234, 0x1, -R2 ;  /* 0x00000001eaeac824 */ /* 0x000fe200078e0a02 */
[----:B------:R-:W-:Y:S01]  /*3c30*/  ISETP.GE.AND P5, PT, R19, RZ, PT ;  /* 0x000000ff1300720c */ /* 0x000fe20003fa6270 */
[----:B------:R-:W-:Y:S01]  /*3c40*/  VIADD R19, R3, 0x72 ;  /* 0x0000007203137836 */ /* 0x000fe20000000000 */
[----:B------:R-:W-:Y:S01]  /*3c50*/  ISETP.GT.U32.AND P6, PT, R2, R242, PT ;  /* 0x000000f20200720c */ /* 0x000fe20003fc4070 */
[----:B------:R-:W-:Y:S01]  /*3c60*/  IMAD.HI.U32 R5, R4, R7, RZ ;  /* 0x0000000704057227 */ /* 0x000fe200078e00ff */
[----:B------:R-:W-:-:S02]  /*3c70*/  ISETP.GE.AND P4, PT, R17, RZ, PT ;  /* 0x000000ff1100720c */ /* 0x000fc40003f86270 */
[----:B------:R-:W-:Y:S01]  /*3c80*/  IABS R11, R19 ;  /* 0x00000013000b7213 */ /* 0x000fe20000000000 */
[C---:B------:R-:W-:Y:S02]  /*3c90*/  VIADD R17, R3.reuse, 0x74 ;  /* 0x0000007403117836 */ /* 0x040fe40000000000 */
[----:B------:R-:W-:Y:S01]  /*3ca0*/  @!P1 IMAD.MOV R234, RZ, RZ, -R234 ;  /* 0x000000ffffea9224 */ /* 0x000fe200078e0aea */
[----:B------:R-:W-:Y:S01]  /*3cb0*/  ISETP.GT.U32.AND P1, PT, R2, R240, PT ;  /* 0x000000f00200720c */ /* 0x000fe20003f24070 */
[----:B------:R-:W-:Y:S01]  /*3cc0*/  VIADD R23, R3, 0x70 ;  /* 0x0000007003177836 */ /* 0x000fe20000000000 */
[----:B------:R-:W-:Y:S01]  /*3cd0*/  IABS R9, R17 ;  /* 0x0000001100097213 */ /* 0x000fe20000000000 */
[----:B------:R-:W-:Y:S02]  /*3ce0*/  IMAD.MOV R5, RZ, RZ, -R5 ;  /* 0x000000ffff057224 */ /* 0x000fe400078e0a05 */
[----:B------:R-:W-:Y:S01]  /*3cf0*/  @!P0 IMAD.MOV R230, RZ, RZ, -R230 ;  /* 0x000000ffffe68224 */ /* 0x000fe200078e0ae6 */
[----:B------:R-:W-:Y:S01]  /*3d00*/  ISETP.GE.AND P0, PT, R13, RZ, PT ;  /* 0x000000ff0d00720c */ /* 0x000fe20003f06270 */
[----:B------:R-:W-:Y:S01]  /*3d10*/  @!P2 IMAD.IADD R244, R244, 0x1, -R2 ;  /* 0x00000001f4f4a824 */ /* 0x000fe200078e0a02 */
[----:B------:R-:W-:Y:S01]  /*3d20*/  IABS R13, R23 ;  /* 0x00000017000d7213 */ /* 0x000fe20000000000 */
[----:B------:R-:W-:Y:S01]  /*3d30*/  IMAD R246, R2, R5, R7 ;  /* 0x0000000502f67224 */ /* 0x000fe200078e0207 */
[----:B------:R-:W-:Y:S01]  /*3d40*/  ISETP.GE.AND P2, PT, R15, RZ, PT ;  /* 0x000000ff0f00720c */ /* 0x000fe20003f46270 */
[----:B------:R-:W-:-:S04]  /*3d50*/  IMAD.HI.U32 R6, R4, R11, RZ ;  /* 0x0000000b04067227 */ /* 0x000fc800078e00ff */
[----:B------:R-:W-:Y:S01]  /*3d60*/  @!P3 IMAD.MOV R236, RZ, RZ, -R236 ;  /* 0x000000ffffecb224 */ /* 0x000fe200078e0aec */
[----:B------:R-:W-:Y:S01]  /*3d70*/  ISETP.GT.U32.AND P3, PT, R2, R244, PT ;  /* 0x000000f40200720c */ /* 0x000fe20003f64070 */
[----:B------:R-:W-:-:S04]  /*3d80*/  IMAD.HI.U32 R5, R4, R9, RZ ;  /* 0x0000000904057227 */ /* 0x000fc800078e00ff */
[----:B------:R-:W-:-:S04]  /*3d90*/  IMAD.HI.U32 R7, R4, R13, RZ ;  /* 0x0000000d04077227 */ /* 0x000fc800078e00ff */
[----:B------:R-:W-:Y:S01]  /*3da0*/  @!P6 IMAD.IADD R242, R242, 0x1, -R2 ;  /* 0x00000001f2f2e824 */ /* 0x000fe200078e0a02 */
[----:B------:R-:W-:Y:S01]  /*3db0*/  ISETP.GT.U32.AND P6, PT, R2, R246, PT ;  /* 0x000000f60200720c */ /* 0x000fe20003fc4070 */
[----:B------:R-:W-:Y:S02]  /*3dc0*/  IMAD.MOV R6, RZ, RZ, -R6 ;  /* 0x000000ffff067224 */ /* 0x000fe400078e0a06 */
[----:B------:R-:W-:Y:S02]  /*3dd0*/  IMAD.MOV R5, RZ, RZ, -R5 ;  /* 0x000000ffff057224 */ /* 0x000fe400078e0a05 */
[----:B------:R-:W-:Y:S01]  /*3de0*/  @!P1 IMAD.IADD R240, R240, 0x1, -R2 ;  /* 0x00000001f0f09824 */ /* 0x000fe200078e0a02 */
[----:B------:R-:W-:Y:S01]  /*3df0*/  ISETP.GE.AND P1, PT, R21, RZ, PT ;  /* 0x000000ff1500720c */ /* 0x000fe20003f26270 */
[----:B------:R-:W-:Y:S02]  /*3e00*/  IMAD.MOV R7, RZ, RZ, -R7 ;  /* 0x000000ffff077224 */ /* 0x000fe400078e0a07 */
[----:B------:R-:W-:-:S02]  /*3e10*/  IMAD R250, R2, R6, R11 ;  /* 0x0000000602fa7224 */ /* 0x000fc400078e020b */
[C---:B------:R-:W-:Y:S02]  /*3e20*/  IMAD R248, R2.reuse, R5, R9 ;  /* 0x0000000502f87224 */ /* 0x040fe400078e0209 */
[C---:B------:R-:W-:Y:S02]  /*3e30*/  IMAD R9, R2.reuse, R7, R13 ;  /* 0x0000000702097224 */ /* 0x040fe400078e020d */
[----:B------:R-:W-:Y:S01]  /*3e40*/  @!P4 IMAD.MOV R240, RZ, RZ, -R240 ;  /* 0x000000fffff0c224 */ /* 0x000fe200078e0af0 */
[----:B------:R-:W-:Y:S01]  /*3e50*/  ISETP.GT.U32.AND P4, PT, R2, R250, PT ;  /* 0x000000fa0200720c */ /* 0x000fe20003f84070 */
[--C-:B------:R-:W-:Y:S01]  /*3e60*/  @!P3 IMAD.IADD R244, R244, 0x1, -R2.reuse ;  /* 0x00000001f4f4b824 */ /* 0x100fe200078e0a02 */
[----:B------:R-:W-:Y:S01]  /*3e70*/  ISETP.GT.U32.AND P3, PT, R2, R9, PT ;  /* 0x000000090200720c */ /* 0x000fe20003f64070 */
[C---:B------:R-:W-:Y:S02]  /*3e80*/  VIADD R21, R3.reuse, 0x6e ;  /* 0x0000006e03157836 */ /* 0x040fe40000000000 */
[----:B------:R-:W-:Y:S01]  /*3e90*/  @!P6 IMAD.IADD R246, R246, 0x1, -R2 ;  /* 0x00000001f6f6e824 */ /* 0x000fe200078e0a02 */
[C---:B------:R-:W-:Y:S01]  /*3ea0*/  ISETP.GT.U32.AND P6, PT, R2.reuse, R248, PT ;  /* 0x000000f80200720c */ /* 0x040fe20003fc4070 */
[----:B------:R-:W-:Y:S01]  /*3eb0*/  VIADD R7, R3, 0x6c ;  /* 0x0000006c03077836 */ /* 0x000fe20000000000 */
[----:B------:R-:W-:Y:S01]  /*3ec0*/  IABS R11, R21 ;  /* 0x00000015000b7213 */ /* 0x000fe20000000000 */
[----:B------:R-:W-:Y:S01]  /*3ed0*/  @!P0 IMAD.MOV R238, RZ, RZ, -R238 ;  /* 0x000000ffffee8224 */ /* 0x000fe200078e0aee */
[----:B------:R-:W-:Y:S01]  /*3ee0*/  ISETP.GT.U32.AND P0, PT, R2, R246, PT ;  /* 0x000000f60200720c */ /* 0x000fe20003f04070 */
[----:B------:R-:W-:Y:S01]  /*3ef0*/  @!P1 IMAD.MOV R244, RZ, RZ, -R244 ;  /* 0x000000fffff49224 */ /* 0x000fe200078e0af4 */
[----:B------:R-:W-:Y:S01]  /*3f00*/  IABS R13, R7 ;  /* 0x00000007000d7213 */ /* 0x000fe20000000000 */
[----:B------:R-:W-:-:S02]  /*3f10*/  @!P4 IMAD.IADD R250, R250, 0x1, -R2 ;  /* 0x00000001fafac824 */ /* 0x000fc400078e0a02 */
[----:B------:R-:W-:-:S04]  /*3f20*/  IMAD.HI.U32 R5, R4, R11, RZ ;  /* 0x0000000b04057227 */ /* 0x000fc800078e00ff */
[----:B------:R-:W-:Y:S01]  /*3f30*/  @!P3 IMAD.IADD R9, R9, 0x1, -R2 ;  /* 0x000000010909b824 */ /* 0x000fe200078e0a02 */
[----:B------:R-:W-:Y:S01]  /*3f40*/  ISETP.GT.U32.AND P3, PT, R2, R250, PT ;  /* 0x000000fa0200720c */ /* 0x000fe20003f64070 */
[----:B------:R-:W-:Y:S02]  /*3f50*/  IMAD.MOV R6, RZ, RZ, -R5 ;  /* 0x000000ffff067224 */ /* 0x000fe400078e0a05 */
[----:B------:R-:W-:Y:S01]  /*3f60*/  IMAD.HI.U32 R5, R4, R13, RZ ;  /* 0x0000000d04057227 */ /* 0x000fe200078e00ff */
[----:B------:R-:W-:-:S03]  /*3f70*/  ISETP.GT.U32.AND P1, PT, R2, R9, PT ;  /* 0x000000090200720c */ /* 0x000fc60003f24070 */
[----:B------:R-:W-:Y:S01]  /*3f80*/  @!P0 IMAD.IADD R246, R246, 0x1, -R2 ;  /* 0x00000001f6f68824 */ /* 0x000fe200078e0a02 */
[----:B------:R-:W-:Y:S01]  /*3f90*/  ISETP.GE.AND P0, PT, R19, RZ, PT ;  /* 0x000000ff1300720c */ /* 0x000fe20003f06270 */
[C---:B------:R-:W-:Y:S02]  /*3fa0*/  IMAD R11, R2.reuse, R6, R11 ;  /* 0x00000006020b7224 */ /* 0x040fe400078e020b */
[----:B------:R-:W-:Y:S02]  /*3fb0*/  IMAD.MOV R5, RZ, RZ, -R5 ;  /* 0x000000ffff057224 */ /* 0x000fe400078e0a05 */
[----:B------:R-:W-:Y:S01]  /*3fc0*/  @!P2 IMAD.MOV R246, RZ, RZ, -R246 ;  /* 0x000000fffff6a224 */ /* 0x000fe200078e0af6 */
[C---:B------:R-:W-:Y:S01]  /*3fd0*/  ISETP.GT.U32.AND P2, PT, R2.reuse, R11, PT ;  /* 0x0000000b0200720c */ /* 0x040fe20003f44070 */
[----:B------:R-:W-:Y:S02]  /*3fe0*/  IMAD R13, R2, R5, R13 ;  /* 0x00000005020d7224 */ /* 0x000fe400078e020d */
[----:B------:R-:W-:-:S02]  /*3ff0*/  @!P3 IMAD.IADD R250, R250, 0x1, -R2 ;  /* 0x00000001fafab824 */ /* 0x000fc400078e0a02 */
[----:B------:R-:W-:Y:S01]  /*4000*/  @!P6 IMAD.IADD R248, R248, 0x1, -R2 ;  /* 0x00000001f8f8e824 */ /* 0x000fe200078e0a02 */
[C---:B------:R-:W-:Y:S01]  /*4010*/  ISETP.GT.U32.AND P3, PT, R2.reuse, R13, PT ;  /* 0x0000000d0200720c */ /* 0x040fe20003f64070 */
[----:B------:R-:W-:Y:S01]  /*4020*/  @!P5 IMAD.MOV R242, RZ, RZ, -R242 ;  /* 0x000000fffff2d224 */ /* 0x000fe200078e0af2 */
[----:B------:R-:W-:Y:S01]  /*4030*/  ISETP.GE.AND P6, PT, R23, RZ, PT ;  /* 0x000000ff1700720c */ /* 0x000fe20003fc6270 */
[----:B------:R-:W-:Y:S01]  /*4040*/  VIADD R23, R3, 0x68 ;  /* 0x0000006803177836 */ /* 0x000fe20000000000 */
[----:B------:R-:W-:Y:S01]  /*4050*/  ISETP.GE.AND P5, PT, R17, RZ, PT ;  /* 0x000000ff1100720c */ /* 0x000fe20003fa6270 */
[----:B------:R-:W-:Y:S01]  /*4060*/  VIADD R19, R3, 0x6a ;  /* 0x0000006a03137836 */ /* 0x000fe20000000000 */
[C---:B------:R-:W-:Y:S01]  /*4070*/  ISETP.GT.U32.AND P4, PT, R2.reuse, R248, PT ;  /* 0x000000f80200720c */ /* 0x040fe20003f84070 */
[--C-:B------:R-:W-:Y:S01]  /*4080*/  @!P2 IMAD.IADD R11, R11, 0x1, -R2.reuse ;  /* 0x000000010b0ba824 */ /* 0x100fe200078e0a02 */
[----:B------:R-:W-:Y:S01]  /*4090*/  IABS R17, R23 ;  /* 0x0000001700117213 */ /* 0x000fe20000000000 */
[----:B------:R-:W-:Y:S01]  /*40a0*/  @!P1 IMAD.IADD R9, R9, 0x1, -R2 ;  /* 0x0000000109099824 */ /* 0x000fe200078e0a02 */
[----:B------:R-:W-:Y:S01]  /*40b0*/  IABS R15, R19 ;  /* 0x00000013000f7213 */ /* 0x000fe20000000000 */
[----:B------:R-:W-:Y:S01]  /*40c0*/  @!P0 IMAD.MOV R250, RZ, RZ, -R250 ;  /* 0x000000fffffa8224 */ /* 0x000fe200078e0afa */
[----:B------:R-:W-:Y:S01]  /*40d0*/  ISETP.GE.AND P1, PT, R7, RZ, PT ;  /* 0x000000ff0700720c */ /* 0x000fe20003f26270 */
[----:B------:R-:W-:Y:S01]  /*40e0*/  @!P3 IMAD.IADD R13, R13, 0x1, -R2 ;  /* 0x000000010d0db824 */ /* 0x000fe200078e0a02 */
[----:B------:R-:W-:Y:S01]  /*40f0*/  ISETP.GT.U32.AND P3, PT, R2, R11, PT ;  /* 0x0000000b0200720c */ /* 0x000fe20003f64070 */
[----:B------:R-:W-:Y:S01]  /*4100*/  IMAD.HI.U32 R6, R4, R17, RZ ;  /* 0x0000001104067227 */ /* 0x000fe200078e00ff */
[----:B------:R-:W-:-:S03]  /*4110*/  ISETP.GE.AND P2, PT, R19, RZ, PT ;  /* 0x000000ff1300720c */ /* 0x000fc60003f46270 */
[----:B------:R-:W-:Y:S02]  /*4120*/  IMAD.MOV R6, RZ, RZ, -R6 ;  /* 0x000000ffff067224 */ /* 0x000fe400078e0a06 */
[----:B------:R-:W-:Y:S02]  /*4130*/  VIADD R7, R3, 0x66 ;  /* 0x0000006603077836 */ /* 0x000fe40000000000 */
[----:B------:R-:W-:-:S03]  /*4140*/  IMAD.HI.U32 R5, R4, R15, RZ ;  /* 0x0000000f04057227 */ /* 0x000fc600078e00ff */
[----:B------:R-:W-:Y:S01]  /*4150*/  IABS R19, R7 ;  /* 0x0000000700137213 */ /* 0x000fe20000000000 */
[----:B------:R-:W-:Y:S02]  /*4160*/  IMAD R17, R2, R6, R17 ;  /* 0x0000000602117224 */ /* 0x000fe400078e0211 */
[--C-:B------:R-:W-:Y:S01]  /*4170*/  @!P4 IMAD.IADD R248, R248, 0x1, -R2.reuse ;  /* 0x00000001f8f8c824 */ /* 0x100fe200078e0a02 */
[----:B------:R-:W-:Y:S01]  /*4180*/  ISETP.GE.AND P4, PT, R21, RZ, PT ;  /* 0x000000ff1500720c */ /* 0x000fe20003f86270 */
[----:B------:R-:W-:Y:S02]  /*4190*/  IMAD.MOV R5, RZ, RZ, -R5 ;  /* 0x000000ffff057224 */ /* 0x000fe400078e0a05 */
[----:B------:R-:W-:Y:S01]  /*41a0*/  @!P3 IMAD.IADD R11, R11, 0x1, -R2 ;  /* 0x000000010b0bb824 */ /* 0x000fe200078e0a02 */
[C---:B------:R-:W-:Y:S01]  /*41b0*/  ISETP.GT.U32.AND P3, PT, R2.reuse, R17, PT ;  /* 0x000000110200720c */ /* 0x040fe20003f64070 */
[----:B------:R-:W-:Y:S01]  /*41c0*/  @!P5 IMAD.MOV R248, RZ, RZ, -R248 ;  /* 0x000000fffff8d224 */ /* 0x000fe200078e0af8 */
[C---:B------:R-:W-:Y:S01]  /*41d0*/  ISETP.GT.U32.AND P5, PT, R2.reuse, R13, PT ;  /* 0x0000000d0200720c */ /* 0x040fe20003fa4070 */
[----:B------:R-:W-:-:S02]  /*41e0*/  IMAD R15, R2, R5, R15 ;  /* 0x00000005020f7224 */ /* 0x000fc400078e020f */
[----:B------:R-:W-:-:S03]  /*41f0*/  IMAD.HI.U32 R5, R4, R19, RZ ;  /* 0x0000001304057227 */ /* 0x000fc600078e00ff */
[C---:B------:R-:W-:Y:S01]  /*4200*/  ISETP.GT.U32.AND P0, PT, R2.reuse, R15, PT ;  /* 0x0000000f0200720c */ /* 0x040fe20003f04070 */
[----:B------:R-:W-:Y:S02]  /*4210*/  IMAD.MOV R5, RZ, RZ, -R5 ;  /* 0x000000ffff057224 */ /* 0x000fe400078e0a05 */
[----:B------:R-:W-:Y:S01]  /*4220*/  @!P6 IMAD.MOV R9, RZ, RZ, -R9 ;  /* 0x000000ffff09e224 */ /* 0x000fe200078e0a09 */
[----:B------:R-:W-:Y:S01]  /*4230*/  ISETP.GE.AND P6, PT, R23, RZ, PT ;  /* 0x000000ff1700720c */ /* 0x000fe20003fc6270 */
[C---:B------:R-:W-:Y:S02]  /*4240*/  IMAD R19, R2.reuse, R5, R19 ;  /* 0x0000000502137224 */ /* 0x040fe400078e0213 */
[----:B------:R-:W-:Y:S02]  /*4250*/  VIADD R5, R3, 0x64 ;  /* 0x0000006403057836 */ /* 0x000fe40000000000 */
[--C-:B------:R-:W-:Y:S02]  /*4260*/  @!P3 IMAD.IADD R17, R17, 0x1, -R2.reuse ;  /* 0x000000011111b824 */ /* 0x100fe400078e0a02 */
[----:B------:R-:W-:Y:S01]  /*4270*/  @!P5 IMAD.IADD R13, R13, 0x1, -R2 ;  /* 0x000000010d0dd824 */ /* 0x000fe200078e0a02 */
[----:B------:R-:W-:Y:S01]  /*4280*/  IABS R21, R5 ;  /* 0x0000000500157213 */ /* 0x000fe20000000000 */
[----:B------:R-:W-:Y:S01]  /*4290*/  @!P4 IMAD.MOV R11, RZ, RZ, -R11 ;  /* 0x000000ffff0bc224 */ /* 0x000fe200078e0a0b */
[----:B------:R-:W-:Y:S01]  /*42a0*/  ISETP.GT.U32.AND P3, PT, R2, R17, PT ;  /* 0x000000110200720c */ /* 0x000fe20003f64070 */
[----:B------:R-:W-:Y:S01]  /*42b0*/  @!P1 IMAD.MOV R13, RZ, RZ, -R13 ;  /* 0x000000ffff0d9224 */ /* 0x000fe200078e0a0d */
[----:B------:R-:W-:Y:S01]  /*42c0*/  ISETP.GE.AND P4, PT, R5, RZ, PT ;  /* 0x000000ff0500720c */ /* 0x000fe20003f86270 */
[----:B------:R-:W-:Y:S01]  /*42d0*/  IMAD.HI.U32 R5, R4, R21, RZ ;  /* 0x0000001504057227 */ /* 0x000fe200078e00ff */
[----:B------:R-:W-:-:S02]  /*42e0*/  ISETP.GT.U32.AND P1, PT, R2, R19, PT ;  /* 0x000000130200720c */ /* 0x000fc40003f24070 */
[----:B------:R-:W-:Y:S01]  /*42f0*/  ISETP.GE.AND P5, PT, R7, RZ, PT ;  /* 0x000000ff0700720c */ /* 0x000fe20003fa6270 */
[----:B------:R-:W-:Y:S02]  /*4300*/  IMAD.MOV R5, RZ, RZ, -R5 ;  /* 0x000000ffff057224 */ /* 0x000fe400078e0a05 */
[----:B------:R-:W-:Y:S02]  /*4310*/  VIADD R24, R3, 0x62 ;  /* 0x0000006203187836 */ /* 0x000fe40000000000 */
[--C-:B------:R-:W-:Y:S02]  /*4320*/  @!P0 IMAD.IADD R15, R15, 0x1, -R2.reuse ;  /* 0x000000010f0f8824 */ /* 0x100fe400078e0a02 */
[--C-:B------:R-:W-:Y:S01]  /*4330*/  @!P3 IMAD.IADD R17, R17, 0x1, -R2.reuse ;  /* 0x000000011111b824 */ /* 0x100fe200078e0a02 */
[----:B------:R-:W-:Y:S01]  /*4340*/  IABS R23, R24 ;  /* 0x0000001800177213 */ /* 0x000fe20000000000 */
[C---:B------:R-:W-:Y:S01]  /*4350*/  IMAD R21, R2.reuse, R5, R21 ;  /* 0x0000000502157224 */ /* 0x040fe200078e0215 */
[----:B------:R-:W-:Y:S01]  /*4360*/  ISETP.GT.U32.AND P0, PT, R2, R15, PT ;  /* 0x0000000f0200720c */ /* 0x000fe20003f04070 */
[----:B------:R-:W-:Y:S01]  /*4370*/  @!P1 IMAD.IADD R19, R19, 0x1, -R2 ;  /* 0x0000000113139824 */ /* 0x000fe200078e0a02 */
[----:B------:R-:W-:Y:S01]  /*4380*/  ISETP.GE.AND P3, PT, R26, RZ, PT ;  /* 0x000000ff1a00720c */ /* 0x000fe20003f66270 */
[----:B------:R-:W-:Y:S01]  /*4390*/  @!P6 IMAD.MOV R17, RZ, RZ, -R17 ;  /* 0x000000ffff11e224 */ /* 0x000fe200078e0a11 */
[----:B------:R-:W-:Y:S01]  /*43a0*/  ISETP.GT.U32.AND P6, PT, R2, R21, PT ;  /* 0x000000150200720c */ /* 0x000fe20003fc4070 */
[----:B------:R-:W-:Y:S01]  /*43b0*/  IMAD.HI.U32 R6, R4, R23, RZ ;  /* 0x0000001704067227 */ /* 0x000fe200078e00ff */
[----:B------:R-:W-:-:S03]  /*43c0*/  ISETP.GT.U32.AND P1, PT, R2, R19, PT ;  /* 0x000000130200720c */ /* 0x000fc60003f24070 */
[----:B------:R-:W-:Y:S02]  /*43d0*/  IMAD.MOV R6, RZ, RZ, -R6 ;  /* 0x000000ffff067224 */ /* 0x000fe400078e0a06 */
[----:B------:R-:W-:Y:S02]  /*43e0*/  VIADD R5, R3, 0x5e ;  /* 0x0000005e03057836 */ /* 0x000fe40000000000 */
[--C-:B------:R-:W-:Y:S01]  /*43f0*/  @!P0 IMAD.IADD R15, R15, 0x1, -R2.reuse ;  /* 0x000000010f0f8824 */ /* 0x100fe200078e0a02 */
[----:B------:R-:W-:Y:S01]  /*4400*/  ISETP.GE.AND P0, PT, R24, RZ, PT ;  /* 0x000000ff1800720c */ /* 0x000fe20003f06270 */
[----:B------:R-:W-:Y:S01]  /*4410*/  IMAD R23, R2, R6, R23 ;  /* 0x0000000602177224 */ /* 0x000fe200078e0217 */
[----:B------:R-:W-:Y:S01]  /*4420*/  IABS R27, R5 ;  /* 0x00000005001b7213 */ /* 0x000fe20000000000 */
[----:B------:R-:W-:Y:S02]  /*4430*/  @!P6 IMAD.IADD R21, R21, 0x1, -R2 ;  /* 0x000000011515e824 */ /* 0x000fe400078e0a02 */
[----:B------:R-:W-:-:S03]  /*4440*/  IMAD.HI.U32 R7, R4, R25, RZ ;  /* 0x0000001904077227 */ /* 0x000fc600078e00ff */
[C---:B------:R-:W-:Y:S01]  /*4450*/  ISETP.GT.U32.AND P6, PT, R2.reuse, R21, PT ;  /* 0x000000150200720c */ /* 0x040fe20003fc4070 */
[----:B------:R-:W-:Y:S01]  /*4460*/  @!P2 IMAD.MOV R15, RZ, RZ, -R15 ;  /* 0x000000ffff0fa224 */ /* 0x000fe200078e0a0f */
[----:B------:R-:W-:Y:S01]  /*4470*/  ISETP.GE.AND P2, PT, R5, RZ, PT ;  /* 0x000000ff0500720c */ /* 0x000fe20003f46270 */
[----:B------:R-:W-:Y:S01]  /*4480*/  @!P1 IMAD.IADD R19, R19, 0x1, -R2 ;  /* 0x0000000113139824 */ /* 0x000fe200078e0a02 */
[----:B------:R-:W-:Y:S01]  /*4490*/  ISETP.GT.U32.AND P1, PT, R2, R23, PT ;  /* 0x000000170200720c */ /* 0x000fe20003f24070 */
[----:B------:R-:W-:Y:S02]  /*44a0*/  IMAD.MOV R7, RZ, RZ, -R7 ;  /* 0x000000ffff077224 */ /* 0x000fe400078e0a07 */
[----:B------:R-:W-:Y:S02]  /*44b0*/  VIADD R26, R3, 0x5a ;  /* 0x0000005a031a7836 */ /* 0x000fe40000000000 */
[----:B------:R-:W-:-:S03]  /*44c0*/  IMAD.HI.U32 R5, R4, R27, RZ ;  /* 0x0000001b04057227 */ /* 0x000fc600078e00ff */
[----:B------:R-:W-:Y:S01]  /*44d0*/  IABS R31, R26 ;  /* 0x0000001a001f7213 */ /* 0x000fe20000000000 */
[C---:B------:R-:W-:Y:S02]  /*44e0*/  IMAD R25, R2.reuse, R7, R25 ;  /* 0x0000000702197224 */ /* 0x040fe400078e0219 */
[----:B------:R-:W-:Y:S02]  /*44f0*/  IMAD.MOV R5, RZ, RZ, -R5 ;  /* 0x000000ffff057224 */ /* 0x000fe400078e0a05 */
[----:B------:R-:W-:Y:S02]  /*4500*/  VIADD R24, R3, 0x5c ;  /* 0x0000005c03187836 */ /* 0x000fe40000000000 */
[----:B------:R-:W-:Y:S01]  /*4510*/  @!P5 IMAD.MOV R19, RZ, RZ, -R19 ;  /* 0x000000ffff13d224 */ /* 0x000fe200078e0a13 */
[C---:B------:R-:W-:Y:S01]  /*4520*/  ISETP.GT.U32.AND P5, PT, R2.reuse, R25, PT ;  /* 0x000000190200720c */ /* 0x040fe20003fa4070 */
[----:B------:R-:W-:Y:S01]  /*4530*/  IMAD R27, R2, R5, R27 ;  /* 0x00000005021b7224 */ /* 0x000fe200078e021b */
[----:B------:R-:W-:Y:S01]  /*4540*/  IABS R29, R24 ;  /* 0x00000018001d7213 */ /* 0x000fe20000000000 */
[----:B------:R-:W-:-:S04]  /*4550*/  IMAD.HI.U32 R7, R4, R31, RZ ;  /* 0x0000001f04077227 */ /* 0x000fc800078e00ff */
[--C-:B------:R-:W-:Y:S02]  /*4560*/  @!P1 IMAD.IADD R23, R23, 0x1, -R2.reuse ;  /* 0x0000000117179824 */ /* 0x100fe400078e0a02 */
[----:B------:R-:W-:Y:S01]  /*4570*/  @!P6 IMAD.IADD R21, R21, 0x1, -R2 ;  /* 0x000000011515e824 */ /* 0x000fe200078e0a02 */
[C---:B------:R-:W-:Y:S01]  /*4580*/  ISETP.GT.U32.AND P6, PT, R2.reuse, R27, PT ;  /* 0x0000001b0200720c */ /* 0x040fe20003fc4070 */
[----:B------:R-:W-:Y:S01]  /*4590*/  IMAD.MOV R7, RZ, RZ, -R7 ;  /* 0x000000ffff077224 */ /* 0x000fe200078e0a07 */
[----:B------:R-:W-:Y:S01]  /*45a0*/  ISETP.GT.U32.AND P1, PT, R2, R23, PT ;  /* 0x000000170200720c */ /* 0x000fe20003f24070 */
[----:B------:R-:W-:-:S04]  /*45b0*/  IMAD.HI.U32 R6, R4, R29, RZ ;  /* 0x0000001d04067227 */ /* 0x000fc800078e00ff */
[C---:B------:R-:W-:Y:S01]  /*45c0*/  IMAD R52, R2.reuse, R7, R31 ;  /* 0x0000000702347224 */ /* 0x040fe200078e021f */
[----:B------:R-:W-:Y:S01]  /*45d0*/  IABS R7, R32 ;  /* 0x0000002000077213 */ /* 0x000fe20000000000 */
[----:B------:R-:W-:Y:S01]  /*45e0*/  IMAD.MOV R6, RZ, RZ, -R6 ;  /* 0x000000ffff067224 */ /* 0x000fe200078e0a06 */
[----:B------:R-:W-:Y:S01]  /*45f0*/  IABS R31, R34 ;  /* 0x00000022001f7213 */ /* 0x000fe20000000000 */
[--C-:B------:R-:W-:Y:S01]  /*4600*/  @!P5 IMAD.IADD R25, R25, 0x1, -R2.reuse ;  /* 0x000000011919d824 */ /* 0x100fe200078e0a02 */
[C---:B------:R-:W-:Y:S01]  /*4610*/  ISETP.GT.U32.AND P5, PT, R2.reuse, R52, PT ;  /* 0x000000340200720c */ /* 0x040fe20003fa4070 */
[C---:B------:R-:W-:Y:S02]  /*4620*/  IMAD R214, R2.reuse, R6, R29 ;  /* 0x0000000602d67224 */ /* 0x040fe400078e021d */
[----:B------:R-:W-:Y:S01]  /*4630*/  @!P6 IMAD.IADD R27, R27, 0x1, -R2 ;  /* 0x000000011b1be824 */ /* 0x000fe200078e0a02 */
[----:B------:R-:W-:Y:S01]  /*4640*/  ISETP.GT.U32.AND P6, PT, R2, R25, PT ;  /* 0x000000190200720c */ /* 0x000fe20003fc4070 */
[----:B------:R-:W-:-:S04]  /*4650*/  IMAD.HI.U32 R5, R4, R33, RZ ;  /* 0x0000002104057227 */ /* 0x000fc800078e00ff */
[--C-:B------:R-:W-:Y:S01]  /*4660*/  @!P1 IMAD.IADD R23, R23, 0x1, -R2.reuse ;  /* 0x0000000117179824 */ /* 0x100fe200078e0a02 */
[----:B------:R-:W-:Y:S01]  /*4670*/  ISETP.GT.U32.AND P1, PT, R2, R214, PT ;  /* 0x000000d60200720c */ /* 0x000fe20003f24070 */
[----:B------:R-:W-:Y:S02]  /*4680*/  IMAD.MOV R5, RZ, RZ, -R5 ;  /* 0x000000ffff057224 */ /* 0x000fe400078e0a05 */
[--C-:B------:R-:W-:Y:S02]  /*4690*/  @!P5 IMAD.IADD R52, R52, 0x1, -R2.reuse ;  /* 0x000000013434d824 */ /* 0x100fe400078e0a02 */
[C---:B------:R-:W-:Y:S02]  /*46a0*/  IMAD R160, R2.reuse, R5, R33 ;  /* 0x0000000502a07224 */ /* 0x040fe400078e0221 */
[----:B------:R-:W-:Y:S01]  /*46b0*/  @!P6 IMAD.IADD R25, R25, 0x1, -R2 ;  /* 0x000000011919e824 */ /* 0x000fe200078e0a02 */
[----:B------:R-:W-:Y:S01]  /*46c0*/  ISETP.GT.U32.AND P5, PT, R2, R52, PT ;  /* 0x000000340200720c */ /* 0x000fe20003fa4070 */
[----:B------:R-:W-:Y:S01]  /*46d0*/  IMAD.HI.U32 R5, R4, R7, RZ ;  /* 0x0000000704057227 */ /* 0x000fe200078e00ff */
[----:B------:R-:W-:-:S03]  /*46e0*/  ISETP.GT.U32.AND P6, PT, R2, R160, PT ;  /* 0x000000a00200720c */ /* 0x000fc60003fc4070 */
[----:B------:R-:W-:Y:S01]  /*46f0*/  @!P1 IMAD.IADD R214, R214, 0x1, -R2 ;  /* 0x00000001d6d69824 */ /* 0x000fe200078e0a02 */
[----:B------:R-:W-:Y:S01]  /*4700*/  ISETP.GT.U32.AND P1, PT, R2, R27, PT ;  /* 0x0000001b0200720c */ /* 0x000fe20003f24070 */
[----:B------:R-:W-:-:S04]  /*4710*/  IMAD.HI.U32 R6, R4, R35, RZ ;  /* 0x0000002304067227 */ /* 0x000fc800078e00ff */
[----:B------:R-:W-:Y:S02]  /*4720*/  VIADD R33, R3, 0x52 ;  /* 0x0000005203217836 */ /* 0x000fe40000000000 */
[----:B------:R-:W-:Y:S02]  /*4730*/  IMAD.MOV R5, RZ, RZ, -R5 ;  /* 0x000000ffff057224 */ /* 0x000fe400078e0a05 */
[----:B------:R-:W-:Y:S01]  /*4740*/  IMAD.MOV R6, RZ, RZ, -R6 ;  /* 0x000000ffff067224 */ /* 0x000fe200078e0a06 */
[----:B------:R-:W-:Y:S01]  /*4750*/  IABS R29, R33 ;  /* 0x00000021001d7213 */ /* 0x000fe20000000000 */
[C---:B------:R-:W-:Y:S02]  /*4760*/  IMAD R164, R2.reuse, R5, R7 ;  /* 0x0000000502a47224 */ /* 0x040fe400078e0207 */
[----:B------:R-:W-:Y:S02]  /*4770*/  IMAD R162, R2, R6, R35 ;  /* 0x0000000602a27224 */ /* 0x000fe400078e0223 */
[--C-:B------:R-:W-:Y:S01]  /*4780*/  @!P5 IMAD.IADD R52, R52, 0x1, -R2.reuse ;  /* 0x000000013434d824 */ /* 0x100fe200078e0a02 */
[----:B------:R-:W-:Y:S01]  /*4790*/  ISETP.GT.U32.AND P5, PT, R2, R164, PT ;  /* 0x000000a40200720c */ /* 0x000fe20003fa4070 */
[----:B------:R-:W-:Y:S01]  /*47a0*/  @!P6 IMAD.IADD R160, R160, 0x1, -R2 ;  /* 0x00000001a0a0e824 */ /* 0x000fe200078e0a02 */
[----:B------:R-:W-:Y:S01]  /*47b0*/  ISETP.GE.AND P6, PT, R26, RZ, PT ;  /* 0x000000ff1a00720c */ /* 0x000fe20003fc6270 */
[----:B------:R-:W-:-:S04]  /*47c0*/  IMAD.HI.U32 R5, R4, R29, RZ ;  /* 0x0000001d04057227 */ /* 0x000fc800078e00ff */
[----:B------:R-:W-:-:S04]  /*47d0*/  IMAD.HI.U32 R6, R4, R31, RZ ;  /* 0x0000001f04067227 */ /* 0x000fc800078e00ff */
[----:B------:R-:W-:Y:S01]  /*47e0*/  @!P1 IMAD.IADD R27, R27, 0x1, -R2 ;  /* 0x000000011b1b9824 */ /* 0x000fe200078e0a02 */
[C---:B------:R-:W-:Y:S01]  /*47f0*/  ISETP.GT.U32.AND P1, PT, R2.reuse, R162, PT ;  /* 0x000000a20200720c */ /* 0x040fe20003f24070 */
[----:B------:R-:W-:Y:S02]  /*4800*/  IMAD.MOV R5, RZ, RZ, -R5 ;  /* 0x000000ffff057224 */ /* 0x000fe400078e0a05 */
[----:B------:R-:W-:Y:S02]  /*4810*/  IMAD.MOV R6, RZ, RZ, -R6 ;  /* 0x000000ffff067224 */ /* 0x000fe400078e0a06 */
[----:B------:R-:W-:Y:S01]  /*4820*/  @!P4 IMAD.MOV R21, RZ, RZ, -R21 ;  /* 0x000000ffff15c224 */ /* 0x000fe200078e0a15 */
[C---:B------:R-:W-:Y:S01]  /*4830*/  ISETP.GT.U32.AND P4, PT, R2.reuse, R214, PT ;  /* 0x000000d60200720c */ /* 0x040fe20003f84070 */
[C---:B------:R-:W-:Y:S02]  /*4840*/  IMAD R166, R2.reuse, R5, R29 ;  /* 0x0000000502a67224 */ /* 0x040fe400078e021d */
[----:B------:R-:W-:-:S02]  /*4850*/  IMAD R168, R2, R6, R31 ;  /* 0x0000000602a87224 */ /* 0x000fc400078e021f */
[----:B------:R-:W-:Y:S01]  /*4860*/  @!P0 IMAD.MOV R23, RZ, RZ, -R23 ;  /* 0x000000ffff178224 */ /* 0x000fe200078e0a17 */
[----:B------:R-:W-:Y:S01]  /*4870*/  ISETP.GT.U32.AND P0, PT, R2, R160, PT ;  /* 0x000000a00200720c */ /* 0x000fe20003f04070 */
[----:B------:R-:W-:Y:S01]  /*4880*/  @!P5 IMAD.IADD R164, R164, 0x1, -R2 ;  /* 0x00000001a4a4d824 */ /* 0x000fe200078e0a02 */
[C---:B------:R-:W-:Y:S01]  /*4890*/  ISETP.GT.U32.AND P5, PT, R2.reuse, R166, PT ;  /* 0x000000a60200720c */ /* 0x040fe20003fa4070 */
[----:B------:R-:W-:Y:S01]  /*48a0*/  @!P6 IMAD.MOV R52, RZ, RZ, -R52 ;  /* 0x000000ffff34e224 */ /* 0x000fe200078e0a34 */
[----:B------:R-:W-:Y:S01]  /*48b0*/  ISETP.GT.U32.AND P6, PT, R2, R168, PT ;  /* 0x000000a80200720c */ /* 0x000fe20003fc4070 */
[--C-:B------:R-:W-:Y:S01]  /*48c0*/  @!P1 IMAD.IADD R162, R162, 0x1, -R2.reuse ;  /* 0x00000001a2a29824 */ /* 0x100fe200078e0a02 */
[----:B------:R-:W-:Y:S01]  /*48d0*/  ISETP.GE.AND P1, PT, R28, RZ, PT ;  /* 0x000000ff1c00720c */ /* 0x000fe20003f26270 */
[----:B------:R-:W-:Y:S01]  /*48e0*/  @!P4 IMAD.IADD R214, R214, 0x1, -R2 ;  /* 0x00000001d6d6c824 */ /* 0x000fe200078e0a02 */
[----:B------:R-:W-:Y:S01]  /*48f0*/  ISETP.GE.AND P4, PT, R24, RZ, PT ;  /* 0x000000ff1800720c */ /* 0x000fe20003f86270 */
[----:B------:R-:W-:-:S02]  /*4900*/  VIADD R24, R3, 0x4e ;  /* 0x0000004e03187836 */ /* 0x000fc40000000000 */
[----:B------:R-:W-:Y:S01]  /*4910*/  @!P2 IMAD.MOV R27, RZ, RZ, -R27 ;  /* 0x000000ffff1ba224 */ /* 0x000fe200078e0a1b */
[----:B------:R-:W-:Y:S01]  /*4920*/  ISETP.GT.U32.AND P2, PT, R2, R164, PT ;  /* 0x000000a40200720c */ /* 0x000fe20003f44070 */
[--C-:B------:R-:W-:Y:S01]  /*4930*/  @!P0 IMAD.IADD R160, R160, 0x1, -R2.reuse ;  /* 0x00000001a0a08824 */ /* 0x100fe200078e0a02 */
[----:B------:R-:W-:Y:S01]  /*4940*/  IABS R7, R24 ;  /* 0x0000001800077213 */ /* 0x000fe20000000000 */
[--C-:B------:R-:W-:Y:S01]  /*4950*/  @!P5 IMAD.IADD R166, R166, 0x1, -R2.reuse ;  /* 0x00000001a6a6d824 */ /* 0x100fe200078e0a02 */
[----:B------:R-:W-:Y:S01]  /*4960*/  ISETP.GE.AND P0, PT, R32, RZ, PT ;  /* 0x000000ff2000720c */ /* 0x000fe20003f06270 */
[----:B------:R-:W-:Y:S01]  /*4970*/  @!P6 IMAD.IADD R168, R168, 0x1, -R2 ;  /* 0x00000001a8a8e824 */ /* 0x000fe200078e0a02 */
[----:B------:R-:W-:Y:S01]  /*4980*/  ISETP.GE.AND P5, PT, R24, RZ, PT ;  /* 0x000000ff1800720c */ /* 0x000fe20003fa6270 */
[----:B------:R-:W-:Y:S01]  /*4990*/  @!P1 IMAD.MOV R160, RZ, RZ, -R160 ;  /* 0x000000ffffa09224 */ /* 0x000fe200078e0aa0 */
[C---:B------:R-:W-:Y:S01]  /*49a0*/  ISETP.GT.U32.AND P6, PT, R2.reuse, R166, PT ;  /* 0x000000a60200720c */ /* 0x040fe20003fc4070 */
[----:B------:R-:W-:Y:S01]  /*49b0*/  @!P3 IMAD.MOV R25, RZ, RZ, -R25 ;  /* 0x000000ffff19b224 */ /* 0x000fe200078e0a19 */
[----:B------:R-:W-:Y:S01]  /*49c0*/  ISETP.GT.U32.AND P1, PT, R2, R168, PT ;  /* 0x000000a80200720c */ /* 0x000fe20003f24070 */
[----:B------:R-:W-:Y:S01]  /*49d0*/  IMAD.HI.U32 R5, R4, R7, RZ ;  /* 0x0000000704057227 */ /* 0x000fe200078e00ff */
[----:B------:R-:W-:-:S03]  /*49e0*/  ISETP.GT.U32.AND P3, PT, R2, R162, PT ;  /* 0x000000a20200720c */ /* 0x000fc60003f64070 */
[----:B------:R-:W-:Y:S01]  /*49f0*/  @!P4 IMAD.MOV R214, RZ, RZ, -R214 ;  /* 0x000000ffffd6c224 */ /* 0x000fe200078e0ad6 */
[----:B------:R-:W-:Y:S01]  /*4a00*/  ISETP.GE.AND P4, PT, R30, RZ, PT ;  /* 0x000000ff1e00720c */ /* 0x000fe20003f86270 */
[----:B------:R-:W-:Y:S02]  /*4a10*/  IMAD.MOV R5, RZ, RZ, -R5 ;  /* 0x000000ffff057224 */ /* 0x000fe400078e0a05 */
[----:B------:R-:W-:Y:S01]  /*4a20*/  @!P2 IMAD.IADD R164, R164, 0x1, -R2 ;  /* 0x00000001a4a4a824 */ /* 0x000fe200078e0a02 */
[----:B------:R-:W-:Y:S01]  /*4a30*/  ISETP.GE.AND P2, PT, R34, RZ, PT ;  /* 0x000000ff2200720c */ /* 0x000fe20003f46270 */
[C---:B------:R-:W-:Y:S02]  /*4a40*/  VIADD R6, R3.reuse, 0x4a ;  /* 0x0000004a03067836 */ /* 0x040fe40000000000 */
[----:B------:R-:W-:Y:S02]  /*4a50*/  IMAD R212, R2, R5, R7 ;  /* 0x0000000502d47224 */ /* 0x000fe400078e0207 */
[----:B------:R-:W-:Y:S01]  /*4a60*/  @!P0 IMAD.MOV R164, RZ, RZ, -R164 ;  /* 0x000000ffffa48224 */ /* 0x000fe200078e0aa4 */
[----:B------:R-:W-:Y:S01]  /*4a70*/  ISETP.GE.AND P0, PT, R6, RZ, PT ;  /* 0x000000ff0600720c */ /* 0x000fe20003f06270 */
[C---:B------:R-:W-:Y:S01]  /*4a80*/  VIADD R7, R3.reuse, 0x48 ;  /* 0x0000004803077836 */ /* 0x040fe20000000000 */
[----:B------:R-:W-:Y:S01]  /*4a90*/  IABS R6, R6 ;  /* 0x0000000600067213 */ /* 0x000fe20000000000 */
[----:B------:R-:W-:-:S02]  /*4aa0*/  VIADD R5, R3, 0x4c ;  /* 0x0000004c03057836 */ /* 0x000fc40000000000 */
[--C-:B------:R-:W-:Y:S01]  /*4ab0*/  @!P6 IMAD.IADD R166, R166, 0x1, -R2.reuse ;  /* 0x00000001a6a6e824 */ /* 0x100fe200078e0a02 */
[----:B------:R-:W-:Y:S01]  /*4ac0*/  ISETP.GE.AND P6, PT, R7, RZ, PT ;  /* 0x000000ff0700720c */ /* 0x000fe20003fc6270 */
[--C-:B------:R-:W-:Y:S01]  /*4ad0*/  @!P1 IMAD.IADD R168, R168, 0x1, -R2.reuse ;  /* 0x00000001a8a89824 */ /* 0x100fe200078e0a02 */
[----:B------:R-:W-:Y:S01]  /*4ae0*/  IABS R31, R7 ;  /* 0x00000007001f7213 */ /* 0x000fe20000000000 */
[----:B------:R-:W-:Y:S01]  /*4af0*/  @!P3 IMAD.IADD R162, R162, 0x1, -R2 ;  /* 0x00000001a2a2b824 */ /* 0x000fe200078e0a02 */
[----:B------:R-:W-:Y:S01]  /*4b00*/  ISETP.GT.U32.AND P1, PT, R2, R212, PT ;  /* 0x000000d40200720c */ /* 0x000fe20003f24070 */
[----:B------:R-:W-:Y:S01]  /*4b10*/  IMAD.MOV.U32 R7, RZ, RZ, R6 ;  /* 0x000000ffff077224 */ /* 0x000fe200078e0006 */
[----:B------:R-:W-:Y:S01]  /*4b20*/  IABS R29, R5 ;  /* 0x00000005001d7213 */ /* 0x000fe20000000000 */
[----:B------:R-:W-:Y:S01]  /*4b30*/  @!P4 IMAD.MOV R162, RZ, RZ, -R162 ;  /* 0x000000ffffa2c224 */ /* 0x000fe200078e0aa2 */
[----:B------:R-:W-:Y:S01]  /*4b40*/  ISETP.GE.AND P4, PT, R5, RZ, PT ;  /* 0x000000ff0500720c */ /* 0x000fe20003f86270 */
[----:B------:R-:W-:Y:S01]  /*4b50*/  VIADD R28, R3, 0x46 ;  /* 0x00000046031c7836 */ /* 0x000fe20000000000 */
[----:B------:R-:W-:Y:S01]  /*4b60*/  ISETP.GE.AND P3, PT, R33, RZ, PT ;  /* 0x000000ff2100720c */ /* 0x000fe20003f66270 */
[----:B------:R-:W-:-:S03]  /*4b70*/  IMAD.HI.U32 R6, R4, R7, RZ ;  /* 0x0000000704067227 */ /* 0x000fc600078e00ff */
[----:B------:R-:W-:Y:S01]  /*4b80*/  IABS R24, R28 ;  /* 0x0000001c00187213 */ /* 0x000fe20000000000 */
[----:B------:R-:W-:-:S04]  /*4b90*/  IMAD.HI.U32 R5, R4, R29, RZ ;  /* 0x0000001d04057227 */ /* 0x000fc800078e00ff */
[----:B------:R-:W-:Y:S02]  /*4ba0*/  IMAD.MOV R6, RZ, RZ, -R6 ;  /* 0x000000ffff067224 */ /* 0x000fe400078e0a06 */
[----:B------:R-:W-:Y:S02]  /*4bb0*/  IMAD.MOV R50, RZ, RZ, -R5 ;  /* 0x000000ffff327224 */ /* 0x000fe400078e0a05 */
[----:B------:R-:W-:Y:S02]  /*4bc0*/  VIADD R30, R3, 0x44 ;  /* 0x00000044031e7836 */ /* 0x000fe40000000000 */
[----:B------:R-:W-:Y:S02]  /*4bd0*/  IMAD R210, R2, R6, R7 ;  /* 0x0000000602d27224 */ /* 0x000fe400078e0207 */
[----:B------:R-:W-:Y:S01]  /*4be0*/  @!P1 IMAD.IADD R212, R212, 0x1, -R2 ;  /* 0x00000001d4d49824 */ /* 0x000fe200078e0a02 */
[----:B------:R-:W-:Y:S01]  /*4bf0*/  IABS R26, R30 ;  /* 0x0000001e001a7213 */ /* 0x000fe20000000000 */
[----:B------:R-:W-:-:S03]  /*4c00*/  IMAD.HI.U32 R5, R4, R31, RZ ;  /* 0x0000001f04057227 */ /* 0x000fc600078e00ff */
[C---:B------:R-:W-:Y:S01]  /*4c10*/  ISETP.GT.U32.AND P1, PT, R2.reuse, R212, PT ;  /* 0x000000d40200720c */ /* 0x040fe20003f24070 */
[C---:B------:R-:W-:Y:S02]  /*4c20*/  IMAD R50, R2.reuse, R50, R29 ;  /* 0x0000003202327224 */ /* 0x040fe400078e021d */
[----:B------:R-:W-:Y:S02]  /*4c30*/  IMAD.MOV.U32 R29, RZ, RZ, R24 ;  /* 0x000000ffff1d7224 */ /* 0x000fe400078e0018 */
[----:B------:R-:W-:Y:S01]  /*4c40*/  @!P2 IMAD.MOV R168, RZ, RZ, -R168 ;  /* 0x000000ffffa8a224 */ /* 0x000fe200078e0aa8 */
[----:B------:R-:W-:Y:S01]  /*4c50*/  ISETP.GT.U32.AND P2, PT, R2, R210, PT ;  /* 0x000000d20200720c */ /* 0x000fe20003f44070 */
[----:B------:R-:W-:Y:S02]  /*4c60*/  IMAD.MOV R48, RZ, RZ, -R5 ;  /* 0x000000ffff307224 */ /* 0x000fe400078e0a05 */
[----:B------:R-:W-:-:S04]  /*4c70*/  IMAD.HI.U32 R5, R4, R29, RZ ;  /* 0x0000001d04057227 */ /* 0x000fc800078e00ff */
[----:B------:R-:W-:Y:S02]  /*4c80*/  IMAD.MOV.U32 R7, RZ, RZ, R26 ;  /* 0x000000ffff077224 */ /* 0x000fe400078e001a */
[----:B------:R-:W-:Y:S02]  /*4c90*/  IMAD.MOV R5, RZ, RZ, -R5 ;  /* 0x000000ffff057224 */ /* 0x000fe400078e0a05 */
[----:B------:R-:W-:Y:S02]  /*4ca0*/  VIADD R24, R3, 0x42 ;  /* 0x0000004203187836 */ /* 0x000fe40000000000 */
[----:B------:R-:W-:-:S04]  /*4cb0*/  IMAD.HI.U32 R6, R4, R7, RZ ;  /* 0x0000000704067227 */ /* 0x000fc800078e00ff */
[----:B------:R-:W-:Y:S01]  /*4cc0*/  IMAD R208, R2, R5, R29 ;  /* 0x0000000502d07224 */ /* 0x000fe200078e021d */
[----:B------:R-:W-:Y:S01]  /*4cd0*/  IABS R5, R24 ;  /* 0x0000001800057213 */ /* 0x000fe20000000000 */
[----:B------:R-:W-:Y:S02]  /*4ce0*/  IMAD.MOV R6, RZ, RZ, -R6 ;  /* 0x000000ffff067224 */ /* 0x000fe400078e0a06 */
[--C-:B------:R-:W-:Y:S02]  /*4cf0*/  @!P1 IMAD.IADD R212, R212, 0x1, -R2.reuse ;  /* 0x00000001d4d49824 */ /* 0x100fe400078e0a02 */
[----:B------:R-:W-:Y:S02]  /*4d00*/  @!P2 IMAD.IADD R210, R210, 0x1, -R2 ;  /* 0x00000001d2d2a824 */ /* 0x000fe400078e0a02 */
[----:B------:R-:W-:Y:S02]  /*4d10*/  IMAD R46, R2, R6, R7 ;  /* 0x00000006022e7224 */ /* 0x000fe400078e0207 */
[----:B------:R-:W-:-:S02]  /*4d20*/  IMAD.MOV.U32 R7, RZ, RZ, R5 ;  /* 0x000000ffff077224 */ /* 0x000fc400078e0005 */
[----:B------:R-:W-:Y:S01]  /*4d30*/  @!P3 IMAD.MOV R166, RZ, RZ, -R166 ;  /* 0x000000ffffa6b224 */ /* 0x000fe200078e0aa6 */
[C---:B------:R-:W-:Y:S01]  /*4d40*/  ISETP.GT.U32.AND P3, PT, R2.reuse, R50, PT ;  /* 0x000000320200720c */ /* 0x040fe20003f64070 */
[----:B------:R-:W-:Y:S01]  /*4d50*/  @!P5 IMAD.MOV R212, RZ, RZ, -R212 ;  /* 0x000000ffffd4d224 */ /* 0x000fe200078e0ad4 */
[----:B------:R-:W-:Y:S01]  /*4d60*/  ISETP.GT.U32.AND P5, PT, R2, R210, PT ;  /* 0x000000d20200720c */ /* 0x000fe20003fa4070 */
[----:B------:R-:W-:-:S04]  /*4d70*/  IMAD.HI.U32 R5, R4, R7, RZ ;  /* 0x0000000704057227 */ /* 0x000fc800078e00ff */
[C---:B------:R-:W-:Y:S02]  /*4d80*/  VIADD R26, R3.reuse, 0x40 ;  /* 0x00000040031a7836 */ /* 0x040fe40000000000 */
[----:B------:R-:W-:Y:S02]  /*4d90*/  IMAD.MOV R5, RZ, RZ, -R5 ;  /* 0x000000ffff057224 */ /* 0x000fe400078e0a05 */
[C---:B------:R-:W-:Y:S01]  /*4da0*/  IMAD R48, R2.reuse, R48, R31 ;  /* 0x0000003002307224 */ /* 0x040fe200078e021f */
[----:B------:R-:W-:Y:S01]  /*4db0*/  IABS R29, R26 ;  /* 0x0000001a001d7213 */ /* 0x000fe20000000000 */
[----:B------:R-:W-:Y:S02]  /*4dc0*/  IMAD R206, R2, R5, R7 ;  /* 0x0000000502ce7224 */ /* 0x000fe400078e0207 */
[--C-:B------:R-:W-:Y:S01]  /*4dd0*/  @!P3 IMAD.IADD R50, R50, 0x1, -R2.reuse ;  /* 0x000000013232b824 */ /* 0x100fe200078e0a02 */
[----:B------:R-:W-:Y:S01]  /*4de0*/  ISETP.GT.U32.AND P3, PT, R2, R208, PT ;  /* 0x000000d00200720c */ /* 0x000fe20003f64070 */
[----:B------:R-:W-:Y:S01]  /*4df0*/  @!P5 IMAD.IADD R210, R210, 0x1, -R2 ;  /* 0x00000001d2d2d824 */ /* 0x000fe200078e0a02 */
[C---:B------:R-:W-:Y:S01]  /*4e00*/  ISETP.GT.U32.AND P5, PT, R2.reuse, R206, PT ;  /* 0x000000ce0200720c */ /* 0x040fe20003fa4070 */
[----:B------:R-:W-:Y:S01]  /*4e10*/  VIADD R31, R3, 0x3e ;  /* 0x0000003e031f7836 */ /* 0x000fe20000000000 */
[----:B------:R-:W-:Y:S01]  /*4e20*/  ISETP.GT.U32.AND P1, PT, R2, R48, PT ;  /* 0x000000300200720c */ /* 0x000fe20003f24070 */
[----:B------:R-:W-:Y:S01]  /*4e30*/  IMAD.HI.U32 R5, R4, R29, RZ ;  /* 0x0000001d04057227 */ /* 0x000fe200078e00ff */
[----:B------:R-:W-:-:S02]  /*4e40*/  ISETP.GT.U32.AND P2, PT, R2, R50, PT ;  /* 0x000000320200720c */ /* 0x000fc40003f44070 */
[----:B------:R-:W-:Y:S01]  /*4e50*/  IABS R7, R31 ;  /* 0x0000001f00077213 */ /* 0x000fe20000000000 */
[----:B------:R-:W-:Y:S02]  /*4e60*/  IMAD.MOV R5, RZ, RZ, -R5 ;  /* 0x000000ffff057224 */ /* 0x000fe400078e0a05 */
[----:B------:R-:W-:Y:S02]  /*4e70*/  VIADD R32, R3, 0x3c ;  /* 0x0000003c03207836 */ /* 0x000fe40000000000 */
[----:B------:R-:W-:Y:S02]  /*4e80*/  IMAD R44, R2, R5, R29 ;  /* 0x00000005022c7224 */ /* 0x000fe400078e021d */
[----:B------:R-:W-:Y:S01]  /*4e90*/  IMAD.HI.U32 R5, R4, R7, RZ ;  /* 0x0000000704057227 */ /* 0x000fe200078e00ff */
[----:B------:R-:W-:-:S03]  /*4ea0*/  IABS R29, R32 ;  /* 0x00000020001d7213 */ /* 0x000fc60000000000 */
[--C-:B------:R-:W-:Y:S02]  /*4eb0*/  @!P3 IMAD.IADD R208, R208, 0x1, -R2.reuse ;  /* 0x00000001d0d0b824 */ /* 0x100fe400078e0a02 */
[--C-:B------:R-:W-:Y:S01]  /*4ec0*/  @!P5 IMAD.IADD R206, R206, 0x1, -R2.reuse ;  /* 0x00000001ceced824 */ /* 0x100fe200078e0a02 */
[----:B------:R-:W-:Y:S01]  /*4ed0*/  ISETP.GE.AND P5, PT, R24, RZ, PT ;  /* 0x000000ff1800720c */ /* 0x000fe20003fa6270 */
[----:B------:R-:W-:Y:S01]  /*4ee0*/  IMAD.MOV R5, RZ, RZ, -R5 ;  /* 0x000000ffff057224 */ /* 0x000fe200078e0a05 */
[----:B------:R-:W-:Y:S01]  /*4ef0*/  ISETP.GT.U32.AND P3, PT, R2, R208, PT ;  /* 0x000000d00200720c */ /* 0x000fe20003f64070 */
[----:B------:R-:W-:Y:S02]  /*4f00*/  @!P1 IMAD.IADD R48, R48, 0x1, -R2 ;  /* 0x0000000130309824 */ /* 0x000fe400078e0a02 */
[----:B------:R-:W-:Y:S01]  /*4f10*/  @!P0 IMAD.MOV R210, RZ, RZ, -R210 ;  /* 0x000000ffffd28224 */ /* 0x000fe200078e0ad2 */
[C---:B------:R-:W-:Y:S01]  /*4f20*/  ISETP.GT.U32.AND P0, PT, R2.reuse, R206, PT ;  /* 0x000000ce0200720c */ /* 0x040fe20003f04070 */
[C---:B------:R-:W-:Y:S01]  /*4f30*/  IMAD R204, R2.reuse, R5, R7 ;  /* 0x0000000502cc7224 */ /* 0x040fe200078e0207 */
[----:B------:R-:W-:Y:S01]  /*4f40*/  ISETP.GT.U32.AND P1, PT, R2, R48, PT ;  /* 0x000000300200720c */ /* 0x000fe20003f24070 */
[----:B------:R-:W-:-:S04]  /*4f50*/  IMAD.HI.U32 R5, R4, R29, RZ ;  /* 0x0000001d04057227 */ /* 0x000fc800078e00ff */
[----:B------:R-:W-:Y:S02]  /*4f60*/  IMAD.MOV R42, RZ, RZ, -R5 ;  /* 0x000000ffff2a7224 */ /* 0x000fe400078e0a05 */
[--C-:B------:R-:W-:Y:S01]  /*4f70*/  @!P2 IMAD.IADD R50, R50, 0x1, -R2.reuse ;  /* 0x000000013232a824 */ /* 0x100fe200078e0a02 */
[C---:B------:R-:W-:Y:S01]  /*4f80*/  ISETP.GT.U32.AND P2, PT, R2.reuse, R46, PT ;  /* 0x0000002e0200720c */ /* 0x040fe20003f44070 */
[----:B------:R-:W-:Y:S02]  /*4f90*/  IMAD R42, R2, R42, R29 ;  /* 0x0000002a022a7224 */ /* 0x000fe400078e021d */
[--C-:B------:R-:W-:Y:S01]  /*4fa0*/  @!P3 IMAD.IADD R208, R208, 0x1, -R2.reuse ;  /* 0x00000001d0d0b824 */ /* 0x100fe200078e0a02 */
[----:B------:R-:W-:Y:S01]  /*4fb0*/  ISETP.GT.U32.AND P3, PT, R2, R44, PT ;  /* 0x0000002c0200720c */ /* 0x000fe20003f64070 */
[--C-:B------:R-:W-:Y:S01]  /*4fc0*/  @!P0 IMAD.IADD R206, R206, 0x1, -R2.reuse ;  /* 0x00000001cece8824 */ /* 0x100fe200078e0a02 */
[----:B------:R-:W-:Y:S01]  /*4fd0*/  ISETP.GT.U32.AND P0, PT, R2, R42, PT ;  /* 0x0000002a0200720c */ /* 0x000fe20003f04070 */
[----:B------:R-:W-:Y:S01]  /*4fe0*/  @!P1 IMAD.IADD R48, R48, 0x1, -R2 ;  /* 0x0000000130309824 */ /* 0x000fe200078e0a02 */
[----:B------:R-:W-:Y:S01]  /*4ff0*/  ISETP.GE.AND P1, PT, R28, RZ, PT ;  /* 0x000000ff1c00720c */ /* 0x000fe20003f26270 */
[----:B------:R-:W-:-:S02]  /*5000*/  VIADD R28, R3, 0x3a ;  /* 0x0000003a031c7836 */ /* 0x000fc40000000000 */
[----:B------:R-:W-:Y:S01]  /*5010*/  @!P6 IMAD.MOV R48, RZ, RZ, -R48 ;  /* 0x000000ffff30e224 */ /* 0x000fe200078e0a30 */
[----:B------:R-:W-:Y:S01]  /*5020*/  ISETP.GT.U32.AND P6, PT, R2, R204, PT ;  /* 0x000000cc0200720c */ /* 0x000fe20003fc4070 */
[----:B------:R-:W-:Y:S01]  /*5030*/  @!P2 IMAD.IADD R46, R46, 0x1, -R2 ;  /* 0x000000012e2ea824 */ /* 0x000fe200078e0a02 */
[----:B------:R-:W-:Y:S01]  /*5040*/  IABS R6, R28 ;  /* 0x0000001c00067213 */ /* 0x000fe20000000000 */
[----:B------:R-:W-:Y:S01]  /*5050*/  @!P5 IMAD.MOV R206, RZ, RZ, -R206 ;  /* 0x000000ffffced224 */ /* 0x000fe200078e0ace */
[----:B------:R-:W-:Y:S01]  /*5060*/  ISETP.GE.AND P2, PT, R30, RZ, PT ;  /* 0x000000ff1e00720c */ /* 0x000fe20003f46270 */
[--C-:B------:R-:W-:Y:S01]  /*5070*/  @!P3 IMAD.IADD R44, R44, 0x1, -R2.reuse ;  /* 0x000000012c2cb824 */ /* 0x100fe200078e0a02 */
[----:B------:R-:W-:Y:S01]  /*5080*/  ISETP.GT.U32.AND P3, PT, R2, R46, PT ;  /* 0x0000002e0200720c */ /* 0x000fe20003f64070 */
[----:B------:R-:W-:Y:S02]  /*5090*/  @!P0 IMAD.IADD R42, R42, 0x1, -R2 ;  /* 0x000000012a2a8824 */ /* 0x000fe400078e0a02 */
[----:B------:R-:W-:-:S02]  /*50a0*/  IMAD.MOV.U32 R7, RZ, RZ, R6 ;  /* 0x000000ffff077224 */ /* 0x000fc400078e0006 */
[----:B------:R-:W-:Y:S01]  /*50b0*/  @!P4 IMAD.MOV R50, RZ, RZ, -R50 ;  /* 0x000000ffff32c224 */ /* 0x000fe200078e0a32 */
[----:B------:R-:W-:Y:S01]  /*50c0*/  ISETP.GT.U32.AND P5, PT, R2, R42, PT ;  /* 0x0000002a0200720c */ /* 0x000fe20003fa4070 */
[----:B------:R-:W-:Y:S01]  /*50d0*/  IMAD.HI.U32 R5, R4, R7, RZ ;  /* 0x0000000704057227 */ /* 0x000fe200078e00ff */
[----:B------:R-:W-:-:S03]  /*50e0*/  ISETP.GT.U32.AND P4, PT, R2, R44, PT ;  /* 0x0000002c0200720c */ /* 0x000fc60003f84070 */
[----:B------:R-:W-:Y:S02]  /*50f0*/  IMAD.MOV R5, RZ, RZ, -R5 ;  /* 0x000000ffff057224 */ /* 0x000fe400078e0a05 */
[----:B------:R-:W-:Y:S01]  /*5100*/  @!P1 IMAD.MOV R208, RZ, RZ, -R208 ;  /* 0x000000ffffd09224 */ /* 0x000fe200078e0ad0 */
[----:B------:R-:W-:Y:S01]  /*5110*/  ISETP.GE.AND P1, PT, R26, RZ, PT ;  /* 0x000000ff1a00720c */ /* 0x000fe20003f26270 */
[----:B------:R-:W-:Y:S02]  /*5120*/  IMAD R202, R2, R5, R7 ;  /* 0x0000000502ca7224 */ /* 0x000fe400078e0207 */
[--C-:B------:R-:W-:Y:S01]  /*5130*/  @!P3 IMAD.IADD R46, R46, 0x1, -R2.reuse ;  /* 0x000000012e2eb824 */ /* 0x100fe200078e0a02 */
[----:B------:R-:W-:Y:S01]  /*5140*/  ISETP.GE.AND P3, PT, R31, RZ, PT ;  /* 0x000000ff1f00720c */ /* 0x000fe20003f66270 */
[----:B------:R-:W-:Y:S01]  /*5150*/  @!P6 IMAD.IADD R204, R204, 0x1, -R2 ;  /* 0x00000001cccce824 */ /* 0x000fe200078e0a02 */
[----:B------:R-:W-:Y:S01]  /*5160*/  ISETP.GE.AND P6, PT, R28, RZ, PT ;  /* 0x000000ff1c00720c */ /* 0x000fe20003fc6270 */
[----:B------:R-:W-:-:S02]  /*5170*/  VIADD R5, R3, 0x38 ;  /* 0x0000003803057836 */ /* 0x000fc40000000000 */
[----:B------:R-:W-:Y:S01]  /*5180*/  @!P2 IMAD.MOV R46, RZ, RZ, -R46 ;  /* 0x000000ffff2ea224 */ /* 0x000fe200078e0a2e */
[----:B------:R-:W-:Y:S01]  /*5190*/  ISETP.GT.U32.AND P2, PT, R2, R204, PT ;  /* 0x000000cc0200720c */ /* 0x000fe20003f44070 */
[----:B------:R-:W-:Y:S01]  /*51a0*/  VIADD R6, R3, 0x36 ;  /* 0x0000003603067836 */ /* 0x000fe20000000000 */
[----:B------:R-:W-:Y:S01]  /*51b0*/  IABS R29, R5 ;  /* 0x00000005001d7213 */ /* 0x000fe20000000000 */
[--C-:B------:R-:W-:Y:S01]  /*51c0*/  @!P5 IMAD.IADD R42, R42, 0x1, -R2.reuse ;  /* 0x000000012a2ad824 */ /* 0x100fe200078e0a02 */
[----:B------:R-:W-:Y:S01]  /*51d0*/  ISETP.GT.U32.AND P5, PT, R2, R202, PT ;  /* 0x000000ca0200720c */ /* 0x000fe20003fa4070 */
[----:B------:R-:W-:Y:S01]  /*51e0*/  @!P4 IMAD.IADD R44, R44, 0x1, -R2 ;  /* 0x000000012c2cc824 */ /* 0x000fe200078e0a02 */
[----:B------:R-:W-:Y:S01]  /*51f0*/  ISETP.GE.AND P0, PT, R5, RZ, PT ;  /* 0x000000ff0500720c */ /* 0x000fe20003f06270 */
[----:B------:R-:W-:Y:S01]  /*5200*/  IMAD.HI.U32 R5, R4, R29, RZ ;  /* 0x0000001d04057227 */ /* 0x000fe200078e00ff */
[----:B------:R-:W-:Y:S02]  /*5210*/  IABS R31, R6 ;  /* 0x00000006001f7213 */ /* 0x000fe40000000000 */
[----:B------:R-:W-:Y:S01]  /*5220*/  ISETP.GE.AND P4, PT, R32, RZ, PT ;  /* 0x000000ff2000720c */ /* 0x000fe20003f86270 */
[----:B------:R-:W-:Y:S01]  /*5230*/  @!P1 IMAD.MOV R44, RZ, RZ, -R44 ;  /* 0x000000ffff2c9224 */ /* 0x000fe200078e0a2c */
[----:B------:R-:W-:Y:S01]  /*5240*/  ISETP.GE.AND P1, PT, R6, RZ, PT ;  /* 0x000000ff0600720c */ /* 0x000fe20003f26270 */
[----:B------:R-:W-:-:S02]  /*5250*/  VIADD R28, R3, 0x32 ;  /* 0x00000032031c7836 */ /* 0x000fc40000000000 */
[----:B------:R-:W-:-:S03]  /*5260*/  IMAD.HI.U32 R6, R4, R31, RZ ;  /* 0x0000001f04067227 */ /* 0x000fc600078e00ff */
[----:B------:R-:W-:Y:S01]  /*5270*/  IABS R24, R28 ;  /* 0x0000001c00187213 */ /* 0x000fe20000000000 */
[----:B------:R-:W-:Y:S02]  /*5280*/  IMAD.MOV R5, RZ, RZ, -R5 ;  /* 0x000000ffff057224 */ /* 0x000fe400078e0a05 */
[----:B------:R-:W-:Y:S02]  /*5290*/  @!P2 IMAD.IADD R204, R204, 0x1, -R2 ;  /* 0x00000001cccca824 */ /* 0x000fe400078e0a02 */
[----:B------:R-:W-:Y:S02]  /*52a0*/  IMAD.MOV R6, RZ, RZ, -R6 ;  /* 0x000000ffff067224 */ /* 0x000fe400078e0a06 */
[----:B------:R-:W-:Y:S02]  /*52b0*/  IMAD R40, R2, R5, R29 ;  /* 0x0000000502287224 */ /* 0x000fe400078e021d */
[----:B------:R-:W-:Y:S02]  /*52c0*/  @!P5 IMAD.IADD R202, R202, 0x1, -R2 ;  /* 0x00000001cacad824 */ /* 0x000fe400078e0a02 */
[----:B------:R-:W-:-:S02]  /*52d0*/  VIADD R7, R3, 0x34 ;  /* 0x0000003403077836 */ /* 0x000fc40000000000 */
[C---:B------:R-:W-:Y:S01]  /*52e0*/  IMAD R200, R2.reuse, R6, R31 ;  /* 0x0000000602c87224 */ /* 0x040fe200078e021f */
[C---:B------:R-:W-:Y:S01]  /*52f0*/  ISETP.GT.U32.AND P5, PT, R2.reuse, R202, PT ;  /* 0x000000ca0200720c */ /* 0x040fe20003fa4070 */
[----:B------:R-:W-:Y:S01]  /*5300*/  @!P3 IMAD.MOV R204, RZ, RZ, -R204 ;  /* 0x000000ffffccb224 */ /* 0x000fe200078e0acc */
[C---:B------:R-:W-:Y:S01]  /*5310*/  ISETP.GT.U32.AND P3, PT, R2.reuse, R40, PT ;  /* 0x000000280200720c */ /* 0x040fe20003f64070 */
[----:B------:R-:W-:Y:S01]  /*5320*/  IMAD.MOV.U32 R29, RZ, RZ, R24 ;  /* 0x000000ffff1d7224 */ /* 0x000fe200078e0018 */
[----:B------:R-:W-:Y:S01]  /*5330*/  IABS R33, R7 ;  /* 0x0000000700217213 */ /* 0x000fe20000000000 */
[----:B------:R-:W-:Y:S01]  /*5340*/  @!P4 IMAD.MOV R42, RZ, RZ, -R42 ;  /* 0x000000ffff2ac224 */ /* 0x000fe200078e0a2a */
[----:B------:R-:W-:Y:S01]  /*5350*/  ISETP.GT.U32.AND P4, PT, R2, R200, PT ;  /* 0x000000c80200720c */ /* 0x000fe20003f84070 */
        /* <DEDUP_REMOVED lines=9> */
[--C-:B------:R-:W-:Y:S02]  /*53f0*/  @!P5 IMAD.IADD R202, R202, 0x1, -R2.reuse ;  /* 0x00000001cacad824 */ /* 0x100fe400078e0a02 */
[----:B------:R-:W-:-:S02]  /*5400*/  @!P3 IMAD.IADD R40, R40, 0x1, -R2 ;  /* 0x000000012828b824 */ /* 0x000fc400078e0a02 */
[----:B------:R-:W-:Y:S02]  /*5410*/  IMAD.MOV.U32 R31, RZ, RZ, R26 ;  /* 0x000000ffff1f7224 */ /* 0x000fe400078e001a */
[----:B------:R-:W-:Y:S01]  /*5420*/  IMAD R38, R2, R7, R33 ;  /* 0x0000000702267224 */ /* 0x000fe200078e0221 */
[----:B------:R-:W-:Y:S01]  /*5430*/  IABS R7, R24 ;  /* 0x0000001800077213 */ /* 0x000fe20000000000 */
[----:B------:R-:W-:Y:S01]  /*5440*/  @!P4 IMAD.IADD R200, R200, 0x1, -R2 ;  /* 0x00000001c8c8c824 */ /* 0x000fe200078e0a02 */
[C---:B------:R-:W-:Y:S01]  /*5450*/  ISETP.GT.U32.AND P3, PT, R2.reuse, R40, PT ;  /* 0x000000280200720c */ /* 0x040fe20003f64070 */
[----:B------:R-:W-:Y:S01]  /*5460*/  @!P6 IMAD.MOV R202, RZ, RZ, -R202 ;  /* 0x000000ffffcae224 */ /* 0x000fe200078e0aca */
[----:B------:R-:W-:Y:S01]  /*5470*/  ISETP.GT.U32.AND P6, PT, R2, R198, PT ;  /* 0x000000c60200720c */ /* 0x000fe20003fc4070 */
[----:B------:R-:W-:Y:S01]  /*5480*/  IMAD.HI.U32 R6, R4, R31, RZ ;  /* 0x0000001f04067227 */ /* 0x000fe200078e00ff */
[C---:B------:R-:W-:Y:S02]  /*5490*/  ISETP.GT.U32.AND P4, PT, R2.reuse, R200, PT ;  /* 0x000000c80200720c */ /* 0x040fe40003f84070 */
[----:B------:R-:W-:Y:S01]  /*54a0*/  ISETP.GT.U32.AND P5, PT, R2, R38, PT ;  /* 0x000000260200720c */ /* 0x000fe20003fa4070 */
[----:B------:R-:W-:Y:S01]  /*54b0*/  IMAD.MOV R6, RZ, RZ, -R6 ;  /* 0x000000ffff067224 */ /* 0x000fe200078e0a06 */
[----:B------:R-:W-:Y:S01]  /*54c0*/  IABS R33, R45 ;  /* 0x0000002d00217213 */ /* 0x000fe20000000000 */
[----:B------:R-:W-:-:S04]  /*54d0*/  IMAD.HI.U32 R5, R4, R7, RZ ;  /* 0x0000000704057227 */ /* 0x000fc800078e00ff */
[----:B------:R-:W-:Y:S02]  /*54e0*/  IMAD R36, R2, R6, R31 ;  /* 0x0000000602247224 */ /* 0x000fe400078e021f */
[C---:B------:R-:W-:Y:S02]  /*54f0*/  VIADD R26, R3.reuse, 0x2c ;  /* 0x0000002c031a7836 */ /* 0x040fe40000000000 */
[----:B------:R-:W-:Y:S02]  /*5500*/  VIADD R31, R3, 0x2a ;  /* 0x0000002a031f7836 */ /* 0x000fe40000000000 */
[----:B------:R-:W-:Y:S01]  /*5510*/  IMAD.MOV R5, RZ, RZ, -R5 ;  /* 0x000000ffff057224 */ /* 0x000fe200078e0a05 */
[----:B------:R-:W-:Y:S01]  /*5520*/  IABS R29, R26 ;  /* 0x0000001a001d7213 */ /* 0x000fe20000000000 */
[--C-:B------:R-:W-:Y:S01]  /*5530*/  @!P3 IMAD.IADD R40, R40, 0x1, -R2.reuse ;  /* 0x000000012828b824 */ /* 0x100fe200078e0a02 */
[----:B------:R-:W-:Y:S01]  /*5540*/  IABS R6, R31 ;  /* 0x0000001f00067213 */ /* 0x000fe20000000000 */
[C---:B------:R-:W-:Y:S01]  /*5550*/  IMAD R196, R2.reuse, R5, R7 ;  /* 0x0000000502c47224 */ /* 0x040fe200078e0207 */
[----:B------:R-:W-:Y:S01]  /*5560*/  ISETP.GT.U32.AND P3, PT, R2, R36, PT ;  /* 0x000000240200720c */ /* 0x000fe20003f64070 */
[--C-:B------:R-:W-:Y:S01]  /*5570*/  @!P6 IMAD.IADD R198, R198, 0x1, -R2.reuse ;  /* 0x00000001c6c6e824 */ /* 0x100fe200078e0a02 */
[----:B------:R-:W-:Y:S01]  /*5580*/  ISETP.GE.AND P6, PT, R28, RZ, PT ;  /* 0x000000ff1c00720c */ /* 0x000fe20003fc6270 */
[----:B------:R-:W-:Y:S01]  /*5590*/  @!P4 IMAD.IADD R200, R200, 0x1, -R2 ;  /* 0x00000001c8c8c824 */ /* 0x000fe200078e0a02 */
[C---:B------:R-:W-:Y:S01]  /*55a0*/  ISETP.GT.U32.AND P4, PT, R2.reuse, R196, PT ;  /* 0x000000c40200720c */ /* 0x040fe20003f84070 */
[----:B------:R-:W-:Y:S01]  /*55b0*/  @!P0 IMAD.MOV R40, RZ, RZ, -R40 ;  /* 0x000000ffff288224 */ /* 0x000fe200078e0a28 */
[----:B------:R-:W-:Y:S01]  /*55c0*/  ISETP.GT.U32.AND P0, PT, R2, R198, PT ;  /* 0x000000c60200720c */ /* 0x000fe20003f04070 */
[----:B------:R-:W-:-:S02]  /*55d0*/  IMAD.MOV.U32 R7, RZ, RZ, R6 ;  /* 0x000000ffff077224 */ /* 0x000fc400078e0006 */
[----:B------:R-:W-:-:S04]  /*55e0*/  IMAD.HI.U32 R5, R4, R29, RZ ;  /* 0x0000001d04057227 */ /* 0x000fc800078e00ff */
[----:B------:R-:W-:Y:S02]  /*55f0*/  @!P5 IMAD.IADD R38, R38, 0x1, -R2 ;  /* 0x000000012626d824 */ /* 0x000fe400078e0a02 */
[----:B------:R-:W-:-:S03]  /*5600*/  IMAD.HI.U32 R6, R4, R7, RZ ;  /* 0x0000000704067227 */ /* 0x000fc600078e00ff */
[C---:B------:R-:W-:Y:S01]  /*5610*/  ISETP.GT.U32.AND P5, PT, R2.reuse, R38, PT ;  /* 0x000000260200720c */ /* 0x040fe20003fa4070 */
[----:B------:R-:W-:Y:S02]  /*5620*/  IMAD.MOV R5, RZ, RZ, -R5 ;  /* 0x000000ffff057224 */ /* 0x000fe400078e0a05 */
[----:B------:R-:W-:Y:S02]  /*5630*/  IMAD.MOV R6, RZ, RZ, -R6 ;  /* 0x000000ffff067224 */ /* 0x000fe400078e0a06 */
[----:B------:R-:W-:Y:S02]  /*5640*/  IMAD R34, R2, R5, R29 ;  /* 0x0000000502227224 */ /* 0x000fe400078e021d */
[--C-:B------:R-:W-:Y:S01]  /*5650*/  @!P3 IMAD.IADD R36, R36, 0x1, -R2.reuse ;  /* 0x000000012424b824 */ /* 0x100fe200078e0a02 */
[----:B------:R-:W-:Y:S01]  /*5660*/  ISETP.GE.AND P3, PT, R24, RZ, PT ;  /* 0x000000ff1800720c */ /* 0x000fe20003f66270 */
[----:B------:R-:W-:Y:S02]  /*5670*/  IMAD R194, R2, R6, R7 ;  /* 0x0000000602c27224 */ /* 0x000fe400078e0207 */
[--C-:B------:R-:W-:Y:S01]  /*5680*/  @!P4 IMAD.IADD R196, R196, 0x1, -R2.reuse ;  /* 0x00000001c4c4c824 */ /* 0x100fe200078e0a02 */
[----:B------:R-:W-:Y:S01]  /*5690*/  ISETP.GT.U32.AND P4, PT, R2, R36, PT ;  /* 0x000000240200720c */ /* 0x000fe20003f84070 */
[----:B------:R-:W-:Y:S01]  /*56a0*/  @!P0 IMAD.IADD R198, R198, 0x1, -R2 ;  /* 0x00000001c6c68824 */ /* 0x000fe200078e0a02 */
[C---:B------:R-:W-:Y:S01]  /*56b0*/  ISETP.GT.U32.AND P0, PT, R2.reuse, R34, PT ;  /* 0x000000220200720c */ /* 0x040fe20003f04070 */
[----:B------:R-:W-:Y:S01]  /*56c0*/  @!P1 IMAD.MOV R200, RZ, RZ, -R200 ;  /* 0x000000ffffc89224 */ /* 0x000fe200078e0ac8 */
[C---:B------:R-:W-:Y:S01]  /*56d0*/  ISETP.GT.U32.AND P1, PT, R2.reuse, R196, PT ;  /* 0x000000c40200720c */ /* 0x040fe20003f24070 */
[----:B------:R-:W-:Y:S01]  /*56e0*/  @!P6 IMAD.MOV R198, RZ, RZ, -R198 ;  /* 0x000000ffffc6e224 */ /* 0x000fe200078e0ac6 */
[----:B------:R-:W-:Y:S01]  /*56f0*/  ISETP.GT.U32.AND P6, PT, R2, R194, PT ;  /* 0x000000c20200720c */ /* 0x000fe20003fc4070 */
[----:B------:R-:W-:Y:S01]  /*5700*/  @!P5 IMAD.IADD R38, R38, 0x1, -R2 ;  /* 0x000000012626d824 */ /* 0x000fe200078e0a02 */
[----:B------:R-:W-:Y:S01]  /*5710*/  ISETP.GE.AND P5, PT, R30, RZ, PT ;  /* 0x000000ff1e00720c */ /* 0x000fe20003fa6270 */
[----:B------:R-:W-:-:S02]  /*5720*/  VIADD R5, R3, 0x28 ;  /* 0x0000002803057836 */ /* 0x000fc40000000000 */
[----:B------:R-:W-:Y:S02]  /*5730*/  VIADD R24, R3, 0x26 ;  /* 0x0000002603187836 */ /* 0x000fe40000000000 */
[--C-:B------:R-:W-:Y:S01]  /*5740*/  @!P4 IMAD.IADD R36, R36, 0x1, -R2.reuse ;  /* 0x000000012424c824 */ /* 0x100fe200078e0a02 */
[----:B------:R-:W-:Y:S01]  /*5750*/  IABS R7, R5 ;  /* 0x0000000500077213 */ /* 0x000fe20000000000 */
[--C-:B------:R-:W-:Y:S01]  /*5760*/  @!P0 IMAD.IADD R34, R34, 0x1, -R2.reuse ;  /* 0x0000000122228824 */ /* 0x100fe200078e0a02 */
[----:B------:R-:W-:Y:S01]  /*5770*/  IABS R29, R24 ;  /* 0x00000018001d7213 */ /* 0x000fe20000000000 */
[--C-:B------:R-:W-:Y:S01]  /*5780*/  @!P1 IMAD.IADD R196, R196, 0x1, -R2.reuse ;  /* 0x00000001c4c49824 */ /* 0x100fe200078e0a02 */
[----:B------:R-:W-:Y:S01]  /*5790*/  ISETP.GE.AND P1, PT, R5, RZ, PT ;  /* 0x000000ff0500720c */ /* 0x000fe20003f26270 */
[----:B------:R-:W-:Y:S01]  /*57a0*/  @!P6 IMAD.IADD R194, R194, 0x1, -R2 ;  /* 0x00000001c2c2e824 */ /* 0x000fe200078e0a02 */
[----:B------:R-:W-:Y:S01]  /*57b0*/  ISETP.GT.U32.AND P6, PT, R2, R34, PT ;  /* 0x000000220200720c */ /* 0x000fe20003fc4070 */
[----:B------:R-:W-:Y:S01]  /*57c0*/  IMAD.HI.U32 R5, R4, R7, RZ ;  /* 0x0000000704057227 */ /* 0x000fe200078e00ff */
[----:B------:R-:W-:-:S02]  /*57d0*/  ISETP.GE.AND P4, PT, R31, RZ, PT ;  /* 0x000000ff1f00720c */ /* 0x000fc40003f86270 */
[----:B------:R-:W-:Y:S01]  /*57e0*/  ISETP.GE.AND P0, PT, R24, RZ, PT ;  /* 0x000000ff1800720c */ /* 0x000fe20003f06270 */
[----:B------:R-:W-:Y:S01]  /*57f0*/  @!P5 IMAD.MOV R36, RZ, RZ, -R36 ;  /* 0x000000ffff24d224 */ /* 0x000fe200078e0a24 */
[----:B------:R-:W-:Y:S01]  /*5800*/  ISETP.GT.U32.AND P5, PT, R2, R194, PT ;  /* 0x000000c20200720c */ /* 0x000fe20003fa4070 */
[----:B------:R-:W-:Y:S02]  /*5810*/  IMAD.MOV R5, RZ, RZ, -R5 ;  /* 0x000000ffff057224 */ /* 0x000fe400078e0a05 */
[----:B------:R-:W-:-:S04]  /*5820*/  IMAD.HI.U32 R6, R4, R29, RZ ;  /* 0x0000001d04067227 */ /* 0x000fc800078e00ff */
[----:B------:R-:W-:Y:S02]  /*5830*/  IMAD R32, R2, R5, R7 ;  /* 0x0000000502207224 */ /* 0x000fe400078e0207 */
[----:B------:R-:W-:Y:S02]  /*5840*/  IMAD.MOV R6, RZ, RZ, -R6 ;  /* 0x000000ffff067224 */ /* 0x000fe400078e0a06 */
[--C-:B------:R-:W-:Y:S01]  /*5850*/  @!P6 IMAD.IADD R34, R34, 0x1, -R2.reuse ;  /* 0x000000012222e824 */ /* 0x100fe200078e0a02 */
[C---:B------:R-:W-:Y:S01]  /*5860*/  ISETP.GT.U32.AND P6, PT, R2.reuse, R32, PT ;  /* 0x000000200200720c */ /* 0x040fe20003fc4070 */
[----:B------:R-:W-:Y:S02]  /*5870*/  IMAD R188, R2, R6, R29 ;  /* 0x0000000602bc7224 */ /* 0x000fe400078e021d */
[----:B------:R-:W-:Y:S02]  /*5880*/  @!P5 IMAD.IADD R194, R194, 0x1, -R2 ;  /* 0x00000001c2c2d824 */ /* 0x000fe400078e0a02 */
[----:B------:R-:W-:Y:S01]  /*5890*/  @!P2 IMAD.MOV R38, RZ, RZ, -R38 ;  /* 0x000000ffff26a224 */ /* 0x000fe200078e0a26 */
[----:B------:R-:W-:Y:S01]  /*58a0*/  ISETP.GE.AND P2, PT, R26, RZ, PT ;  /* 0x000000ff1a00720c */ /* 0x000fe20003f46270 */
[----:B------:R-:W-:Y:S01]  /*58b0*/  @!P4 IMAD.MOV R194, RZ, RZ, -R194 ;  /* 0x000000ffffc2c224 */ /* 0x000fe200078e0ac2 */
[----:B------:R-:W-:Y:S01]  /*58c0*/  ISETP.GT.U32.AND P4, PT, R2, R188, PT ;  /* 0x000000bc0200720c */ /* 0x000fe20003f84070 */
[----:B------:R-:W-:-:S02]  /*58d0*/  VIADD R5, R3, 0x24 ;  /* 0x0000002403057836 */ /* 0x000fc40000000000 */
[C---:B------:R-:W-:Y:S02]  /*58e0*/  VIADD R6, R3.reuse, 0x22 ;  /* 0x0000002203067836 */ /* 0x040fe40000000000 */
[----:B------:R-:W-:Y:S01]  /*58f0*/  @!P6 IMAD.IADD R32, R32, 0x1, -R2 ;  /* 0x000000012020e824 */ /* 0x000fe200078e0a02 */
[----:B------:R-:W-:Y:S01]  /*5900*/  IABS R29, R5 ;  /* 0x00000005001d7213 */ /* 0x000fe20000000000 */
[----:B------:R-:W-:Y:S01]  /*5910*/  VIADD R7, R3, 0x20 ;  /* 0x0000002003077836 */ /* 0x000fe20000000000 */
[----:B------:R-:W-:Y:S01]  /*5920*/  IABS R31, R6 ;  /* 0x00000006001f7213 */ /* 0x000fe20000000000 */
[----:B------:R-:W-:Y:S01]  /*5930*/  @!P3 IMAD.MOV R196, RZ, RZ, -R196 ;  /* 0x000000ffffc4b224 */ /* 0x000fe200078e0ac4 */
[----:B------:R-:W-:Y:S01]  /*5940*/  ISETP.GE.AND P3, PT, R5, RZ, PT ;  /* 0x000000ff0500720c */ /* 0x000fe20003f66270 */
[----:B------:R-:W-:Y:S01]  /*5950*/  IMAD.HI.U32 R5, R4, R29, RZ ;  /* 0x0000001d04057227 */ /* 0x000fe200078e00ff */
[----:B------:R-:W-:Y:S02]  /*5960*/  ISETP.GT.U32.AND P6, PT, R2, R32, PT ;  /* 0x000000200200720c */ /* 0x000fe40003fc4070 */
[----:B------:R-:W-:Y:S01]  /*5970*/  ISETP.GE.AND P5, PT, R6, RZ, PT ;  /* 0x000000ff0600720c */ /* 0x000fe20003fa6270 */
[----:B------:R-:W-:Y:S01]  /*5980*/  @!P2 IMAD.MOV R34, RZ, RZ, -R34 ;  /* 0x000000ffff22a224 */ /* 0x000fe200078e0a22 */
[----:B------:R-:W-:Y:S01]  /*5990*/  ISETP.GE.AND P2, PT, R7, RZ, PT ;  /* 0x000000ff0700720c */ /* 0x000fe20003f46270 */
[----:B------:R-:W-:Y:S01]  /*59a0*/  @!P4 IMAD.IADD R188, R188, 0x1, -R2 ;  /* 0x00000001bcbcc824 */ /* 0x000fe200078e0a02 */
[----:B------:R-:W-:Y:S01]  /*59b0*/  IABS R7, R7 ;  /* 0x0000000700077213 */ /* 0x000fe20000000000 */
[----:B------:R-:W-:-:S02]  /*59c0*/  IMAD.MOV R5, RZ, RZ, -R5 ;  /* 0x000000ffff057224 */ /* 0x000fc400078e0a05 */
[----:B------:R-:W-:Y:S01]  /*59d0*/  IMAD.HI.U32 R6, R4, R31, RZ ;  /* 0x0000001f04067227 */ /* 0x000fe200078e00ff */
[----:B------:R-:W-:-:S03]  /*59e0*/  ISETP.GT.U32.AND P4, PT, R2, R188, PT ;  /* 0x000000bc0200720c */ /* 0x000fc60003f84070 */
[----:B------:R-:W-:Y:S02]  /*59f0*/  IMAD R192, R2, R5, R29 ;  /* 0x0000000502c07224 */ /* 0x000fe400078e021d */
[----:B------:R-:W-:Y:S02]  /*5a00*/  IMAD.MOV R6, RZ, RZ, -R6 ;  /* 0x000000ffff067224 */ /* 0x000fe400078e0a06 */
[----:B------:R-:W-:-:S04]  /*5a10*/  IMAD.HI.U32 R5, R4, R7, RZ ;  /* 0x0000000704057227 */ /* 0x000fc800078e00ff */
[----:B------:R-:W-:Y:S02]  /*5a20*/  IMAD R190, R2, R6, R31 ;  /* 0x0000000602be7224 */ /* 0x000fe400078e021f */
[----:B------:R-:W-:Y:S01]  /*5a30*/  @!P6 IMAD.IADD R32, R32, 0x1, -R2 ;  /* 0x000000012020e824 */ /* 0x000fe200078e0a02 */
[C---:B------:R-:W-:Y:S01]  /*5a40*/  ISETP.GT.U32.AND P6, PT, R2.reuse, R192, PT ;  /* 0x000000c00200720c */ /* 0x040fe20003fc4070 */
[----:B------:R-:W-:Y:S02]  /*5a50*/  IMAD.MOV R186, RZ, RZ, -R5 ;  /* 0x000000ffffba7224 */ /* 0x000fe400078e0a05 */
[----:B------:R-:W-:Y:S01]  /*5a60*/  @!P1 IMAD.MOV R32, RZ, RZ, -R32 ;  /* 0x000000ffff209224 */ /* 0x000fe200078e0a20 */
[C---:B------:R-:W-:Y:S01]  /*5a70*/  ISETP.GT.U32.AND P1, PT, R2.reuse, R190, PT ;  /* 0x000000be0200720c */ /* 0x040fe20003f24070 */
[----:B------:R-:W-:Y:S02]  /*5a80*/  IMAD R186, R2, R186, R7 ;  /* 0x000000ba02ba7224 */ /* 0x000fe400078e0207 */
[----:B------:R-:W-:-:S02]  /*5a90*/  VIADD R30, R3, 0x1c ;  /* 0x0000001c031e7836 */ /* 0x000fc40000000000 */
[----:B------:R-:W-:Y:S02]  /*5aa0*/  VIADD R28, R3, 0x1e ;  /* 0x0000001e031c7836 */ /* 0x000fe40000000000 */
[--C-:B------:R-:W-:Y:S01]  /*5ab0*/  @!P4 IMAD.IADD R188, R188, 0x1, -R2.reuse ;  /* 0x00000001bcbcc824 */ /* 0x100fe200078e0a02 */
[----:B------:R-:W-:Y:S01]  /*5ac0*/  ISETP.GT.U32.AND P4, PT, R2, R186, PT ;  /* 0x000000ba0200720c */ /* 0x000fe20003f84070 */
[----:B------:R-:W-:Y:S01]  /*5ad0*/  @!P6 IMAD.IADD R192, R192, 0x1, -R2 ;  /* 0x00000001c0c0e824 */ /* 0x000fe200078e0a02 */
[----:B------:R-:W-:Y:S01]  /*5ae0*/  IABS R26, R30 ;  /* 0x0000001e001a7213 */ /* 0x000fe20000000000 */
[----:B------:R-:W-:Y:S01]  /*5af0*/  @!P0 IMAD.MOV R188, RZ, RZ, -R188 ;  /* 0x000000ffffbc8224 */ /* 0x000fe200078e0abc */
[----:B------:R-:W-:Y:S01]  /*5b00*/  IABS R24, R28 ;  /* 0x0000001c00187213 */ /* 0x000fe20000000000 */
[----:B------:R-:W-:Y:S01]  /*5b10*/  @!P1 IMAD.IADD R190, R190, 0x1, -R2 ;  /* 0x00000001bebe9824 */ /* 0x000fe200078e0a02 */
[----:B------:R-:W-:Y:S01]  /*5b20*/  ISETP.GT.U32.AND P6, PT, R2, R192, PT ;  /* 0x000000c00200720c */ /* 0x000fe20003fc4070 */
[----:B------:R-:W-:-:S02]  /*5b30*/  IMAD.MOV.U32 R31, RZ, RZ, R26 ;  /* 0x000000ffff1f7224 */ /* 0x000fc400078e001a */
[----:B------:R-:W-:Y:S01]  /*5b40*/  IMAD.MOV.U32 R29, RZ, RZ, R24 ;  /* 0x000000ffff1d7224 */ /* 0x000fe200078e0018 */
[----:B------:R-:W-:Y:S01]  /*5b50*/  ISETP.GT.U32.AND P1, PT, R2, R190, PT ;  /* 0x000000be0200720c */ /* 0x000fe20003f24070 */
[----:B------:R-:W-:Y:S02]  /*5b60*/  VIADD R24, R3, 0x1a ;  /* 0x0000001a03187836 */ /* 0x000fe40000000000 */
[----:B------:R-:W-:-:S03]  /*5b70*/  IMAD.HI.U32 R5, R4, R31, RZ ;  /* 0x0000001f04057227 */ /* 0x000fc600078e00ff */
[----:B------:R-:W-:Y:S01]  /*5b80*/  IABS R7, R24 ;  /* 0x0000001800077213 */ /* 0x000fe20000000000 */
[----:B------:R-:W-:Y:S02]  /*5b90*/  @!P4 IMAD.IADD R186, R186, 0x1, -R2 ;  /* 0x00000001babac824 */ /* 0x000fe400078e0a02 */
[----:B------:R-:W-:Y:S02]  /*5ba0*/  IMAD.MOV R5, RZ, RZ, -R5 ;  /* 0x000000ffff057224 */ /* 0x000fe400078e0a05 */
[----:B------:R-:W-:Y:S01]  /*5bb0*/  IMAD.HI.U32 R6, R4, R29, RZ ;  /* 0x0000001d04067227 */ /* 0x000fe200078e00ff */
[----:B------:R-:W-:-:S03]  /*5bc0*/  ISETP.GT.U32.AND P4, PT, R2, R186, PT ;  /* 0x000000ba0200720c */ /* 0x000fc60003f84070 */
[----:B------:R-:W-:Y:S01]  /*5bd0*/  IMAD R182, R2, R5, R31 ;  /* 0x0000000502b67224 */ /* 0x000fe200078e021f */
[----:B------:R-:W-:Y:S01]  /*5be0*/  IABS R31, R43 ;  /* 0x0000002b001f7213 */ /* 0x000fe20000000000 */
[----:B------:R-:W-:-:S04]  /*5bf0*/  IMAD.HI.U32 R5, R4, R7, RZ ;  /* 0x0000000704057227 */ /* 0x000fc800078e00ff */
[----:B------:R-:W-:Y:S02]  /*5c00*/  IMAD.MOV R5, RZ, RZ, -R5 ;  /* 0x000000ffff057224 */ /* 0x000fe400078e0a05 */
[--C-:B------:R-:W-:Y:S01]  /*5c10*/  @!P1 IMAD.IADD R190, R190, 0x1, -R2.reuse ;  /* 0x00000001bebe9824 */ /* 0x100fe200078e0a02 */
[C---:B------:R-:W-:Y:S01]  /*5c20*/  ISETP.GT.U32.AND P1, PT, R2.reuse, R182, PT ;  /* 0x000000b60200720c */ /* 0x040fe20003f24070 */
[----:B------:R-:W-:Y:S02]  /*5c30*/  IMAD R180, R2, R5, R7 ;  /* 0x0000000502b47224 */ /* 0x000fe400078e0207 */
[----:B------:R-:W-:Y:S02]  /*5c40*/  @!P4 IMAD.IADD R186, R186, 0x1, -R2 ;  /* 0x00000001babac824 */ /* 0x000fe400078e0a02 */
[----:B------:R-:W-:Y:S01]  /*5c50*/  IMAD.MOV R6, RZ, RZ, -R6 ;  /* 0x000000ffff067224 */ /* 0x000fe200078e0a06 */
[----:B------:R-:W-:Y:S01]  /*5c60*/  ISETP.GT.U32.AND P4, PT, R2, R180, PT ;  /* 0x000000b40200720c */ /* 0x000fe20003f84070 */
[----:B------:R-:W-:-:S04]  /*5c70*/  IMAD.HI.U32 R7, R4, R33, RZ ;  /* 0x0000002104077227 */ /* 0x000fc800078e00ff */
[----:B------:R-:W-:Y:S01]  /*5c80*/  IMAD R184, R2, R6, R29 ;  /* 0x0000000602b87224 */ /* 0x000fe200078e021d */
[----:B------:R-:W-:Y:S01]  /*5c90*/  IABS R29, R41 ;  /* 0x00000029001d7213 */ /* 0x000fe20000000000 */
[----:B------:R-:W-:Y:S02]  /*5ca0*/  @!P1 IMAD.IADD R182, R182, 0x1, -R2 ;  /* 0x00000001b6b69824 */ /* 0x000fe400078e0a02 */
[----:B------:R-:W-:-:S04]  /*5cb0*/  IMAD.HI.U32 R6, R4, R31, RZ ;  /* 0x0000001f04067227 */ /* 0x000fc800078e00ff */
[----:B------:R-:W-:Y:S01]  /*5cc0*/  @!P4 IMAD.IADD R180, R180, 0x1, -R2 ;  /* 0x00000001b4b4c824 */ /* 0x000fe200078e0a02 */
[C---:B------:R-:W-:Y:S01]  /*5cd0*/  ISETP.GT.U32.AND P4, PT, R2.reuse, R182, PT ;  /* 0x000000b60200720c */ /* 0x040fe20003f84070 */
[----:B------:R-:W-:Y:S02]  /*5ce0*/  IMAD.MOV R6, RZ, RZ, -R6 ;  /* 0x000000ffff067224 */ /* 0x000fe400078e0a06 */
[----:B------:R-:W-:Y:S01]  /*5cf0*/  IMAD.MOV R7, RZ, RZ, -R7 ;  /* 0x000000ffff077224 */ /* 0x000fe200078e0a07 */
[----:B------:R-:W-:Y:S01]  /*5d00*/  ISETP.GT.U32.AND P0, PT, R2, R180, PT ;  /* 0x000000b40200720c */ /* 0x000fe20003f04070 */
[----:B------:R-:W-:-:S04]  /*5d10*/  IMAD.HI.U32 R5, R4, R29, RZ ;  /* 0x0000001d04057227 */ /* 0x000fc800078e00ff */
[C---:B------:R-:W-:Y:S01]  /*5d20*/  IMAD R176, R2.reuse, R6, R31 ;  /* 0x0000000602b07224 */ /* 0x040fe200078e021f */
[----:B------:R-:W-:Y:S01]  /*5d30*/  IABS R31, R51 ;  /* 0x00000033001f7213 */ /* 0x000fe20000000000 */
[----:B------:R-:W-:Y:S01]  /*5d40*/  IMAD R174, R2, R7, R33 ;  /* 0x0000000702ae7224 */ /* 0x000fe200078e0221 */
[----:B------:R-:W-:Y:S01]  /*5d50*/  IABS R7, R47 ;  /* 0x0000002f00077213 */ /* 0x000fe20000000000 */
[----:B------:R-:W-:Y:S02]  /*5d60*/  IMAD.MOV R5, RZ, RZ, -R5 ;  /* 0x000000ffff057224 */ /* 0x000fe400078e0a05 */
[----:B------:R-:W-:Y:S01]  /*5d70*/  @!P4 IMAD.IADD R182, R182, 0x1, -R2 ;  /* 0x00000001b6b6c824 */ /* 0x000fe200078e0a02 */
[C---:B------:R-:W-:Y:S01]  /*5d80*/  ISETP.GT.U32.AND P4, PT, R2.reuse, R176, PT ;  /* 0x000000b00200720c */ /* 0x040fe20003f84070 */
        /* <DEDUP_REMOVED lines=8> */
[----:B------:R-:W-:Y:S01]  /*5e10*/  IMAD.HI.U32 R5, R4, R29, RZ ;  /* 0x0000001d04057227 */ /* 0x000fe200078e00ff */
[----:B------:R-:W-:-:S03]  /*5e20*/  ISETP.GT.U32.AND P4, PT, R2, R172, PT ;  /* 0x000000ac0200720c */ /* 0x000fc60003f84070 */
[----:B------:R-:W-:Y:S02]  /*5e30*/  IMAD.MOV R5, RZ, RZ, -R5 ;  /* 0x000000ffff057224 */ /* 0x000fe400078e0a05 */
[--C-:B------:R-:W-:Y:S01]  /*5e40*/  @!P0 IMAD.IADD R180, R180, 0x1, -R2.reuse ;  /* 0x00000001b4b48824 */ /* 0x100fe200078e0a02 */
[----:B------:R-:W-:Y:S01]  /*5e50*/  ISETP.GT.U32.AND P0, PT, R2, R174, PT ;  /* 0x000000ae0200720c */ /* 0x000fe20003f04070 */
[----:B------:R-:W-:Y:S01]  /*5e60*/  @!P6 IMAD.IADD R184, R184, 0x1, -R2 ;  /* 0x00000001b8b8e824 */ /* 0x000fe200078e0a02 */
[----:B------:R-:W-:Y:S01]  /*5e70*/  ISETP.GE.AND P6, PT, R28, RZ, PT ;  /* 0x000000ff1c00720c */ /* 0x000fe20003fc6270 */
[----:B------:R-:W-:Y:S02]  /*5e80*/  IMAD R156, R2, R5, R29 ;  /* 0x00000005029c7224 */ /* 0x000fe400078e021d */
[----:B------:R-:W-:Y:S01]  /*5e90*/  IMAD.HI.U32 R6, R4, R31, RZ ;  /* 0x0000001f04067227 */ /* 0x000fe200078e00ff */
[----:B------:R-:W-:-:S03]  /*5ea0*/  ISETP.GT.U32.AND P1, PT, R2, R184, PT ;  /* 0x000000b80200720c */ /* 0x000fc60003f24070 */
[----:B------:R-:W-:Y:S01]  /*5eb0*/  @!P4 IMAD.IADD R172, R172, 0x1, -R2 ;  /* 0x00000001acacc824 */ /* 0x000fe200078e0a02 */
[----:B------:R-:W-:Y:S01]  /*5ec0*/  ISETP.GT.U32.AND P4, PT, R2, R156, PT ;  /* 0x0000009c0200720c */ /* 0x000fe20003f84070 */
[C---:B------:R-:W-:Y:S02]  /*5ed0*/  VIADD R53, R3.reuse, 0xc ;  /* 0x0000000c03357836 */ /* 0x040fe40000000000 */
[----:B------:R-:W-:Y:S02]  /*5ee0*/  IMAD.MOV R6, RZ, RZ, -R6 ;  /* 0x000000ffff067224 */ /* 0x000fe400078e0a06 */
[--C-:B------:R-:W-:Y:S01]  /*5ef0*/  @!P0 IMAD.IADD R174, R174, 0x1, -R2.reuse ;  /* 0x00000001aeae8824 */ /* 0x100fe200078e0a02 */
[----:B------:R-:W-:Y:S01]  /*5f00*/  ISETP.GE.AND P0, PT, R24, RZ, PT ;  /* 0x000000ff1800720c */ /* 0x000fe20003f06270 */
[----:B------:R-:W-:Y:S01]  /*5f10*/  IMAD R24, R2, R6, R31 ;  /* 0x0000000602187224 */ /* 0x000fe200078e021f */
[----:B------:R-:W-:Y:S01]  /*5f20*/  IABS R33, R53 ;  /* 0x0000003500217213 */ /* 0x000fe20000000000 */
[----:B------:R-:W-:Y:S01]  /*5f30*/  @!P1 IMAD.IADD R184, R184, 0x1, -R2 ;  /* 0x00000001b8b89824 */ /* 0x000fe200078e0a02 */
[----:B------:R-:W-:Y:S01]  /*5f40*/  ISETP.GT.U32.AND P1, PT, R2, R178, PT ;  /* 0x000000b20200720c */ /* 0x000fe20003f24070 */
[----:B------:R-:W-:-:S02]  /*5f50*/  VIADD R59, R3, 0x8 ;  /* 0x00000008033b7836 */ /* 0x000fc40000000000 */
[----:B------:R-:W-:Y:S01]  /*5f60*/  @!P4 IMAD.IADD R156, R156, 0x1, -R2 ;  /* 0x000000019c9cc824 */ /* 0x000fe200078e0a02 */
[----:B------:R-:W-:Y:S01]  /*5f70*/  ISETP.GT.U32.AND P4, PT, R2, R24, PT ;  /* 0x000000180200720c */ /* 0x000fe20003f84070 */
[----:B------:R-:W-:-:S04]  /*5f80*/  IMAD.HI.U32 R7, R4, R33, RZ ;  /* 0x0000002104077227 */ /* 0x000fc800078e00ff */
[----:B------:R-:W-:Y:S02]  /*5f90*/  IMAD.MOV R7, RZ, RZ, -R7 ;  /* 0x000000ffff077224 */ /* 0x000fe400078e0a07 */
[C---:B------:R-:W-:Y:S02]  /*5fa0*/  VIADD R55, R3.reuse, 0xa ;  /* 0x0000000a03377836 */ /* 0x040fe40000000000 */
[----:B------:R-:W-:Y:S01]  /*5fb0*/  IMAD R26, R2, R7, R33 ;  /* 0x00000007021a7224 */ /* 0x000fe200078e0221 */
[----:B------:R-:W-:Y:S01]  /*5fc0*/  IABS R33, R59 ;  /* 0x0000003b00217213 */ /* 0x000fe20000000000 */
[C---:B------:R-:W-:Y:S01]  /*5fd0*/  VIADD R61, R3.reuse, 0x6 ;  /* 0x00000006033d7836 */ /* 0x040fe20000000000 */
[----:B------:R-:W-:Y:S01]  /*5fe0*/  IABS R31, R55 ;  /* 0x00000037001f7213 */ /* 0x000fe20000000000 */
[C---:B------:R-:W-:Y:S02]  /*5ff0*/  VIADD R63, R3.reuse, 0x4 ;  /* 0x00000004033f7836 */ /* 0x040fe40000000000 */
[--C-:B------:R-:W-:Y:S01]  /*6000*/  @!P1 IMAD.IADD R178, R178, 0x1, -R2.reuse ;  /* 0x00000001b2b29824 */ /* 0x100fe200078e0a02 */
[----:B------:R-:W-:Y:S01]  /*6010*/  IABS R35, R61 ;  /* 0x0000003d00237213 */ /* 0x000fe20000000000 */
[----:B------:R-:W-:Y:S01]  /*6020*/  @!P4 IMAD.IADD R24, R24, 0x1, -R2 ;  /* 0x000000011818c824 */ /* 0x000fe200078e0a02 */
[----:B------:R-:W-:Y:S01]  /*6030*/  ISETP.GT.U32.AND P4, PT, R2, R176, PT ;  /* 0x000000b00200720c */ /* 0x000fe20003f84070 */
[----:B------:R-:W-:Y:S01]  /*6040*/  VIADD R29, R3, 0x2 ;  /* 0x00000002031d7836 */ /* 0x000fe20000000000 */
[----:B------:R-:W-:Y:S01]  /*6050*/  IABS R37, R63 ;  /* 0x0000003f00257213 */ /* 0x000fe20000000000 */
[----:B------:R-:W-:Y:S01]  /*6060*/  IMAD.HI.U32 R5, R4, R33, RZ ;  /* 0x0000002104057227 */ /* 0x000fe200078e00ff */
[----:B------:R-:W-:-:S02]  /*6070*/  ISETP.GE.AND P1, PT, R30, RZ, PT ;  /* 0x000000ff1e00720c */ /* 0x000fc40003f26270 */
[----:B------:R-:W-:Y:S01]  /*6080*/  IABS R39, R29 ;  /* 0x0000001d00277213 */ /* 0x000fe20000000000 */
[----:B------:R-:W-:Y:S01]  /*6090*/  @!P3 IMAD.MOV R192, RZ, RZ, -R192 ;  /* 0x000000ffffc0b224 */ /* 0x000fe200078e0ac0 */
[C---:B------:R-:W-:Y:S01]  /*60a0*/  ISETP.GT.U32.AND P3, PT, R2.reuse, R178, PT ;  /* 0x000000b20200720c */ /* 0x040fe20003f64070 */
[----:B------:R-:W-:Y:S01]  /*60b0*/  @!P2 IMAD.MOV R186, RZ, RZ, -R186 ;  /* 0x000000ffffbaa224 */ /* 0x000fe200078e0aba */
[----:B------:R-:W-:Y:S01]  /*60c0*/  ISETP.GT.U32.AND P2, PT, R2, R174, PT ;  /* 0x000000ae0200720c */ /* 0x000fe20003f44070 */
[----:B------:R-:W-:-:S04]  /*60d0*/  IMAD.HI.U32 R3, R4, R31, RZ ;  /* 0x0000001f04037227 */ /* 0x000fc800078e00ff */
[----:B------:R-:W-:-:S04]  /*60e0*/  IMAD.HI.U32 R6, R4, R35, RZ ;  /* 0x0000002304067227 */ /* 0x000fc800078e00ff */
[----:B------:R-:W-:Y:S02]  /*60f0*/  IMAD.MOV R5, RZ, RZ, -R5 ;  /* 0x000000ffff057224 */ /* 0x000fe400078e0a05 */
[----:B------:R-:W-:Y:S01]  /*6100*/  @!P5 IMAD.MOV R190, RZ, RZ, -R190 ;  /* 0x000000ffffbed224 */ /* 0x000fe200078e0abe */
[----:B------:R-:W-:Y:S01]  /*6110*/  ISETP.GT.U32.AND P5, PT, R2, R172, PT ;  /* 0x000000ac0200720c */ /* 0x000fe20003fa4070 */
[----:B------:R-:W-:-:S04]  /*6120*/  IMAD.HI.U32 R7, R4, R37, RZ ;  /* 0x0000002504077227 */ /* 0x000fc800078e00ff */
[----:B------:R-:W-:Y:S02]  /*6130*/  IMAD.MOV R3, RZ, RZ, -R3 ;  /* 0x000000ffff037224 */ /* 0x000fe400078e0a03 */
[----:B------:R-:W-:Y:S02]  /*6140*/  IMAD.MOV R6, RZ, RZ, -R6 ;  /* 0x000000ffff067224 */ /* 0x000fe400078e0a06 */
[C---:B------:R-:W-:Y:S02]  /*6150*/  IMAD R30, R2.reuse, R5, R33 ;  /* 0x00000005021e7224 */ /* 0x040fe400078e0221 */
[----:B------:R-:W-:Y:S01]  /*6160*/  @!P6 IMAD.MOV R184, RZ, RZ, -R184 ;  /* 0x000000ffffb8e224 */ /* 0x000fe200078e0ab8 */
[----:B------:R-:W-:Y:S01]  /*6170*/  ISETP.GT.U32.AND P6, PT, R2, R24, PT ;  /* 0x000000180200720c */ /* 0x000fe20003fc4070 */
[----:B------:R-:W-:Y:S02]  /*6180*/  IMAD.MOV R7, RZ, RZ, -R7 ;  /* 0x000000ffff077224 */ /* 0x000fe400078e0a07 */
[----:B------:R-:W-:-:S04]  /*6190*/  IMAD.HI.U32 R4, R4, R39, RZ ;  /* 0x0000002704047227 */ /* 0x000fc800078e00ff */
[C---:B------:R-:W-:Y:S01]  /*61a0*/  IMAD R28, R2.reuse, R3, R31 ;  /* 0x00000003021c7224 */ /* 0x040fe200078e021f */
[----:B------:R-:W-:Y:S01]  /*61b0*/  SHF.R.U32.HI R3, RZ, 0x5, R157 ;  /* 0x00000005ff037819 */ /* 0x000fe2000001169d */
[----:B------:R-:W-:Y:S02]  /*61c0*/  IMAD R154, R2, R6, R35 ;  /* 0x00000006029a7224 */ /* 0x000fe400078e0223 */
[----:B------:R-:W-:Y:S01]  /*61d0*/  @!P4 IMAD.IADD R176, R176, 0x1, -R2 ;  /* 0x00000001b0b0c824 */ /* 0x000fe200078e0a02 */
[C---:B------:R-:W-:Y:S01]  /*61e0*/  ISETP.GT.U32.AND P4, PT, R2.reuse, R30, PT ;  /* 0x0000001e0200720c */ /* 0x040fe20003f84070 */
[C---:B------:R-:W-:Y:S01]  /*61f0*/  IMAD R158, R2.reuse, R7, R37 ;  /* 0x00000007029e7224 */ /* 0x040fe200078e0225 */
[----:B------:R-:W-:Y:S01]  /*6200*/  R2UR UR42, R3 ;  /* 0x00000000032a72ca */ /* 0x000fe200000e0000 */
[----:B------:R-:W-:Y:S01]  /*6210*/  IMAD.MOV R4, RZ, RZ, -R4 ;  /* 0x000000ffff047224 */ /* 0x000fe200078e0a04 */
[----:B------:R-:W1:Y:S01]  /*6220*/  LDC.64 R6, c[0x0][0x218] ;  /* 0x00008600ff067b82 */ /* 0x000e620000000a00 */
[----:B------:R-:W-:Y:S01]  /*6230*/  @!P1 IMAD.MOV R182, RZ, RZ, -R182 ;  /* 0x000000ffffb69224 */ /* 0x000fe200078e0ab6 */
[C---:B------:R-:W-:Y:S01]  /*6240*/  ISETP.GT.U32.AND P1, PT, R2.reuse, R156, PT ;  /* 0x0000009c0200720c */ /* 0x040fe20003f24070 */
[----:B------:R-:W-:Y:S01]  /*6250*/  @!P0 IMAD.MOV R180, RZ, RZ, -R180 ;  /* 0x000000ffffb48224 */ /* 0x000fe200078e0ab4 */
[----:B------:R-:W-:Y:S01]  /*6260*/  ISETP.GT.U32.AND P0, PT, R2, R26, PT ;  /* 0x0000001a0200720c */ /* 0x000fe20003f04070 */
[--C-:B------:R-:W-:Y:S01]  /*6270*/  @!P3 IMAD.IADD R178, R178, 0x1, -R2.reuse ;  /* 0x00000001b2b2b824 */ /* 0x100fe200078e0a02 */
[----:B------:R-:W-:Y:S01]  /*6280*/  ISETP.GT.U32.AND P3, PT, R2, R28, PT ;  /* 0x0000001c0200720c */ /* 0x000fe20003f64070 */
[----:B------:R-:W-:Y:S01]  /*6290*/  @!P2 IMAD.IADD R174, R174, 0x1, -R2 ;  /* 0x00000001aeaea824 */ /* 0x000fe200078e0a02 */
[C---:B------:R-:W-:Y:S01]  /*62a0*/  ISETP.GT.U32.AND P2, PT, R2.reuse, R154, PT ;  /* 0x0000009a0200720c */ /* 0x040fe20003f44070 */
[----:B------:R-:W-:-:S02]  /*62b0*/  IMAD R170, R2, R4, R39 ;  /* 0x0000000402aa7224 */ /* 0x000fc400078e0227 */
[--C-:B------:R-:W-:Y:S01]  /*62c0*/  @!P5 IMAD.IADD R172, R172, 0x1, -R2.reuse ;  /* 0x00000001acacd824 */ /* 0x100fe200078e0a02 */
[----:B------:R-:W-:Y:S01]  /*62d0*/  ISETP.GT.U32.AND P5, PT, R2, R158, PT ;  /* 0x0000009e0200720c */ /* 0x000fe20003fa4070 */
[--C-:B------:R-:W-:Y:S01]  /*62e0*/  @!P6 IMAD.IADD R24, R24, 0x1, -R2.reuse ;  /* 0x000000011818e824 */ /* 0x100fe200078e0a02 */
[----:B------:R-:W-:Y:S01]  /*62f0*/  ISETP.GT.U32.AND P6, PT, R2, R170, PT ;  /* 0x000000aa0200720c */ /* 0x000fe20003fc4070 */
[--C-:B------:R-:W-:Y:S01]  /*6300*/  @!P4 IMAD.IADD R30, R30, 0x1, -R2.reuse ;  /* 0x000000011e1ec824 */ /* 0x100fe200078e0a02 */
[----:B------:R-:W-:Y:S01]  /*6310*/  ISETP.GE.AND P4, PT, R47, RZ, PT ;  /* 0x000000ff2f00720c */ /* 0x000fe20003f86270 */
        /* <DEDUP_REMOVED lines=10> */
[----:B------:R-:W-:Y:S01]  /*63c0*/  @!P6 IMAD.IADD R170, R170, 0x1, -R2 ;  /* 0x00000001aaaae824 */ /* 0x000fe200078e0a02 */
[----:B------:R-:W2:Y:S01]  /*63d0*/  LDC.64 R4, c[0x0][0x218] ;  /* 0x00008600ff047b82 */ /* 0x000ea20000000a00 */
[----:B------:R-:W-:Y:S01]  /*63e0*/  @!P4 IMAD.MOV R172, RZ, RZ, -R172 ;  /* 0x000000ffffacc224 */ /* 0x000fe200078e0aac */
[C---:B------:R-:W-:Y:S01]  /*63f0*/  ISETP.GT.U32.AND P6, PT, R2.reuse, R158, PT ;  /* 0x0000009e0200720c */ /* 0x040fe20003fc4070 */
        /* <DEDUP_REMOVED lines=9> */
[----:B------:R-:W-:-:S02]  /*6490*/  ISETP.GT.U32.AND P2, PT, R2, R170, PT ;  /* 0x000000aa0200720c */ /* 0x000fc40003f44070 */
        /* <DEDUP_REMOVED lines=12> */
[----:B------:R-:W-:Y:S01]  /*6560*/  ISETP.NE.AND P2, PT, R115, RZ, PT ;  /* 0x000000ff7300720c */ /* 0x000fe20003f45270 */
[----:B------:R-:W3:Y:S01]  /*6570*/  LDC.64 R2, c[0x0][0x218] ;  /* 0x00008600ff027b82 */ /* 0x000ee20000000a00 */
[----:B------:R-:W-:Y:S01]  /*6580*/  LOP3.LUT R115, RZ, R115, RZ, 0x33, !PT ;  /* 0x00000073ff737212 */ /* 0x000fe200078e33ff */
[----:B------:R-:W-:-:S02]  /*6590*/  @!P6 IMAD.MOV R170, RZ, RZ, -R170 ;  /* 0x000000ffffaae224 */ /* 0x000fc400078e0aaa */
[----:B------:R-:W-:Y:S01]  /*65a0*/  @!P4 IMAD.MOV R158, RZ, RZ, -R158 ;  /* 0x000000ffff9ec224 */ /* 0x000fe200078e0a9e */
[C---:B------:R-:W-:Y:S01]  /*65b0*/  SEL R123, R115.reuse, R8, !P2 ;  /* 0x00000008737b7207 */ /* 0x040fe20005000000 */
[----:B------:R-:W-:Y:S01]  /*65c0*/  @!P5 IMAD.MOV R26, RZ, RZ, -R26 ;  /* 0x000000ffff1ad224 */ /* 0x000fe200078e0a1a */
[C---:B------:R-:W-:Y:S01]  /*65d0*/  SEL R170, R115.reuse, R170, !P2 ;  /* 0x000000aa73aa7207 */ /* 0x040fe20005000000 */
[----:B------:R-:W-:Y:S01]  /*65e0*/  @!P1 IMAD.MOV R28, RZ, RZ, -R28 ;  /* 0x000000ffff1c9224 */ /* 0x000fe200078e0a1c */
[----:B------:R-:W-:Y:S01]  /*65f0*/  SEL R158, R115, R158, !P2 ;  /* 0x0000009e739e7207 */ /* 0x000fe20005000000 */
[----:B------:R-:W-:Y:S01]  /*6600*/  IMAD R123, R123, UR4, RZ ;  /* 0x000000047b7b7c24 */ /* 0x000fe2000f8e02ff */
[C---:B------:R-:W-:Y:S01]  /*6610*/  SEL R69, R115.reuse, R92, !P2 ;  /* 0x0000005c73457207 */ /* 0x040fe20005000000 */
[----:B------:R-:W-:Y:S01]  /*6620*/  IMAD R170, R170, UR4, RZ ;  /* 0x00000004aaaa7c24 */ /* 0x000fe2000f8e02ff */
[C---:B------:R-:W-:Y:S01]  /*6630*/  SEL R92, R115.reuse, R148, !P2 ;  /* 0x00000094735c7207 */ /* 0x040fe20005000000 */
[----:B------:R-:W-:Y:S01]  /*6640*/  @!P0 IMAD.MOV R30, RZ, RZ, -R30 ;  /* 0x000000ffff1e8224 */ /* 0x000fe200078e0a1e */
[C---:B------:R-:W-:Y:S01]  /*6650*/  SEL R89, R115.reuse, R64, !P2 ;  /* 0x0000004073597207 */ /* 0x040fe20005000000 */
[----:B------:R-:W-:Y:S01]  /*6660*/  @!P3 IMAD.MOV R154, RZ, RZ, -R154 ;  /* 0x000000ffff9ab224 */ /* 0x000fe200078e0a9a */
[C---:B------:R-:W-:Y:S01]  /*6670*/  SEL R75, R115.reuse, R68, !P2 ;  /* 0x00000044734b7207 */ /* 0x040fe20005000000 */
[----:B------:R-:W-:Y:S01]  /*6680*/  IMAD R158, R158, UR4, RZ ;  /* 0x000000049e9e7c24 */ /* 0x000fe2000f8e02ff */
[----:B------:R-:W-:Y:S01]  /*6690*/  SEL R73, R115, R70, !P2 ;  /* 0x0000004673497207 */ /* 0x000fe20005000000 */
        /* <DEDUP_REMOVED lines=15> */
[C---:B------:R-:W-:Y:S01]  /*6790*/  SEL R67, R115.reuse, R96, !P2 ;  /* 0x0000006073437207 */ /* 0x040fe20005000000 */
[----:B------:R-:W-:Y:S01]  /*67a0*/  IMAD R70, R70, UR4, RZ ;  /* 0x0000000446467c24 */ /* 0x000fe2000f8e02ff */
[C---:B------:R-:W-:Y:S01]  /*67b0*/  SEL R64, R115.reuse, R102, !P2 ;  /* 0x0000006673407207 */ /* 0x040fe20005000000 */
        /* <DEDUP_REMOVED lines=37> */
[----:B------:R-:W-:Y:S01]  /*6a10*/  SEL R102, R115, R152, !P2 ;  /* 0x0000009873667207 */ /* 0x000fe20005000000 */
[----:B------:R-:W-:Y:S01]  /*6a20*/  IMAD R94, R94, UR4, RZ ;  /* 0x000000045e5e7c24 */ /* 0x000fe2000f8e02ff */
[----:B-1----:R-:W-:Y:S01]  /*6a30*/  LEA R156, P3, R123, R6, 0x1 ;  /* 0x000000067b9c7211 */ /* 0x002fe200078608ff */
[----:B------:R-:W-:Y:S01]  /*6a40*/  IMAD R96, R96, UR4, RZ ;  /* 0x0000000460607c24 */ /* 0x000fe2000f8e02ff */
[C---:B------:R-:W-:Y:S01]  /*6a50*/  SEL R66, R115.reuse, R98, !P2 ;  /* 0x0000006273427207 */ /* 0x040fe20005000000 */
[----:B------:R-:W-:Y:S01]  /*6a60*/  IMAD R102, R102, UR4, RZ ;  /* 0x0000000466667c24 */ /* 0x000fe2000f8e02ff */
[C---:B------:R-:W-:Y:S01]  /*6a70*/  SEL R65, R115.reuse, R100, !P2 ;  /* 0x0000006473417207 */ /* 0x040fe20005000000 */
[----:B------:R-:W-:Y:S01]  /*6a80*/  STL [R1+0x338], R156 ;  /* 0x0003389c01007387 */ /* 0x000fe20000100800 */
[C---:B------:R-:W-:Y:S01]  /*6a90*/  SEL R63, R115.reuse, R104, !P2 ;  /* 0x00000068733f7207 */ /* 0x040fe20005000000 */
[----:B------:R-:W-:Y:S01]  /*6aa0*/  IMAD R66, R66, UR4, RZ ;  /* 0x0000000442427c24 */ /* 0x000fe2000f8e02ff */
[----:B------:R-:W-:Y:S01]  /*6ab0*/  SEL R62, R115, R106, !P2 ;  /* 0x0000006a733e7207 */ /* 0x000fe20005000000 */
[----:B------:R-:W-:Y:S01]  /*6ac0*/  IMAD R65, R65, UR4, RZ ;  /* 0x0000000441417c24 */ /* 0x000fe2000f8e02ff */
[----:B------:R-:W-:Y:S01]  /*6ad0*/  SEL R61, R115, R108, !P2 ;  /* 0x0000006c733d7207 */ /* 0x000fe20005000000 */
[----:B------:R-:W-:Y:S01]  /*6ae0*/  IMAD R63, R63, UR4, RZ ;  /* 0x000000043f3f7c24 */ /* 0x000fe2000f8e02ff */
[C---:B------:R-:W-:Y:S01]  /*6af0*/  SEL R60, R115.reuse, R110, !P2 ;  /* 0x0000006e733c7207 */ /* 0x040fe20005000000 */
        /* <DEDUP_REMOVED lines=17> */
[----:B------:R-:W-:-:S02]  /*6c10*/  SEL R10, R115, R126, !P2 ;  /* 0x0000007e730a7207 */ /* 0x000fc40005000000 */
        /* <DEDUP_REMOVED lines=24> */
[----:B--2---:R-:W-:Y:S01]  /*6da0*/  LEA R6, P1, R170, R4, 0x1 ;  /* 0x00000004aa067211 */ /* 0x004fe200078208ff */
[----:B------:R-:W-:Y:S01]  /*6db0*/  IMAD R152, R152, UR4, RZ ;  /* 0x0000000498987c24 */ /* 0x000fe2000f8e02ff */
[C---:B------:R-:W-:Y:S01]  /*6dc0*/  SEL R252, R115.reuse, R252, !P2 ;  /* 0x000000fc73fc7207 */ /* 0x040fe20005000000 */
[----:B------:R-:W-:Y:S01]  /*6dd0*/  IMAD R54, R54, UR4, RZ ;  /* 0x0000000436367c24 */ /* 0x000fe2000f8e02ff */
[C---:B------:R-:W-:Y:S01]  /*6de0*/  SEL R76, R115.reuse, R76, !P2 ;  /* 0x0000004c734c7207 */ /* 0x040fe20005000000 */
[----:B------:R1:W-:Y:S01]  /*6df0*/  STL [R1+0x334], R6 ;  /* 0x0003340601007387 */ /* 0x0003e20000100800 */
        /* <DEDUP_REMOVED lines=126> */
[-C--:B---3--:R-:W-:Y:S01]  /*75e0*/  LEA R4, P0, R158, R2.reuse, 0x1 ;  /* 0x000000029e047211 */ /* 0x088fe200078008ff */
[----:B------:R-:W-:Y:S01]  /*75f0*/  IMAD R30, R30, UR4, RZ ;  /* 0x000000041e1e7c24 */ /* 0x000fe2000f8e02ff */
[----:B-1----:R-:W-:Y:S01]  /*7600*/  LEA.HI.X.SX32 R6, R170, R7, 0x1, P1 ;  /* 0x00000007aa067211 */ /* 0x002fe200008f0eff */
[----:B------:R-:W-:Y:S01]  /*7610*/  IMAD R115, R115, UR4, RZ ;  /* 0x0000000473737c24 */ /* 0x000fe2000f8e02ff */
[----:B0-----:R-:W-:Y:S01]  /*7620*/  LEA.HI.X.SX32 R249, R123, R249, 0x1, P3 ;  /* 0x000000f97bf97211 */ /* 0x001fe200018f0eff */
[----:B------:R0:W-:Y:S01]  /*7630*/  STL [R1+0x330], R4 ;  /* 0x0003300401007387 */ /* 0x0001e20000100800 */
[----:B------:R-:W-:Y:S01]  /*7640*/  IMAD R7, R57, UR6, RZ ;  /* 0x0000000639077c24 */ /* 0x000fe2000f8e02ff */
[----:B------:R-:W-:Y:S01]  /*7650*/  UIADD3 UR6, UR5, 0x10000, URZ ;  /* 0x0001000005067890 */ /* 0x000fe2000fffe03f */
[----:B------:R-:W-:Y:S01]  /*7660*/  IMAD R57, R121, UR4, RZ ;  /* 0x0000000479397c24 */ /* 0x000fe2000f8e02ff */
[----:B------:R1:W-:Y:S01]  /*7670*/  STL [R1+0x248], R6 ;  /* 0x0002480601007387 */ /* 0x0003e20000100800 */
[----:B------:R-:W-:Y:S01]  /*7680*/  LEA R121, P1, R115, R2, 0x1 ;  /* 0x0000000273797211 */ /* 0x000fe200078208ff */
[----:B------:R-:W-:Y:S01]  /*7690*/  USHF.R.U32.HI UR6, URZ, 0x4, UR6 ;  /* 0x000000043f067899 */ /* 0x000fe20008011606 */
[----:B------:R-:W-:-:S02]  /*76a0*/  IMAD R250, R155, UR10, RZ ;  /* 0x0000000a9bfa7c24 */ /* 0x000fc4000f8e02ff */
[----:B------:R-:W-:Y:S01]  /*76b0*/  LEA.HI.X.SX32 R115, R115, R3, 0x1, P1 ;  /* 0x0000000373737211 */ /* 0x000fe200008f0eff */
[----:B------:R-:W-:Y:S01]  /*76c0*/  USGXT.U32 UR6, UR6, 0xe ;  /* 0x0000000e0606789a */ /* 0x000fe20008000000 */
[----:B0-----:R-:W-:Y:S02]  /*76d0*/  LEA.HI.X.SX32 R4, R158, R5, 0x1, P0 ;  /* 0x000000059e047211 */ /* 0x001fe400000f0eff */
[----:B------:R-:W-:Y:S01]  /*76e0*/  LEA R5, P0, R7, UR8, 0x1 ;  /* 0x0000000807057c11 */ /* 0x000fe2000f8008ff */
[----:B-1----:R-:W-:Y:S01]  /*76f0*/  IMAD R6, R117, UR4, RZ ;  /* 0x0000000475067c24 */ /* 0x002fe2000f8e02ff */
[C---:B------:R-:W-:Y:S01]  /*7700*/  LEA R117, P2, R252.reuse, R2, 0x1 ;  /* 0x00000002fc757211 */ /* 0x040fe200078408ff */
[----:B------:R0:W-:Y:S01]  /*7710*/  STL [R1+0x240], R4 ;  /* 0x0002400401007387 */ /* 0x0001e20000100800 */
[----:B------:R-:W-:Y:S01]  /*7720*/  ULDC UR8, c[0x0][0x238] ;  /* 0x00008e0000087ab9 */ /* 0x000fe20000000800 */
[----:B------:R-:W-:Y:S02]  /*7730*/  SHF.R.S32.HI R251, RZ, 0x1f, R250 ;  /* 0x0000001ffffb7819 */ /* 0x000fe400000114fa */
[----:B------:R1:W-:Y:S01]  /*7740*/  STL [R1+0x32c], R121 ;  /* 0x00032c7901007387 */ /* 0x0003e20000100800 */
[----:B------:R-:W-:-:S02]  /*7750*/  LEA.HI.X.SX32 R252, R252, R3, 0x1, P2 ;  /* 0x00000003fcfc7211 */ /* 0x000fc400010f0eff */
[C---:B------:R-:W-:Y:S01]  /*7760*/  SHF.L.U64.HI R251, R250.reuse, 0x1, R251 ;  /* 0x00000001fafb7819 */ /* 0x040fe200000102fb */
[----:B------:R2:W-:Y:S01]  /*7770*/  STL [R1+0x128], R117 ;  /* 0x0001287501007387 */ /* 0x0005e20000100800 */
[----:B------:R-:W-:Y:S02]  /*7780*/  IMAD.SHL.U32 R250, R250, 0x2, RZ ;  /* 0x00000002fafa7824 */ /* 0x000fe400078e00ff */
[----:B0-----:R-:W-:Y:S01]  /*7790*/  IMAD R4, R119, UR4, RZ ;  /* 0x0000000477047c24 */ /* 0x001fe2000f8e02ff */
[-C--:B------:R-:W-:Y:S01]  /*77a0*/  LEA R119, P3, R113, R2.reuse, 0x1 ;  /* 0x0000000271777211 */ /* 0x080fe200078608ff */
[----:B------:R-:W-:Y:S01]  /*77b0*/  UMOV UR4, URZ ;  /* 0x0000003f00047c82 */ /* 0x000fe20008000000 */
[----:B-1----:R-:W-:-:S03]  /*77c0*/  LEA R121, P4, R111, R2, 0x1 ;  /* 0x000000026f797211 */ /* 0x002fc600078808ff */
[----:B------:R0:W-:Y:S01]  /*77d0*/  STL [R1+0x12c], R119 ;  /* 0x00012c7701007387 */ /* 0x0001e20000100800 */
[----:B--2---:R-:W-:-:S03]  /*77e0*/  LEA R117, P5, R109, R2, 0x1 ;  /* 0x000000026d757211 */ /* 0x004fc600078a08ff */
[----:B------:R-:W-:Y:S04]  /*77f0*/  STL [R1+0x130], R121 ;  /* 0x0001307901007387 */ /* 0x000fe80000100800 */
[----:B------:R1:W-:Y:S01]  /*7800*/  STL [R1+0x134], R117 ;  /* 0x0001347501007387 */ /* 0x0003e20000100800 */
[----:B0-----:R-:W-:-:S05]  /*7810*/  LEA R119, P6, R107, R2, 0x1 ;  /* 0x000000026b777211 */ /* 0x001fca00078c08ff */
[----:B------:R-:W-:Y:S01]  /*7820*/  STL [R1+0x138], R119 ;  /* 0x0001387701007387 */ /* 0x000fe20000100800 */
[----:B-1----:R-:W-:-:S03]  /*7830*/  LEA R117, P1, R105, R2, 0x1 ;  /* 0x0000000269757211 */ /* 0x002fc600078208ff */
[----:B------:R0:W-:Y:S04]  /*7840*/  STL [R1+0x238], R115 ;  /* 0x0002387301007387 */ /* 0x0001e80000100800 */
[----:B------:R1:W-:Y:S01]  /*7850*/  STL [R1+0x13c], R117 ;  /* 0x00013c7501007387 */ /* 0x0003e20000100800 */
[----:B0-----:R-:W-:Y:S02]  /*7860*/  LEA R115, P2, R103, R2, 0x1 ;  /* 0x0000000267737211 */ /* 0x001fe400078408ff */
[----:B-1----:R-:W-:-:S03]  /*7870*/  LEA.HI.X.SX32 R117, R113, R3, 0x1, P3 ;  /* 0x0000000371757211 */ /* 0x002fc600018f0eff */
[----:B------:R0:W-:Y:S01]  /*7880*/  STL [R1+0x140], R115 ;  /* 0x0001407301007387 */ /* 0x0001e20000100800 */
[----:B------:R-:W-:-:S03]  /*7890*/  LEA R113, P3, R101, R2, 0x1 ;  /* 0x0000000265717211 */ /* 0x000fc600078608ff */
[----:B------:R-:W-:Y:S04]  /*78a0*/  STL [R1+0x118], R117 ;  /* 0x0001187501007387 */ /* 0x000fe80000100800 */
[----:B------:R1:W-:Y:S01]  /*78b0*/  STL [R1+0x144], R113 ;  /* 0x0001447101007387 */ /* 0x0003e20000100800 */
[----:B0-----:R-:W-:Y:S02]  /*78c0*/  LEA.HI.X.SX32 R115, R111, R3, 0x1, P4 ;  /* 0x000000036f737211 */ /* 0x001fe400020f0eff */
[----:B------:R-:W-:-:S03]  /*78d0*/  LEA R111, P4, R99, R2, 0x1 ;  /* 0x00000002636f7211 */ /* 0x000fc600078808ff */
[----:B------:R-:W-:Y:S01]  /*78e0*/  STL [R1+0x110], R115 ;  /* 0x0001107301007387 */ /* 0x000fe20000100800 */
        /* <DEDUP_REMOVED lines=43> */
[----:B------:R1:W-:Y:S04]  /*7ba0*/  STL [R1+0xb8], R93 ;  /* 0x0000b85d01007387 */ /* 0x0003e80000100800 */
[----:B------:R2:W-:Y:S01]  /*7bb0*/  STL [R1+0x174], R89 ;  /* 0x0001745901007387 */ /* 0x0005e20000100800 */
[----:B0-----:R-:W-:Y:S02]  /*7bc0*/  LEA.HI.X.SX32 R91, R87, R3, 0x1, P4 ;  /* 0x00000003575b7211 */ /* 0x001fe400020f0eff */
[----:B-1----:R-:W-:-:S03]  /*7bd0*/  LEA R93, P4, R71, R2, 0x1 ;  /* 0x00000002475d7211 */ /* 0x002fc600078808ff */
[----:B------:R0:W-:Y:S01]  /*7be0*/  STL [R1+0xb0], R91 ;  /* 0x0000b05b01007387 */ /* 0x0001e20000100800 */
[----:B--2---:R-:W-:-:S03]  /*7bf0*/  LEA.HI.X.SX32 R89, R76, R3, 0x1, P5 ;  /* 0x000000034c597211 */ /* 0x004fc600028f0eff */
[----:B------:R1:W-:Y:S04]  /*7c00*/  STL [R1+0x178], R93 ;  /* 0x0001785d01007387 */ /* 0x0003e80000100800 */
[----:B------:R2:W-:Y:S01]  /*7c10*/  STL [R1+0xa8], R89 ;  /* 0x0000a85901007387 */ /* 0x0005e20000100800 */
[----:B0-----:R-:W-:Y:S02]  /*7c20*/  LEA R91, P5, R70, R2, 0x1 ;  /* 0x00000002465b7211 */ /* 0x001fe400078a08ff */
[----:B-1----:R-:W-:-:S03]  /*7c30*/  LEA.HI.X.SX32 R93, R75, R3, 0x1, P6 ;  /* 0x000000034b5d7211 */ /* 0x002fc600030f0eff */
[----:B------:R0:W-:Y:S01]  /*7c40*/  STL [R1+0x17c], R91 ;  /* 0x00017c5b01007387 */ /* 0x0001e20000100800 */
[----:B--2---:R-:W-:-:S03]  /*7c50*/  LEA R89, P6, R69, R2, 0x1 ;  /* 0x0000000245597211 */ /* 0x004fc600078c08ff */
[----:B------:R1:W-:Y:S04]  /*7c60*/  STL [R1+0xa0], R93 ;  /* 0x0000a05d01007387 */ /* 0x0003e80000100800 */
[----:B------:R2:W-:Y:S01]  /*7c70*/  STL [R1+0x180], R89 ;  /* 0x0001805901007387 */ /* 0x0005e20000100800 */
[-C--:B0-----:R-:W-:Y:S02]  /*7c80*/  LEA.HI.X.SX32 R91, R74, R3.reuse, 0x1, P1 ;  /* 0x000000034a5b7211 */ /* 0x081fe400008f0eff */
[----:B------:R-:W-:Y:S02]  /*7c90*/  CS2R R74, SRZ ;  /* 0x00000000004a7805 */ /* 0x000fe4000001ff00 */
[----:B-1----:R-:W-:Y:S01]  /*7ca0*/  LEA R93, P1, R68, R2, 0x1 ;  /* 0x00000002445d7211 */ /* 0x002fe200078208ff */
[----:B------:R0:W-:Y:S01]  /*7cb0*/  STL [R1+0x98], R91 ;  /* 0x0000985b01007387 */ /* 0x0001e20000100800 */
[----:B--2---:R-:W-:-:S03]  /*7cc0*/  LEA.HI.X.SX32 R89, R73, R3, 0x1, P2 ;  /* 0x0000000349597211 */ /* 0x004fc600010f0eff */
[----:B------:R1:W-:Y:S04]  /*7cd0*/  STL [R1+0x184], R93 ;  /* 0x0001845d01007387 */ /* 0x0003e80000100800 */
[----:B------:R2:W-:Y:S01]  /*7ce0*/  STL [R1+0x90], R89 ;  /* 0x0000905901007387 */ /* 0x0005e20000100800 */
[----:B0-----:R-:W-:Y:S02]  /*7cf0*/  LEA R91, P2, R67, R2, 0x1 ;  /* 0x00000002435b7211 */ /* 0x001fe400078408ff */
[----:B-1----:R-:W-:-:S03]  /*7d00*/  LEA.HI.X.SX32 R93, R72, R3, 0x1, P3 ;  /* 0x00000003485d7211 */ /* 0x002fc600018f0eff */
[----:B------:R0:W-:Y:S01]  /*7d10*/  STL [R1+0x188], R91 ;  /* 0x0001885b01007387 */ /* 0x0001e20000100800 */
[----:B------:R-:W-:Y:S02]  /*7d20*/  CS2R R72, SRZ ;  /* 0x0000000000487805 */ /* 0x000fe4000001ff00 */
[-C--:B--2---:R-:W-:Y:S01]  /*7d30*/  LEA R89, P3, R66, R2.reuse, 0x1 ;  /* 0x0000000242597211 */ /* 0x084fe200078608ff */
[----:B------:R1:W-:Y:S04]  /*7d40*/  STL [R1+0x88], R93 ;  /* 0x0000885d01007387 */ /* 0x0003e80000100800 */
[----:B------:R2:W-:Y:S01]  /*7d50*/  STL [R1+0x18c], R89 ;  /* 0x00018c5901007387 */ /* 0x0005e20000100800 */
[----:B0-----:R-:W-:Y:S02]  /*7d60*/  LEA.HI.X.SX32 R91, R71, R3, 0x1, P4 ;  /* 0x00000003475b7211 */ /* 0x001fe400020f0eff */
[----:B-1----:R-:W-:-:S03]  /*7d70*/  LEA R93, P4, R65, R2, 0x1 ;  /* 0x00000002415d7211 */ /* 0x002fc600078808ff */
[----:B------:R0:W-:Y:S01]  /*7d80*/  STL [R1+0x80], R91 ;  /* 0x0000805b01007387 */ /* 0x0001e20000100800 */
[----:B--2---:R-:W-:-:S03]  /*7d90*/  LEA.HI.X.SX32 R89, R70, R3, 0x1, P5 ;  /* 0x0000000346597211 */ /* 0x004fc600028f0eff */
[----:B------:R1:W-:Y:S01]  /*7da0*/  STL [R1+0x190], R93 ;  /* 0x0001905d01007387 */ /* 0x0003e20000100800 */
[----:B------:R-:W-:-:S03]  /*7db0*/  CS2R R70, SRZ ;  /* 0x0000000000467805 */ /* 0x000fc6000001ff00 */
        /* <DEDUP_REMOVED lines=45> */
[CC--:B--2---:R-:W-:Y:S01]  /*8090*/  LEA R89, P3, R4.reuse, R2.reuse, 0x1 ;  /* 0x0000000204597211 */ /* 0x0c4fe200078608ff */
[----:B------:R1:W-:Y:S03]  /*80a0*/  STL [R1+0x28], R93 ;  /* 0x0000285d01007387 */ /* 0x0003e60000100800 */
[-C--:B------:R-:W-:Y:S01]  /*80b0*/  LEA.HI.X.SX32 R4, R4, R3.reuse, 0x1, P3 ;  /* 0x0000000304047211 */ /* 0x080fe200018f0eff */
[----:B------:R2:W-:Y:S01]  /*80c0*/  STL [R1+0x1bc], R89 ;  /* 0x0001bc5901007387 */ /* 0x0005e20000100800 */
[----:B0-----:R-:W-:Y:S02]  /*80d0*/  LEA.HI.X.SX32 R91, R59, R3, 0x1, P4 ;  /* 0x000000033b5b7211 */ /* 0x001fe400020f0eff */
[----:B-1----:R-:W-:-:S03]  /*80e0*/  LEA R93, P4, R6, R2, 0x1 ;  /* 0x00000002065d7211 */ /* 0x002fc600078808ff */
[----:B------:R0:W-:Y:S01]  /*80f0*/  STL [R1+0x20], R91 ;  /* 0x0000205b01007387 */ /* 0x0001e20000100800 */
[----:B--2---:R-:W-:-:S03]  /*8100*/  LEA.HI.X.SX32 R89, R58, R3, 0x1, P5 ;  /* 0x000000033a597211 */ /* 0x004fc600028f0eff */
[----:B------:R1:W-:Y:S01]  /*8110*/  STL [R1+0x1c0], R93 ;  /* 0x0001c05d01007387 */ /* 0x0003e20000100800 */
[-C--:B------:R-:W-:Y:S02]  /*8120*/  LEA.HI.X.SX32 R6, R6, R3.reuse, 0x1, P4 ;  /* 0x0000000306067211 */ /* 0x080fe400020f0eff */
[----:B------:R-:W-:Y:S01]  /*8130*/  CS2R R58, SRZ ;  /* 0x00000000003a7805 */ /* 0x000fe2000001ff00 */
[----:B------:R2:W-:Y:S01]  /*8140*/  STL [R1+0x18], R89 ;  /* 0x0000185901007387 */ /* 0x0005e20000100800 */
[----:B0-----:R-:W-:Y:S02]  /*8150*/  LEA R91, P5, R8, R2, 0x1 ;  /* 0x00000002085b7211 */ /* 0x001fe400078a08ff */
[----:B-1----:R-:W-:-:S03]  /*8160*/  LEA.HI.X.SX32 R93, R57, R3, 0x1, P6 ;  /* 0x00000003395d7211 */ /* 0x002fc600030f0eff */
[----:B------:R0:W-:Y:S01]  /*8170*/  STL [R1+0x1c4], R91 ;  /* 0x0001c45b01007387 */ /* 0x0001e20000100800 */
[-C--:B------:R-:W-:Y:S02]  /*8180*/  LEA.HI.X.SX32 R8, R8, R3.reuse, 0x1, P5 ;  /* 0x0000000308087211 */ /* 0x080fe400028f0eff */
[C---:B--2---:R-:W-:Y:S01]  /*8190*/  LEA R89, P6, R10.reuse, R2, 0x1 ;  /* 0x000000020a597211 */ /* 0x044fe200078c08ff */
[----:B------:R1:W-:Y:S03]  /*81a0*/  STL [R1+0x10], R93 ;  /* 0x0000105d01007387 */ /* 0x0003e60000100800 */
[-C--:B------:R-:W-:Y:S01]  /*81b0*/  LEA.HI.X.SX32 R10, R10, R3.reuse, 0x1, P6 ;  /* 0x000000030a0a7211 */ /* 0x080fe200030f0eff */
[----:B------:R2:W-:Y:S01]  /*81c0*/  STL [R1+0x1c8], R89 ;  /* 0x0001c85901007387 */ /* 0x0005e20000100800 */
[----:B0-----:R-:W-:Y:S02]  /*81d0*/  LEA.HI.X.SX32 R91, R56, R3, 0x1, P1 ;  /* 0x00000003385b7211 */ /* 0x001fe400008f0eff */
[----:B------:R-:W-:-:S02]  /*81e0*/  CS2R R56, SRZ ;  /* 0x0000000000387805 */ /* 0x000fc4000001ff00 */
[----:B-1----:R-:W-:Y:S01]  /*81f0*/  LEA R93, P1, R12, R2, 0x1 ;  /* 0x000000020c5d7211 */ /* 0x002fe200078208ff */
[----:B------:R0:W-:Y:S01]  /*8200*/  STL [R1+0x8], R91 ;  /* 0x0000085b01007387 */ /* 0x0001e20000100800 */
[----:B--2---:R-:W-:-:S03]  /*8210*/  LEA.HI.X.SX32 R89, R55, R3, 0x1, P2 ;  /* 0x0000000337597211 */ /* 0x004fc600010f0eff */
[----:B------:R-:W-:Y:S01]  /*8220*/  STL [R1+0x1cc], R93 ;  /* 0x0001cc5d01007387 */ /* 0x000fe20000100800 */
[----:B------:R-:W-:-:S03]  /*8230*/  LEA.HI.X.SX32 R12, R12, R3, 0x1, P1 ;  /* 0x000000030c0c7211 */ /* 0x000fc600008f0eff */
[----:B------:R1:W-:Y:S01]  /*8240*/  STL [R1], R89 ;  /* 0x0000005901007387 */ /* 0x0003e20000100800 */
[----:B0-----:R-:W-:-:S04]  /*8250*/  LEA R91, P2, R14, R2, 0x1 ;  /* 0x000000020e5b7211 */ /* 0x001fc800078408ff */
[----:B------:R-:W-:Y:S01]  /*8260*/  LEA.HI.X.SX32 R14, R14, R3, 0x1, P2 ;  /* 0x000000030e0e7211 */ /* 0x000fe200010f0eff */
[----:B------:R0:W-:Y:S01]  /*8270*/  STL [R1+0x1d0], R91 ;  /* 0x0001d05b01007387 */ /* 0x0001e20000100800 */
[----:B-1----:R-:W-:-:S04]  /*8280*/  LEA R89, P3, R16, R2, 0x1 ;  /* 0x0000000210597211 */ /* 0x002fc800078608ff */
[----:B------:R-:W-:Y:S01]  /*8290*/  LEA.HI.X.SX32 R16, R16, R3, 0x1, P3 ;  /* 0x0000000310107211 */ /* 0x000fe200018f0eff */
[----:B------:R1:W-:Y:S01]  /*82a0*/  STL [R1+0x1d4], R89 ;  /* 0x0001d45901007387 */ /* 0x0003e20000100800 */
        /* <DEDUP_REMOVED lines=111> */
[----:B------:R-:W-:Y:S02]  /*89a0*/  CS2R R54, SRZ ;  /* 0x0000000000367805 */ /* 0x000fe4000001ff00 */
[----:B-1----:R-:W-:-:S05]  /*89b0*/  LEA R89, P5, R53, R2, 0x1 ;  /* 0x0000000235597211 */ /* 0x002fca00078a08ff */
[----:B------:R1:W-:Y:S01]  /*89c0*/  STL [R1+0x284], R89 ;  /* 0x0002845901007387 */ /* 0x0003e20000100800 */
[----:B0-----:R-:W-:-:S05]  /*89d0*/  LEA R91, P6, R52, R2, 0x1 ;  /* 0x00000002345b7211 */ /* 0x001fca00078c08ff */
        /* <DEDUP_REMOVED lines=10> */
[----:B0-----:R-:W-:-:S03]  /*8a80*/  LEA R91, P4, R166, R2, 0x1 ;  /* 0x00000002a65b7211 */ /* 0x001fc600078808ff */
[----:B------:R0:W-:Y:S01]  /*8a90*/  STL [R1+0x4], R93 ;  /* 0x0000045d01007387 */ /* 0x0001e20000100800 */
[----:B------:R-:W-:-:S03]  /*8aa0*/  LEA.HI.X.SX32 R166, R166, R3, 0x1, P4 ;  /* 0x00000003a6a67211 */ /* 0x000fc600020f0eff */
[----:B------:R2:W-:Y:S01]  /*8ab0*/  STL [R1+0x298], R91 ;  /* 0x0002985b01007387 */ /* 0x0005e20000100800 */
[----:B-1----:R-:W-:Y:S02]  /*8ac0*/  LEA.HI.X.SX32 R89, R53, R3, 0x1, P5 ;  /* 0x0000000335597211 */ /* 0x002fe400028f0eff */
[----:B0-----:R-:W-:-:S03]  /*8ad0*/  LEA R93, P5, R168, R2, 0x1 ;  /* 0x00000002a85d7211 */ /* 0x001fc600078a08ff */
[----:B------:R0:W-:Y:S01]  /*8ae0*/  STL [R1+0xc], R89 ;  /* 0x00000c5901007387 */ /* 0x0001e20000100800 */
[----:B--2---:R-:W-:-:S03]  /*8af0*/  LEA.HI.X.SX32 R91, R52, R3, 0x1, P6 ;  /* 0x00000003345b7211 */ /* 0x004fc600030f0eff */
[----:B------:R1:W-:Y:S01]  /*8b00*/  STL [R1+0x29c], R93 ;  /* 0x00029c5d01007387 */ /* 0x0003e20000100800 */
[----:B------:R-:W-:Y:S02]  /*8b10*/  LEA.HI.X.SX32 R168, R168, R3, 0x1, P5 ;  /* 0x00000003a8a87211 */ /* 0x000fe400028f0eff */
[----:B------:R-:W-:Y:S01]  /*8b20*/  CS2R R52, SRZ ;  /* 0x0000000000347805 */ /* 0x000fe2000001ff00 */
[----:B------:R2:W-:Y:S01]  /*8b30*/  STL [R1+0x14], R91 ;  /* 0x0000145b01007387 */ /* 0x0005e20000100800 */
[-C--:B0-----:R-:W-:Y:S02]  /*8b40*/  LEA R89, P6, R51, R2.reuse, 0x1 ;  /* 0x0000000233597211 */ /* 0x081fe400078c08ff */
[----:B-1----:R-:W-:-:S03]  /*8b50*/  LEA R93, P5, R46, R2, 0x1 ;  /* 0x000000022e5d7211 */ /* 0x002fc600078a08ff */
[----:B------:R0:W-:Y:S01]  /*8b60*/  STL [R1+0x2a0], R89 ;  /* 0x0002a05901007387 */ /* 0x0001e20000100800 */
[----:B--2---:R-:W-:-:S05]  /*8b70*/  LEA R91, P1, R50, R2, 0x1 ;  /* 0x00000002325b7211 */ /* 0x004fca00078208ff */
[----:B------:R1:W-:Y:S01]  /*8b80*/  STL [R1+0x2a4], R91 ;  /* 0x0002a45b01007387 */ /* 0x0003e20000100800 */
[----:B0-----:R-:W-:-:S05]  /*8b90*/  LEA R89, P2, R49, R2, 0x1 ;  /* 0x0000000231597211 */ /* 0x001fca00078408ff */
[----:B------:R0:W-:Y:S01]  /*8ba0*/  STL [R1+0x2a8], R89 ;  /* 0x0002a85901007387 */ /* 0x0001e20000100800 */
[----:B-1----:R-:W-:-:S05]  /*8bb0*/  LEA R91, P3, R48, R2, 0x1 ;  /* 0x00000002305b7211 */ /* 0x002fca00078608ff */
[----:B------:R1:W-:Y:S01]  /*8bc0*/  STL [R1+0x2ac], R91 ;  /* 0x0002ac5b01007387 */ /* 0x0003e20000100800 */
[----:B0-----:R-:W-:-:S05]  /*8bd0*/  LEA R89, P4, R47, R2, 0x1 ;  /* 0x000000022f597211 */ /* 0x001fca00078808ff */
[----:B------:R0:W-:Y:S01]  /*8be0*/  STL [R1+0x2b0], R89 ;  /* 0x0002b05901007387 */ /* 0x0001e20000100800 */
[----:B-1----:R-:W-:-:S03]  /*8bf0*/  LEA.HI.X.SX32 R91, R51, R3, 0x1, P6 ;  /* 0x00000003335b7211 */ /* 0x002fc600030f0eff */
        /* <DEDUP_REMOVED lines=95> */
[----:B------:R-:W-:-:S03]  /*91f0*/  LEA.HI.X.SX32 R15, R15, R3, 0x1, P2 ;  /* 0x000000030f0f7211 */ /* 0x000fc600010f0eff */
[----:B------:R2:W-:Y:S01]  /*9200*/  STL [R1+0xc4], R91 ;  /* 0x0000c45b01007387 */ /* 0x0005e20000100800 */
[----:B0-----:R-:W-:Y:S02]  /*9210*/  LEA R89, P3, R11, R2, 0x1 ;  /* 0x000000020b597211 */ /* 0x001fe400078608ff */
[----:B-1----:R-:W-:-:S03]  /*9220*/  LEA.HI.X.SX32 R93, R27, R3, 0x1, P4 ;  /* 0x000000031b5d7211 */ /* 0x002fc600020f0eff */
[----:B------:R0:W-:Y:S01]  /*9230*/  STL [R1+0x30c], R89 ;  /* 0x00030c5901007387 */ /* 0x0001e20000100800 */
[----:B--2---:R-:W-:-:S03]  /*9240*/  LEA R91, P4, R9, R2, 0x1 ;  /* 0x00000002095b7211 */ /* 0x004fc600078808ff */
[----:B------:R1:W-:Y:S04]  /*9250*/  STL [R1+0xcc], R93 ;  /* 0x0000cc5d01007387 */ /* 0x0003e80000100800 */
[----:B------:R2:W-:Y:S01]  /*9260*/  STL [R1+0x310], R91 ;  /* 0x0003105b01007387 */ /* 0x0005e20000100800 */
[----:B0-----:R-:W-:Y:S02]  /*9270*/  LEA.HI.X.SX32 R89, R25, R3, 0x1, P5 ;  /* 0x0000000319597211 */ /* 0x001fe400028f0eff */
[----:B-1----:R-:W-:-:S03]  /*9280*/  LEA R93, P5, R13, R2, 0x1 ;  /* 0x000000020d5d7211 */ /* 0x002fc600078a08ff */
[----:B------:R0:W-:Y:S01]  /*9290*/  STL [R1+0xd4], R89 ;  /* 0x0000d45901007387 */ /* 0x0001e20000100800 */
[----:B--2---:R-:W-:-:S03]  /*92a0*/  LEA.HI.X.SX32 R91, R23, R3, 0x1, P6 ;  /* 0x00000003175b7211 */ /* 0x004fc600030f0eff */
[----:B------:R-:W-:Y:S01]  /*92b0*/  STL [R1+0x314], R93 ;  /* 0x0003145d01007387 */ /* 0x000fe20000100800 */
[-C--:B------:R-:W-:Y:S02]  /*92c0*/  LEA.HI.X.SX32 R23, R19, R3.reuse, 0x1, P1 ;  /* 0x0000000313177211 */ /* 0x080fe400008f0eff */
[-C--:B------:R-:W-:Y:S01]  /*92d0*/  LEA R19, P1, R21, R2.reuse, 0x1 ;  /* 0x0000000215137211 */ /* 0x080fe200078208ff */
[----:B------:R-:W-:Y:S01]  /*92e0*/  STL [R1+0xdc], R91 ;  /* 0x0000dc5b01007387 */ /* 0x000fe20000100800 */
[----:B------:R-:W-:Y:S02]  /*92f0*/  LEA.HI.X.SX32 R13, R13, R3, 0x1, P5 ;  /* 0x000000030d0d7211 */ /* 0x000fe400028f0eff */
[----:B0-----:R-:W-:-:S05]  /*9300*/  LEA R89, P6, R17, R2, 0x1 ;  /* 0x0000000211597211 */ /* 0x001fca00078c08ff */
[----:B------:R-:W-:Y:S04]  /*9310*/  STL [R1+0x318], R89 ;  /* 0x0003185901007387 */ /* 0x000fe80000100800 */
[----:B------:R0:W-:Y:S04]  /*9320*/  STL [R1+0xe4], R23 ;  /* 0x0000e41701007387 */ /* 0x0001e80000100800 */
[----:B------:R1:W-:Y:S04]  /*9330*/  STL [R1+0x31c], R19 ;  /* 0x00031c1301007387 */ /* 0x0003e80000100800 */
[----:B------:R2:W-:Y:S01]  /*9340*/  STL [R1+0xec], R15 ;  /* 0x0000ec0f01007387 */ /* 0x0005e20000100800 */
[----:B0-----:R-:W-:-:S02]  /*9350*/  LEA R23, P2, R24, R2, 0x1 ;  /* 0x0000000218177211 */ /* 0x001fc400078408ff */
[----:B-1----:R-:W-:-:S03]  /*9360*/  LEA.HI.X.SX32 R19, R11, R3, 0x1, P3 ;  /* 0x000000030b137211 */ /* 0x002fc600018f0eff */
[----:B------:R-:W-:Y:S01]  /*9370*/  STL [R1+0x320], R23 ;  /* 0x0003201701007387 */ /* 0x000fe20000100800 */
[----:B------:R-:W-:Y:S02]  /*9380*/  LEA.HI.X.SX32 R11, R9, R3, 0x1, P4 ;  /* 0x00000003090b7211 */ /* 0x000fe400020f0eff */
[-C--:B--2---:R-:W-:Y:S01]  /*9390*/  LEA R15, P3, R26, R2.reuse, 0x1 ;  /* 0x000000021a0f7211 */ /* 0x084fe200078608ff */
[----:B------:R-:W-:Y:S01]  /*93a0*/  STL [R1+0xf4], R19 ;  /* 0x0000f41301007387 */ /* 0x000fe20000100800 */
[----:B------:R-:W-:-:S03]  /*93b0*/  LEA R9, P4, R28, R2, 0x1 ;  /* 0x000000021c097211 */ /* 0x000fc600078808ff */
[----:B------:R-:W-:Y:S04]  /*93c0*/  STL [R1+0x324], R15 ;  /* 0x0003240f01007387 */ /* 0x000fe80000100800 */
[----:B------:R0:W-:Y:S04]  /*93d0*/  STL [R1+0xfc], R11 ;  /* 0x0000fc0b01007387 */ /* 0x0001e80000100800 */
[----:B------:R1:W-:Y:S04]  /*93e0*/  STL [R1+0x328], R9 ;  /* 0x0003280901007387 */ /* 0x0003e80000100800 */
[----:B------:R-:W-:Y:S01]  /*93f0*/  STL [R1+0x200], R13 ;  /* 0x0002000d01007387 */ /* 0x000fe20000100800 */
[----:B0-----:R-:W-:-:S02]  /*9400*/  LEA R11, P5, R30, R2, 0x1 ;  /* 0x000000021e0b7211 */ /* 0x001fc400078a08ff */
[-C--:B------:R-:W-:Y:S02]  /*9410*/  LEA.HI.X.SX32 R2, R21, R3.reuse, 0x1, P1 ;  /* 0x0000000315027211 */ /* 0x080fe400008f0eff */
[-C--:B-1----:R-:W-:Y:S01]  /*9420*/  LEA.HI.X.SX32 R9, R17, R3.reuse, 0x1, P6 ;  /* 0x0000000311097211 */ /* 0x082fe200030f0eff */
[----:B------:R0:W-:Y:S04]  /*9430*/  STL [R1+0x230], R11 ;  /* 0x0002300b01007387 */ /* 0x0001e80000100800 */
[----:B------:R1:W-:Y:S04]  /*9440*/  STL [R1+0x104], R9 ;  /* 0x0001040901007387 */ /* 0x0003e80000100800 */
[----:B------:R2:W-:Y:S01]  /*9450*/  STL [R1+0x10c], R2 ;  /* 0x00010c0201007387 */ /* 0x0005e20000100800 */
[----:B0-----:R-:W-:-:S02]  /*9460*/  LEA.HI.X.SX32 R11, R24, R3, 0x1, P2 ;  /* 0x00000003180b7211 */ /* 0x001fc400010f0eff */
[----:B------:R-:W-:Y:S02]  /*9470*/  CS2R R24, SRZ ;  /* 0x0000000000187805 */ /* 0x000fe4000001ff00 */
[-C--:B-1----:R-:W-:Y:S01]  /*9480*/  LEA.HI.X.SX32 R9, R26, R3.reuse, 0x1, P3 ;  /* 0x000000031a097211 */ /* 0x082fe200018f0eff */
[----:B------:R-:W-:Y:S01]  /*9490*/  STL [R1+0x114], R11 ;  /* 0x0001140b01007387 */ /* 0x000fe20000100800 */
[----:B------:R-:W-:Y:S02]  /*94a0*/  CS2R R26, SRZ ;  /* 0x00000000001a7805 */ /* 0x000fe4000001ff00 */
[-C--:B--2---:R-:W-:Y:S01]  /*94b0*/  LEA.HI.X.SX32 R2, R28, R3.reuse, 0x1, P4 ;  /* 0x000000031c027211 */ /* 0x084fe200020f0eff */
[----:B------:R-:W-:Y:S01]  /*94c0*/  STL [R1+0x11c], R9 ;  /* 0x00011c0901007387 */ /* 0x000fe20000100800 */
[----:B------:R-:W-:Y:S02]  /*94d0*/  LEA.HI.X.SX32 R3, R30, R3, 0x1, P5 ;  /* 0x000000031e037211 */ /* 0x000fe400028f0eff */
[----:B------:R-:W-:-:S02]  /*94e0*/  CS2R R28, SRZ ;  /* 0x00000000001c7805 */ /* 0x000fc4000001ff00 */
[----:B------:R-:W-:Y:S01]  /*94f0*/  CS2R R30, SRZ ;  /* 0x00000000001e7805 */ /* 0x000fe2000001ff00 */
[----:B------:R0:W-:Y:S04]  /*9500*/  STL [R1+0x120], R2 ;  /* 0x0001200201007387 */ /* 0x0001e80000100800 */
[----:B------:R1:W-:Y:S01]  /*9510*/  STL [R1+0x124], R3 ;  /* 0x0001240301007387 */ /* 0x0003e20000100800 */
[----:B0-----:R-:W-:Y:S01]  /*9520*/  LEA.HI.X.SX32 R2, R7, UR9, 0x1, P0 ;  /* 0x0000000907027c11 */ /* 0x001fe200080f0eff */
[----:B------:R-:W-:Y:S01]  /*9530*/  ULDC UR9, c[0x0][0x238] ;  /* 0x00008e0000097ab9 */ /* 0x000fe20000000800 */
[----:B------:R-:W-:Y:S02]  /*9540*/  IMAD R7, R81, UR12, RZ ;  /* 0x0000000c51077c24 */ /* 0x000fe4000f8e02ff */
[----:B-1----:R-:W-:-:S02]  /*9550*/  IMAD.SHL.U32 R3, R157, 0x200, RZ ;  /* 0x000002009d037824 */ /* 0x002fc400078e00ff */
[----:B------:R-:W-:Y:S02]  /*9560*/  IMAD R9, R79, UR9, RZ ;  /* 0x000000094f097c24 */ /* 0x000fe4000f8e02ff */
[----:B------:R-:W-:Y:S01]  /*9570*/  IMAD R9, R83, UR14, RZ ;  /* 0x0000000e53097c24 */ /* 0x000fe2000f8e02ff */
[----:B------:R0:W-:Y:S01]  /*9580*/  STL [R1+0x344], R3 ;  /* 0x0003440301007387 */ /* 0x0001e20000100800 */
[----:B------:R-:W-:Y:S02]  /*9590*/  IMAD R7, R84, UR15, RZ ;  /* 0x0000000f54077c24 */ /* 0x000fe4000f8e02ff */
[----:B------:R-:W-:Y:S02]  /*95a0*/  IMAD R9, R153, UR19, RZ ;  /* 0x0000001399097c24 */ /* 0x000fe4000f8e02ff */
[----:B------:R-:W-:Y:S02]  /*95b0*/  IMAD R7, R151, UR22, RZ ;  /* 0x0000001697077c24 */ /* 0x000fe4000f8e02ff */
[----:B------:R-:W-:-:S02]  /*95c0*/  IMAD R9, R147, UR26, RZ ;  /* 0x0000001a93097c24 */ /* 0x000fc4000f8e02ff */
[----:B------:R-:W-:Y:S02]  /*95d0*/  IMAD R7, R145, UR27, RZ ;  /* 0x0000001b91077c24 */ /* 0x000fe4000f8e02ff */
[----:B0-----:R-:W-:Y:S01]  /*95e0*/  IMAD R3, R78, UR8, RZ ;  /* 0x000000084e037c24 */ /* 0x001fe2000f8e02ff */
[----:B------:R-:W-:Y:S01]  /*95f0*/  UIADD3 UR8, UP0, UR6, 0x80, URZ ;  /* 0x0000008006087890 */ /* 0x000fe2000ff1e03f */
[----:B------:R-:W-:Y:S01]  /*9600*/  IMAD R3, R80, UR11, RZ ;  /* 0x0000000b50037c24 */ /* 0x000fe2000f8e02ff */
[----:B------:R-:W-:Y:S01]  /*9610*/  CS2R R78, SRZ ;  /* 0x00000000004e7805 */ /* 0x000fe2000001ff00 */
[----:B------:R-:W-:Y:S01]  /*9620*/  IMAD R3, R82, UR13, RZ ;  /* 0x0000000d52037c24 */ /* 0x000fe2000f8e02ff */
[----:B------:R-:W-:Y:S01]  /*9630*/  UIADD3.X UR9, UR4, 0x40000040, URZ, UP0, !UPT ;  /* 0x4000004004097890 */ /* 0x000fe200087fe43f */
[----:B------:R-:W-:Y:S01]  /*9640*/  IMAD R3, R85, UR16, RZ ;  /* 0x0000001055037c24 */ /* 0x000fe2000f8e02ff */
[----:B------:R-:W-:Y:S01]  /*9650*/  CS2R R80, SRZ ;  /* 0x0000000000507805 */ /* 0x000fe2000001ff00 */
[----:B------:R-:W-:Y:S01]  /*9660*/  IMAD R3, R86, UR18, RZ ;  /* 0x0000001256037c24 */ /* 0x000fe2000f8e02ff */
[----:B------:R-:W-:Y:S01]  /*9670*/  SHF.R.S32.HI R3, RZ, 0x7, R77 ;  /* 0x00000007ff037819 */ /* 0x000fe2000001144d */
[----:B------:R-:W-:Y:S01]  /*9680*/  IMAD R9, R141, UR31, RZ ;  /* 0x0000001f8d097c24 */ /* 0x000fe2000f8e02ff */
[----:B------:R-:W-:Y:S01]  /*9690*/  CS2R R76, SRZ ;  /* 0x00000000004c7805 */ /* 0x000fe2000001ff00 */
[----:B------:R-:W-:Y:S01]  /*96a0*/  IMAD R7, R139, UR34, RZ ;  /* 0x000000228b077c24 */ /* 0x000fe2000f8e02ff */
[----:B------:R-:W-:Y:S01]  /*96b0*/  CS2R R82, SRZ ;  /* 0x0000000000527805 */ /* 0x000fe2000001ff00 */
[----:B------:R0:W-:Y:S01]  /*96c0*/  STL [R1+0x33c], R3 ;  /* 0x00033c0301007387 */ /* 0x0001e20000100800 */
[----:B------:R-:W-:Y:S01]  /*96d0*/  IMAD R9, R135, UR38, RZ ;  /* 0x0000002687097c24 */ /* 0x000fe2000f8e02ff */
[----:B------:R-:W-:Y:S01]  /*96e0*/  CS2R R84, SRZ ;  /* 0x0000000000547805 */ /* 0x000fe2000001ff00 */
[----:B------:R-:W-:Y:S01]  /*96f0*/  IMAD R7, R133, UR39, RZ ;  /* 0x0000002785077c24 */ /* 0x000fe2000f8e02ff */
[----:B------:R-:W-:Y:S01]  /*9700*/  CS2R R86, SRZ ;  /* 0x0000000000567805 */ /* 0x000fe2000001ff00 */
[----:B------:R-:W-:Y:S01]  /*9710*/  IMAD R9, R129, UR44, RZ ;  /* 0x0000002c81097c24 */ /* 0x000fe2000f8e02ff */
[----:B------:R-:W-:Y:S01]  /*9720*/  UIADD3.64 UR16, UR8, 0x80, URZ ;  /* 0x0000008008107897 */ /* 0x000fe2000fffe03f */
[----:B------:R-:W-:Y:S01]  /*9730*/  IMAD R7, R127, UR45, RZ ;  /* 0x0000002d7f077c24 */ /* 0x000fe2000f8e02ff */
[----:B------:R-:W-:Y:S01]  /*9740*/  UIADD3.64 UR20, UR8, 0x100, URZ ;  /* 0x0000010008147897 */ /* 0x000fe2000fffe03f */
[----:B0-----:R-:W-:Y:S01]  /*9750*/  IMAD R3, R149, UR23, RZ ;  /* 0x0000001795037c24 */ /* 0x001fe2000f8e02ff */
[----:B------:R-:W-:Y:S01]  /*9760*/  UIADD3.64 UR24, UR8, 0x180, URZ ;  /* 0x0000018008187897 */ /* 0x000fe2000fffe03f */
[----:B------:R-:W-:Y:S01]  /*9770*/  IMAD R3, R143, UR30, RZ ;  /* 0x0000001e8f037c24 */ /* 0x000fe2000f8e02ff */
[----:B------:R-:W-:Y:S01]  /*9780*/  UIADD3.64 UR28, UR8, 0x200, URZ ;  /* 0x00000200081c7897 */ /* 0x000fe2000fffe03f */
[----:B------:R-:W-:Y:S01]  /*9790*/  IMAD R3, R137, UR35, RZ ;  /* 0x0000002389037c24 */ /* 0x000fe2000f8e02ff */
[----:B------:R-:W-:Y:S01]  /*97a0*/  UIADD3.64 UR32, UR8, 0x280, URZ ;  /* 0x0000028008207897 */ /* 0x000fe2000fffe03f */
[----:B------:R-:W-:Y:S01]  /*97b0*/  IMAD R3, R131, UR43, RZ ;  /* 0x0000002b83037c24 */ /* 0x000fe2000f8e02ff */
[----:B------:R-:W-:Y:S01]  /*97c0*/  UIADD3.64 UR36, UR8, 0x300, URZ ;  /* 0x0000030008247897 */ /* 0x000fe2000fffe03f */
[----:B------:R-:W-:Y:S01]  /*97d0*/  IMAD R3, R125, UR46, RZ ;  /* 0x0000002e7d037c24 */ /* 0x000fe2000f8e02ff */
[----:B------:R-:W-:-:S10]  /*97e0*/  ULDC UR43, c[0x0][0x238] ;  /* 0x00008e00002b7ab9 */ /* 0x000fd40000000800 */
.L_x_2:
[C---:B------:R-:W-:Y:S01]  /*97f0*/  LOP3.LUT R3, R0.reuse, 0x4, RZ, 0xfc, !PT ;  /* 0x0000000400037812 */ /* 0x040fe200078efcff */
[----:B------:R-:W-:Y:S01]  /*9800*/  ULDC UR4, c[0x0][0x238] ;  /* 0x00008e0000047ab9 */ /* 0x000fe20000000800 */
[C---:B------:R-:W-:Y:S01]  /*9810*/  ISETP.GE.AND P0, PT, R0.reuse, UR7, PT ;  /* 0x0000000700007c0c */ /* 0x040fe2000bf06270 */
[C---:B------:R-:W-:Y:S01]  /*9820*/  IMAD R154, R0.reuse, UR43, RZ ;  /* 0x0000002b009a7c24 */ /* 0x040fe2000f8e02ff */
[C---:B------:R-:W-:Y:S01]  /*9830*/  LOP3.LUT R13, R0.reuse, 0x4, RZ, 0xfc, !PT ;  /* 0x00000004000d7812 */ /* 0x040fe200078efcff */
[----:B------:R-:W-:Y:S01]  /*9840*/  ULDC UR10, c[0x0][0x238] ;  /* 0x00008e00000a7ab9 */ /* 0x000fe20000000800 */
[----:B------:R-:W-:Y:S01]  /*9850*/  ISETP.GE.AND P1, PT, R3, UR7, PT ;  /* 0x0000000703007c0c */ /* 0x000fe2000bf26270 */
[----:B------:R-:W-:Y:S01]  /*9860*/  IMAD.MOV.U32 R3, RZ, RZ, R2 ;  /* 0x000000ffff037224 */ /* 0x000fe200078e0002 */
[----:B------:R-:W-:Y:S01]  /*9870*/  PRMT R119, RZ, 0x7610, R119 ;  /* 0x00007610ff777816 */ /* 0x000fe20000000077 */
[----:B------:R-:W-:Y:S01]  /*9880*/  IMAD.MOV.U32 R2, RZ, RZ, R5 ;  /* 0x000000ffff027224 */ /* 0x000fe200078e0005 */
[----:B------:R-:W-:Y:S01]  /*9890*/  LOP3.LUT R19, R0, 0x8, RZ, 0xfc, !PT ;  /* 0x0000000800137812 */ /* 0x000fe200078efcff */
[----:B------:R-:W-:Y:S01]  /*98a0*/  IMAD R13, R13, UR4, RZ ;  /* 0x000000040d0d7c24 */ /* 0x000fe2000f8e02ff */
[----:B------:R-:W-:Y:S01]  /*98b0*/  PRMT R11, RZ, 0x7610, R11 ;  /* 0x00007610ff0b7816 */ /* 0x000fe2000000000b */
[----:B------:R-:W-:Y:S01]  /*98c0*/  IMAD.WIDE R154, R154, 0x2, R2 ;  /* 0x000000029a9a7825 */ /* 0x000fe200078e0202 */
[C---:B------:R-:W-:Y:S01]  /*98d0*/  LOP3.LUT R158, R0.reuse, 0x7c, RZ, 0xfc, !PT ;  /* 0x0000007c009e7812 */ /* 0x040fe200078efcff */
[----:B------:R-:W-:Y:S01]  /*98e0*/  ULDC UR4, c[0x0][0x238] ;  /* 0x00008e0000047ab9 */ /* 0x000fe20000000800 */
[----:B------:R-:W-:Y:S01]  /*98f0*/  PRMT R121, RZ, 0x7610, R121 ;  /* 0x00007610ff797816 */ /* 0x000fe20000000079 */
[----:B------:R-:W-:Y:S01]  /*9900*/  IMAD.WIDE R156, R13, 0x2, R2 ;  /* 0x000000020d9c7825 */ /* 0x000fe200078e0202 */
[----:B------:R-:W-:Y:S01]  /*9910*/  LOP3.LUT R13, R0, 0x8, RZ, 0xfc, !PT ;  /* 0x00000008000d7812 */ /* 0x000fe200078efcff */
[----:B------:R0:W2:Y:S03]  /*9920*/  @!P0 LDG.E.U16 R119, desc[UR40][R154.64] ;  /* 0x000000289a778981 */ /* 0x0000a6000c1e1500 */
[----:B------:R-:W-:Y:S01]  /*9930*/  ISETP.GE.AND P0, PT, R13, UR7, PT ;  /* 0x000000070d007c0c */ /* 0x000fe2000bf06270 */
[----:B------:R-:W-:Y:S01]  /*9940*/  IMAD R19, R19, UR4, RZ ;  /* 0x0000000413137c24 */ /* 0x000fe2000f8e02ff */
[----:B------:R-:W-:Y:S01]  /*9950*/  ISETP.GE.AND P3, PT, R158, UR7, PT ;  /* 0x000000079e007c0c */ /* 0x000fe2000bf66270 */
[----:B------:R1:W3:Y:S01]  /*9960*/  @!P1 LDG.E.U16 R11, desc[UR40][R156.64] ;  /* 0x000000289c0b9981 */ /* 0x0002e2000c1e1500 */
[----:B------:R-:W-:Y:S01]  /*9970*/  LOP3.LUT R13, R0, 0x74, RZ, 0xfc, !PT ;  /* 0x00000074000d7812 */ /* 0x000fe200078efcff */
[----:B------:R-:W-:Y:S01]  /*9980*/  IMAD R158, R158, UR43, RZ ;  /* 0x0000002b9e9e7c24 */ /* 0x000fe2000f8e02ff */
[----:B------:R-:W-:Y:S01]  /*9990*/  PRMT R5, RZ, 0x7610, R5 ;  /* 0x00007610ff057816 */ /* 0x000fe20000000005 */
[----:B------:R-:W-:Y:S01]  /*99a0*/  ULDC UR4, c[0x0][0x238] ;  /* 0x00008e0000047ab9 */ /* 0x000fe20000000800 */
[----:B0-----:R-:W-:Y:S01]  /*99b0*/  LOP3.LUT R154, R0, 0x78, RZ, 0xfc, !PT ;  /* 0x00000078009a7812 */ /* 0x001fe200078efcff */
[--C-:B------:R-:W-:Y:S01]  /*99c0*/  IMAD.WIDE R158, R158, 0x2, R2.reuse ;  /* 0x000000029e9e7825 */ /* 0x100fe200078e0202 */
[----:B------:R-:W-:Y:S01]  /*99d0*/  ISETP.GE.AND P1, PT, R13, UR7, PT ;  /* 0x000000070d007c0c */ /* 0x000fe2000bf26270 */
[----:B------:R-:W4:Y:S01]  /*99e0*/  LDL R153, [R1+0x230] ;  /* 0x0002300001997983 */ /* 0x000f220000100800 */
[----:B------:R-:W-:Y:S01]  /*99f0*/  ISETP.GE.AND P2, PT, R154, UR7, PT ;  /* 0x000000079a007c0c */ /* 0x000fe2000bf46270 */
[----:B-1----:R-:W-:Y:S01]  /*9a00*/  IMAD.WIDE R156, R19, 0x2, R2 ;  /* 0x00000002139c7825 */ /* 0x002fe200078e0202 */
[----:B------:R-:W-:Y:S01]  /*9a10*/  LOP3.LUT R19, R0, 0xc, RZ, 0xfc, !PT ;  /* 0x0000000c00137812 */ /* 0x000fe200078efcff */
[----:B------:R0:W3:Y:S01]  /*9a20*/  @!P3 LDG.E.U16 R5, desc[UR40][R158.64] ;  /* 0x000000289e05b981 */ /* 0x0000e2000c1e1500 */
[----:B------:R-:W-:Y:S01]  /*9a30*/  PRMT R7, RZ, 0x7610, R7 ;  /* 0x00007610ff077816 */ /* 0x000fe20000000007 */
[----:B------:R-:W-:-:S02]  /*9a40*/  IMAD R154, R154, UR43, RZ ;  /* 0x0000002b9a9a7c24 */ /* 0x000fc4000f8e02ff */
[----:B------:R-:W-:Y:S01]  /*9a50*/  IMAD R13, R13, UR43, RZ ;  /* 0x0000002b0d0d7c24 */ /* 0x000fe2000f8e02ff */
[----:B------:R1:W3:Y:S01]  /*9a60*/  @!P0 LDG.E.U16 R121, desc[UR40][R156.64] ;  /* 0x000000289c798981 */ /* 0x0002e2000c1e1500 */
[C---:B------:R-:W-:Y:S01]  /*9a70*/  ISETP.GE.AND P0, PT, R19.reuse, UR7, PT ;  /* 0x0000000713007c0c */ /* 0x040fe2000bf06270 */
[----:B------:R-:W-:Y:S01]  /*9a80*/  IMAD.WIDE R154, R154, 0x2, R2 ;  /* 0x000000029a9a7825 */ /* 0x000fe200078e0202 */
[----:B------:R-:W-:Y:S01]  /*9a90*/  PRMT R9, RZ, 0x7610, R9 ;  /* 0x00007610ff097816 */ /* 0x000fe20000000009 */
[----:B------:R-:W2:Y:S01]  /*9aa0*/  LDL R151, [R1+0x124] ;  /* 0x0001240001977983 */ /* 0x000ea20000100800 */
[C---:B0-----:R-:W-:Y:S01]  /*9ab0*/  LOP3.LUT R158, R0.reuse, 0x6c, RZ, 0xfc, !PT ;  /* 0x0000006c009e7812 */ /* 0x041fe200078efcff */
[----:B------:R-:W-:Y:S01]  /*9ac0*/  IMAD R19, R19, UR4, RZ ;  /* 0x0000000413137c24 */ /* 0x000fe2000f8e02ff */
[----:B------:R-:W-:Y:S01]  /*9ad0*/  PRMT R15, RZ, 0x7610, R15 ;  /* 0x00007610ff0f7816 */ /* 0x000fe2000000000f */
[----:B------:R0:W3:Y:S01]  /*9ae0*/  @!P2 LDG.E.U16 R7, desc[UR40][R154.64] ;  /* 0x000000289a07a981 */ /* 0x0000e2000c1e1500 */
[C---:B------:R-:W-:Y:S01]  /*9af0*/  LOP3.LUT R91, R0.reuse, 0x10, RZ, 0xfc, !PT ;  /* 0x00000010005b7812 */ /* 0x040fe200078efcff */
[--C-:B-1----:R-:W-:Y:S01]  /*9b00*/  IMAD.WIDE R156, R13, 0x2, R2.reuse ;  /* 0x000000020d9c7825 */ /* 0x102fe200078e0202 */
[C---:B------:R-:W-:Y:S01]  /*9b10*/  LOP3.LUT R13, R0.reuse, 0x70, RZ, 0xfc, !PT ;  /* 0x00000070000d7812 */ /* 0x040fe200078efcff */
[----:B------:R-:W-:Y:S01]  /*9b20*/  ULDC UR4, c[0x0][0x238] ;  /* 0x00008e0000047ab9 */ /* 0x000fe20000000800 */
[----:B------:R-:W-:Y:S01]  /*9b30*/  LOP3.LUT R99, R0, 0x10, RZ, 0xfc, !PT ;  /* 0x0000001000637812 */ /* 0x000fe200078efcff */
[----:B------:R-:W4:Y:S04]  /*9b40*/  LDL.LU R242, [R1+0x128] ;  /* 0x0001280001f27983 */ /* 0x000f280000300800 */
[----:B------:R1:W3:Y:S01]  /*9b50*/  @!P1 LDG.E.U16 R9, desc[UR40][R156.64] ;  /* 0x000000289c099981 */ /* 0x0002e2000c1e1500 */
[----:B0-----:R-:W-:Y:S01]  /*9b60*/  IMAD.WIDE R154, R19, 0x2, R2 ;  /* 0x00000002139a7825 */ /* 0x001fe200078e0202 */
[----:B------:R-:W-:-:S03]  /*9b70*/  ISETP.GE.AND P1, PT, R158, UR7, PT ;  /* 0x000000079e007c0c */ /* 0x000fc6000bf26270 */
[----:B------:R-:W-:Y:S01]  /*9b80*/  IMAD R158, R158, UR43, RZ ;  /* 0x0000002b9e9e7c24 */ /* 0x000fe2000f8e02ff */
[----:B------:R0:W3:Y:S01]  /*9b90*/  @!P0 LDG.E.U16 R15, desc[UR40][R154.64] ;  /* 0x000000289a0f8981 */ /* 0x0000e2000c1e1500 */
[----:B------:R-:W-:Y:S02]  /*9ba0*/  ISETP.GE.AND P0, PT, R91, UR7, PT ;  /* 0x000000075b007c0c */ /* 0x000fe4000bf06270 */
[C---:B------:R-:W-:Y:S01]  /*9bb0*/  ISETP.GE.AND P2, PT, R13.reuse, UR7, PT ;  /* 0x000000070d007c0c */ /* 0x040fe2000bf46270 */
[----:B-1----:R-:W-:Y:S01]  /*9bc0*/  IMAD R156, R13, UR43, RZ ;  /* 0x0000002b0d9c7c24 */ /* 0x002fe2000f8e02ff */
[----:B------:R-:W-:Y:S01]  /*9bd0*/  PRMT R13, RZ, 0x7610, R13 ;  /* 0x00007610ff0d7816 */ /* 0x000fe2000000000d */
[----:B------:R-:W-:Y:S01]  /*9be0*/  IMAD.WIDE R158, R158, 0x2, R2 ;  /* 0x000000029e9e7825 */ /* 0x000fe200078e0202 */
[----:B------:R-:W-:-:S03]  /*9bf0*/  LOP3.LUT R91, R0, 0x14, RZ, 0xfc, !PT ;  /* 0x00000014005b7812 */ /* 0x000fc600078efcff */
[----:B------:R-:W-:Y:S01]  /*9c00*/  IMAD R99, R99, UR4, RZ ;  /* 0x0000000463637c24 */ /* 0x000fe2000f8e02ff */
[----:B------:R-:W-:Y:S01]  /*9c10*/  PRMT R123, RZ, 0x7610, R123 ;  /* 0x00007610ff7b7816 */ /* 0x000fe2000000007b */
[----:B------:R-:W3:Y:S01]  /*9c20*/  @!P1 LDG.E.U16 R13, desc[UR40][R158.64] ;  /* 0x000000289e0d9981 */ /* 0x000ee2000c1e1500 */
[----:B------:R-:W-:Y:S01]  /*9c30*/  LOP3.LUT R19, R0, 0x68, RZ, 0xfc, !PT ;  /* 0x0000006800137812 */ /* 0x000fe200078efcff */
[----:B0-----:R-:W-:Y:S01]  /*9c40*/  IMAD.WIDE R154, R99, 0x2, R2 ;  /* 0x00000002639a7825 */ /* 0x001fe200078e0202 */
[----:B------:R-:W-:Y:S01]  /*9c50*/  PRMT R17, RZ, 0x7610, R17 ;  /* 0x00007610ff117816 */ /* 0x000fe20000000011 */
[----:B------:R-:W-:Y:S01]  /*9c60*/  ULDC UR4, c[0x0][0x238] ;  /* 0x00008e0000047ab9 */ /* 0x000fe20000000800 */
[----:B------:R-:W-:Y:S01]  /*9c70*/  ISETP.GE.AND P1, PT, R91, UR7, PT ;  /* 0x000000075b007c0c */ /* 0x000fe2000bf26270 */
[----:B------:R-:W-:Y:S01]  /*9c80*/  IMAD.WIDE R156, R156, 0x2, R2 ;  /* 0x000000029c9c7825 */ /* 0x000fe200078e0202 */
[----:B------:R-:W-:Y:S01]  /*9c90*/  LOP3.LUT R91, R0, 0x18, RZ, 0xfc, !PT ;  /* 0x00000018005b7812 */ /* 0x000fe200078efcff */
[----:B------:R-:W3:Y:S01]  /*9ca0*/  @!P0 LDG.E.U16 R123, desc[UR40][R154.64] ;  /* 0x000000289a7b8981 */ /* 0x000ee2000c1e1500 */
[----:B------:R-:W-:-:S02]  /*9cb0*/  ISETP.GE.AND P3, PT, R19, UR7, PT ;  /* 0x0000000713007c0c */ /* 0x000fc4000bf66270 */
[----:B------:R-:W-:Y:S01]  /*9cc0*/  ISETP.GE.AND P0, PT, R91, UR7, PT ;  /* 0x000000075b007c0c */ /* 0x000fe2000bf06270 */
[----:B------:R0:W3:Y:S01]  /*9cd0*/  @!P2 LDG.E.U16 R17, desc[UR40][R156.64] ;  /* 0x000000289c11a981 */ /* 0x0000e2000c1e1500 */
[----:B------:R-:W-:Y:S02]  /*9ce0*/  LOP3.LUT R91, R0, 0x14, RZ, 0xfc, !PT ;  /* 0x00000014005b7812 */ /* 0x000fe400078efcff */
[----:B------:R-:W-:-:S03]  /*9cf0*/  PRMT R23, RZ, 0x7610, R23 ;  /* 0x00007610ff177816 */ /* 0x000fc60000000017 */
[----:B------:R-:W-:Y:S01]  /*9d00*/  IMAD R91, R91, UR4, RZ ;  /* 0x000000045b5b7c24 */ /* 0x000fe2000f8e02ff */
[----:B------:R-:W-:Y:S01]  /*9d10*/  ULDC UR4, c[0x0][0x238] ;  /* 0x00008e0000047ab9 */ /* 0x000fe20000000800 */
[----:B0-----:R-:W-:Y:S01]  /*9d20*/  IMAD R156, R19, UR43, RZ ;  /* 0x0000002b139c7c24 */ /* 0x001fe2000f8e02ff */
[----:B------:R-:W-:-:S03]  /*9d30*/  LOP3.LUT R19, R0, 0x64, RZ, 0xfc, !PT ;  /* 0x0000006400137812 */ /* 0x000fc600078efcff */
[----:B------:R-:W-:Y:S01]  /*9d40*/  IMAD.WIDE R156, R156, 0x2, R2 ;  /* 0x000000029c9c7825 */ /* 0x000fe200078e0202 */
[----:B------:R-:W-:-:S03]  /*9d50*/  ISETP.GE.AND P2, PT, R19, UR7, PT ;  /* 0x0000000713007c0c */ /* 0x000fc6000bf46270 */
[----:B------:R-:W-:Y:S01]  /*9d60*/  IMAD.WIDE R154, R91, 0x2, R2 ;  /* 0x000000025b9a7825 */ /* 0x000fe200078e0202 */
[----:B------:R0:W3:Y:S01]  /*9d70*/  @!P3 LDG.E.U16 R23, desc[UR40][R156.64] ;  /* 0x000000289c17b981 */ /* 0x0000e2000c1e1500 */
[----:B------:R-:W-:-:S05]  /*9d80*/  LOP3.LUT R91, R0, 0x18, RZ, 0xfc, !PT ;  /* 0x00000018005b7812 */ /* 0x000fca00078efcff */
[----:B------:R-:W-:Y:S01]  /*9d90*/  IMAD R91, R91, UR4, RZ ;  /* 0x000000045b5b7c24 */ /* 0x000fe2000f8e02ff */
[----:B------:R-:W-:Y:S01]  /*9da0*/  LOP3.LUT R99, R0, 0x20, RZ, 0xfc, !PT ;  /* 0x0000002000637812 */ /* 0x000fe200078efcff */
[----:B------:R-:W-:Y:S01]  /*9db0*/  ULDC UR4, c[0x0][0x238] ;  /* 0x00008e0000047ab9 */ /* 0x000fe20000000800 */
[----:B0-----:R-:W-:Y:S01]  /*9dc0*/  IMAD R156, R19, UR43, RZ ;  /* 0x0000002b139c7c24 */ /* 0x001fe2000f8e02ff */
[----:B------:R-:W-:Y:S02]  /*9dd0*/  PRMT R19, RZ, 0x7610, R19 ;  /* 0x00007610ff137816 */ /* 0x000fe40000000013 */
[----:B------:R-:W-:-:S04]  /*9de0*/  PRMT R125, RZ, 0x7610, R125 ;  /* 0x00007610ff7d7816 */ /* 0x000fc8000000007d */
[----:B------:R0:W3:Y:S01]  /*9df0*/  @!P1 LDG.E.U16 R19, desc[UR40][R154.64] ;  /* 0x000000289a139981 */ /* 0x0000e2000c1e1500 */
[----:B------:R-:W-:Y:S01]  /*9e00*/  ISETP.GE.AND P1, PT, R99, UR7, PT ;  /* 0x0000000763007c0c */ /* 0x000fe2000bf26270 */
[----:B0-----:R-:W-:Y:S01]  /*9e10*/  IMAD.WIDE R154, R91, 0x2, R2 ;  /* 0x000000025b9a7825 */ /* 0x001fe200078e0202 */
[C---:B------:R-:W-:Y:S02]  /*9e20*/  LOP3.LUT R91, R0.reuse, 0x20, RZ, 0xfc, !PT ;  /* 0x00000020005b7812 */ /* 0x040fe400078efcff */
[C---:B------:R-:W-:Y:S02]  /*9e30*/  LOP3.LUT R99, R0.reuse, 0x1c, RZ, 0xfc, !PT ;  /* 0x0000001c00637812 */ /* 0x040fe400078efcff */
[----:B------:R0:W3:Y:S01]  /*9e40*/  @!P0 LDG.E.U16 R125, desc[UR40][R154.64] ;  /* 0x000000289a7d8981 */ /* 0x0000e2000c1e1500 */
[----:B------:R-:W-:Y:S01]  /*9e50*/  IMAD R91, R91, UR4, RZ ;  /* 0x000000045b5b7c24 */ /* 0x000fe2000f8e02ff */
[----:B------:R-:W-:Y:S01]  /*9e60*/  PRMT R127, RZ, 0x7610, R127 ;  /* 0x00007610ff7f7816 */ /* 0x000fe2000000007f */
[----:B------:R-:W-:Y:S01]  /*9e70*/  ULDC UR4, c[0x0][0x238] ;  /* 0x00008e0000047ab9 */ /* 0x000fe20000000800 */
[----:B------:R-:W-:Y:S01]  /*9e80*/  ISETP.GE.AND P0, PT, R99, UR7, PT ;  /* 0x0000000763007c0c */ /* 0x000fe2000bf06270 */
[----:B0-----:R-:W-:Y:S01]  /*9e90*/  IMAD.WIDE R154, R91, 0x2, R2 ;  /* 0x000000025b9a7825 */ /* 0x001fe200078e0202 */
[----:B------:R-:W-:-:S02]  /*9ea0*/  LOP3.LUT R91, R0, 0x1c, RZ, 0xfc, !PT ;  /* 0x0000001c005b7812 */ /* 0x000fc400078efcff */
[C---:B------:R-:W-:Y:S02]  /*9eb0*/  LOP3.LUT R99, R0.reuse, 0x28, RZ, 0xfc, !PT ;  /* 0x0000002800637812 */ /* 0x040fe400078efcff */
[----:B------:R0:W3:Y:S01]  /*9ec0*/  @!P1 LDG.E.U16 R127, desc[UR40][R154.64] ;  /* 0x000000289a7f9981 */ /* 0x0000e2000c1e1500 */
[----:B------:R-:W-:Y:S01]  /*9ed0*/  IMAD R91, R91, UR4, RZ ;  /* 0x000000045b5b7c24 */ /* 0x000fe2000f8e02ff */
[----:B------:R-:W-:Y:S01]  /*9ee0*/  PRMT R89, RZ, 0x7610, R89 ;  /* 0x00007610ff597816 */ /* 0x000fe20000000059 */
[----:B------:R-:W-:Y:S01]  /*9ef0*/  ULDC UR4, c[0x0][0x238] ;  /* 0x00008e0000047ab9 */ /* 0x000fe20000000800 */
[----:B------:R-:W-:Y:S02]  /*9f00*/  ISETP.GE.AND P1, PT, R99, UR7, PT ;  /* 0x0000000763007c0c */ /* 0x000fe4000bf26270 */
[C---:B------:R-:W-:Y:S01]  /*9f10*/  LOP3.LUT R99, R0.reuse, 0x30, RZ, 0xfc, !PT ;  /* 0x0000003000637812 */ /* 0x040fe200078efcff */
[----:B0-----:R-:W-:Y:S01]  /*9f20*/  IMAD.WIDE R154, R91, 0x2, R2 ;  /* 0x000000025b9a7825 */ /* 0x001fe200078e0202 */
[----:B------:R-:W-:-:S02]  /*9f30*/  LOP3.LUT R91, R0, 0x28, RZ, 0xfc, !PT ;  /* 0x00000028005b7812 */ /* 0x000fc400078efcff */
[----:B------:R-:W-:Y:S02]  /*9f40*/  PRMT R129, RZ, 0x7610, R129 ;  /* 0x00007610ff817816 */ /* 0x000fe40000000081 */
[----:B------:R0:W3:Y:S01]  /*9f50*/  @!P0 LDG.E.U16 R89, desc[UR40][R154.64] ;  /* 0x000000289a598981 */ /* 0x0000e2000c1e1500 */
[----:B------:R-:W-:Y:S01]  /*9f60*/  IMAD R91, R91, UR4, RZ ;  /* 0x000000045b5b7c24 */ /* 0x000fe2000f8e02ff */
[C---:B------:R-:W-:Y:S01]  /*9f70*/  ISETP.GE.AND P0, PT, R99.reuse, UR7, PT ;  /* 0x0000000763007c0c */ /* 0x040fe2000bf06270 */
[----:B------:R-:W-:Y:S02]  /*9f80*/  ULDC UR4, c[0x0][0x238] ;  /* 0x00008e0000047ab9 */ /* 0x000fe40000000800 */
[----:B------:R-:W-:Y:S01]  /*9f90*/  IMAD R99, R99, UR4, RZ ;  /* 0x0000000463637c24 */ /* 0x000fe2000f8e02ff */
[----:B------:R-:W-:Y:S01]  /*9fa0*/  PRMT R131, RZ, 0x7610, R131 ;  /* 0x00007610ff837816 */ /* 0x000fe20000000083 */
[----:B------:R-:W-:Y:S01]  /*9fb0*/  ULDC UR4, c[0x0][0x238] ;  /* 0x00008e0000047ab9 */ /* 0x000fe20000000800 */
[----:B0-----:R-:W-:Y:S01]  /*9fc0*/  IMAD.WIDE R154, R91, 0x2, R2 ;  /* 0x000000025b9a7825 */ /* 0x001fe200078e0202 */
[----:B------:R-:W-:-:S04]  /*9fd0*/  LOP3.LUT R91, R0, 0x38, RZ, 0xfc, !PT ;  /* 0x00000038005b7812 */ /* 0x000fc800078efcff */
[----:B------:R0:W3:Y:S01]  /*9fe0*/  @!P1 LDG.E.U16 R129, desc[UR40][R154.64] ;  /* 0x000000289a819981 */ /* 0x0000e2000c1e1500 */
[----:B------:R-:W-:Y:S01]  /*9ff0*/  LOP3.LUT R103, R0, 0x38, RZ, 0xfc, !PT ;  /* 0x0000003800677812 */ /* 0x000fe200078efcff */
[----:B0-----:R-:W-:-:S05]  /*a000*/  IMAD.WIDE R154, R99, 0x2, R2 ;  /* 0x00000002639a7825 */ /* 0x001fca00078e0202 */
[----:B------:R0:W3:Y:S01]  /*a010*/  @!P0 LDG.E.U16 R131, desc[UR40][R154.64] ;  /* 0x000000289a838981 */ /* 0x0000e2000c1e1500 */
[----:B------:R-:W-:Y:S01]  /*a020*/  ISETP.GE.AND P0, PT, R91, UR7, PT ;  /* 0x000000075b007c0c */ /* 0x000fe2000bf06270 */
[----:B------:R-:W-:Y:S01]  /*a030*/  IMAD R103, R103, UR10, RZ ;  /* 0x0000000a67677c24 */ /* 0x000fe2000f8e02ff */
[C---:B------:R-:W-:Y:S01]  /*a040*/  LOP3.LUT R91, R0.reuse, 0x40, RZ, 0xfc, !PT ;  /* 0x00000040005b7812 */ /* 0x040fe200078efcff */
[----:B------:R-:W-:Y:S01]  /*a050*/  ULDC UR10, c[0x0][0x238] ;  /* 0x00008e00000a7ab9 */ /* 0x000fe20000000800 */
[----:B------:R-:W-:Y:S02]  /*a060*/  PRMT R133, RZ, 0x7610, R133 ;  /* 0x00007610ff857816 */ /* 0x000fe40000000085 */
[C---:B------:R-:W-:Y:S02]  /*a070*/  LOP3.LUT R99, R0.reuse, 0x40, RZ, 0xfc, !PT ;  /* 0x0000004000637812 */ /* 0x040fe400078efcff */
[----:B------:R-:W-:Y:S01]  /*a080*/  ISETP.GE.AND P1, PT, R91, UR7, PT ;  /* 0x000000075b007c0c */ /* 0x000fe2000bf26270 */
[----:B0-----:R-:W-:Y:S01]  /*a090*/  IMAD.WIDE R154, R103, 0x2, R2 ;  /* 0x00000002679a7825 */ /* 0x001fe200078e0202 */
[----:B------:R-:W-:-:S02]  /*a0a0*/  LOP3.LUT R91, R0, 0x48, RZ, 0xfc, !PT ;  /* 0x00000048005b7812 */ /* 0x000fc400078efcff */
[C---:B------:R-:W-:Y:S01]  /*a0b0*/  LOP3.LUT R103, R0.reuse, 0x48, RZ, 0xfc, !PT ;  /* 0x0000004800677812 */ /* 0x040fe200078efcff */
[----:B------:R-:W-:Y:S01]  /*a0c0*/  IMAD R99, R99, UR4, RZ ;  /* 0x0000000463637c24 */ /* 0x000fe2000f8e02ff */
[----:B------:R0:W3:Y:S01]  /*a0d0*/  @!P0 LDG.E.U16 R133, desc[UR40][R154.64] ;  /* 0x000000289a858981 */ /* 0x0000e2000c1e1500 */
[----:B------:R-:W-:Y:S01]  /*a0e0*/  ISETP.GE.AND P0, PT, R91, UR7, PT ;  /* 0x000000075b007c0c */ /* 0x000fe2000bf06270 */
[----:B------:R-:W-:Y:S01]  /*a0f0*/  ULDC UR4, c[0x0][0x238] ;  /* 0x00008e0000047ab9 */ /* 0x000fe20000000800 */
[----:B------:R-:W-:Y:S01]  /*a100*/  PRMT R135, RZ, 0x7610, R135 ;  /* 0x00007610ff877816 */ /* 0x000fe20000000087 */
[----:B------:R-:W-:Y:S01]  /*a110*/  IMAD R103, R103, UR10, RZ ;  /* 0x0000000a67677c24 */ /* 0x000fe2000f8e02ff */
[C---:B------:R-:W-:Y:S01]  /*a120*/  LOP3.LUT R91, R0.reuse, 0x50, RZ, 0xfc, !PT ;  /* 0x00000050005b7812 */ /* 0x040fe200078efcff */
[----:B------:R-:W-:Y:S01]  /*a130*/  ULDC UR10, c[0x0][0x238] ;  /* 0x00008e00000a7ab9 */ /* 0x000fe20000000800 */
[----:B0-----:R-:W-:Y:S01]  /*a140*/  IMAD.WIDE R154, R99, 0x2, R2 ;  /* 0x00000002639a7825 */ /* 0x001fe200078e0202 */
[----:B------:R-:W-:-:S02]  /*a150*/  LOP3.LUT R99, R0, 0x50, RZ, 0xfc, !PT ;  /* 0x0000005000637812 */ /* 0x000fc400078efcff */
[----:B------:R-:W-:Y:S02]  /*a160*/  PRMT R137, RZ, 0x7610, R137 ;  /* 0x00007610ff897816 */ /* 0x000fe40000000089 */
[----:B------:R0:W3:Y:S01]  /*a170*/  @!P1 LDG.E.U16 R135, desc[UR40][R154.64] ;  /* 0x000000289a879981 */ /* 0x0000e2000c1e1500 */
[----:B------:R-:W-:Y:S01]  /*a180*/  ISETP.GE.AND P1, PT, R91, UR7, PT ;  /* 0x000000075b007c0c */ /* 0x000fe2000bf26270 */
[----:B------:R-:W-:Y:S02]  /*a190*/  IMAD R99, R99, UR4, RZ ;  /* 0x0000000463637c24 */ /* 0x000fe4000f8e02ff */
[----:B0-----:R-:W-:Y:S01]  /*a1a0*/  IMAD.WIDE R154, R103, 0x2, R2 ;  /* 0x00000002679a7825 */ /* 0x001fe200078e0202 */
[----:B------:R-:W-:Y:S01]  /*a1b0*/  LOP3.LUT R91, R0, 0x58, RZ, 0xfc, !PT ;  /* 0x00000058005b7812 */ /* 0x000fe200078efcff */
[----:B------:R-:W-:-:S03]  /*a1c0*/  ULDC UR4, c[0x0][0x238] ;  /* 0x00008e0000047ab9 */ /* 0x000fc60000000800 */
[----:B------:R0:W3:Y:S01]  /*a1d0*/  @!P0 LDG.E.U16 R137, desc[UR40][R154.64] ;  /* 0x000000289a898981 */ /* 0x0000e2000c1e1500 */
[----:B------:R-:W-:Y:S02]  /*a1e0*/  PRMT R139, RZ, 0x7610, R139 ;  /* 0x00007610ff8b7816 */ /* 0x000fe4000000008b */
[----:B------:R-:W-:Y:S01]  /*a1f0*/  ISETP.GE.AND P0, PT, R91, UR7, PT ;  /* 0x000000075b007c0c */ /* 0x000fe2000bf06270 */
[----:B0-----:R-:W-:Y:S01]  /*a200*/  IMAD.WIDE R154, R99, 0x2, R2 ;  /* 0x00000002639a7825 */ /* 0x001fe200078e0202 */
[----:B------:R-:W-:-:S04]  /*a210*/  LOP3.LUT R99, R0, 0x58, RZ, 0xfc, !PT ;  /* 0x0000005800637812 */ /* 0x000fc800078efcff */
[----:B------:R0:W3:Y:S01]  /*a220*/  @!P1 LDG.E.U16 R139, desc[UR40][R154.64] ;  /* 0x000000289a8b9981 */ /* 0x0000e2000c1e1500 */
[----:B------:R-:W-:Y:S01]  /*a230*/  IMAD R99, R99, UR4, RZ ;  /* 0x0000000463637c24 */ /* 0x000fe2000f8e02ff */
[C---:B------:R-:W-:Y:S01]  /*a240*/  LOP3.LUT R91, R0.reuse, 0x60, RZ, 0xfc, !PT ;  /* 0x00000060005b7812 */ /* 0x040fe200078efcff */
[----:B------:R-:W-:Y:S01]  /*a250*/  ULDC UR4, c[0x0][0x238] ;  /* 0x00008e0000047ab9 */ /* 0x000fe20000000800 */
[----:B------:R-:W-:Y:S01]  /*a260*/  PRMT R141, RZ, 0x7610, R141 ;  /* 0x00007610ff8d7816 */ /* 0x000fe2000000008d */
[----:B0-----:R-:W-:Y:S01]  /*a270*/  IMAD.WIDE R154, R99, 0x2, R2 ;  /* 0x00000002639a7825 */ /* 0x001fe200078e0202 */
[C---:B------:R-:W-:Y:S02]  /*a280*/  LOP3.LUT R99, R0.reuse, 0x60, RZ, 0xfc, !PT ;  /* 0x0000006000637812 */ /* 0x040fe400078efcff */
[----:B------:R-:W-:Y:S02]  /*a290*/  ISETP.GE.AND P1, PT, R91, UR7, PT ;  /* 0x000000075b007c0c */ /* 0x000fe4000bf26270 */
[C---:B------:R-:W-:Y:S01]  /*a2a0*/  LOP3.LUT R103, R0.reuse, 0x24, RZ, 0xfc, !PT ;  /* 0x0000002400677812 */ /* 0x040fe200078efcff */
[----:B------:R-:W-:Y:S01]  /*a2b0*/  IMAD R99, R99, UR4, RZ ;  /* 0x0000000463637c24 */ /* 0x000fe2000f8e02ff */
[----:B------:R0:W3:Y:S01]  /*a2c0*/  @!P0 LDG.E.U16 R141, desc[UR40][R154.64] ;  /* 0x000000289a8d8981 */ /* 0x0000e2000c1e1500 */
        /* <DEDUP_REMOVED lines=10> */
[C---:B------:R-:W-:Y:S01]  /*a370*/  ISETP.GE.AND P1, PT, R103.reuse, UR7, PT ;  /* 0x0000000767007c0c */ /* 0x040fe2000bf26270 */
[----:B------:R-:W-:Y:S01]  /*a380*/  IMAD R103, R103, UR4, RZ ;  /* 0x0000000467677c24 */ /* 0x000fe2000f8e02ff */
[----:B------:R-:W-:Y:S01]  /*a390*/  PRMT R93, RZ, 0x7610, R93 ;  /* 0x00007610ff5d7816 */ /* 0x000fe2000000005d */
[----:B------:R-:W-:Y:S01]  /*a3a0*/  ULDC UR4, c[0x0][0x238] ;  /* 0x00008e0000047ab9 */ /* 0x000fe20000000800 */
[----:B0-----:R-:W-:Y:S01]  /*a3b0*/  IMAD.WIDE R154, R99, 0x2, R2 ;  /* 0x00000002639a7825 */ /* 0x001fe200078e0202 */
[----:B------:R-:W-:-:S04]  /*a3c0*/  LOP3.LUT R99, R0, 0x34, RZ, 0xfc, !PT ;  /* 0x0000003400637812 */ /* 0x000fc800078efcff */
[----:B------:R0:W3:Y:S01]  /*a3d0*/  @!P0 LDG.E.U16 R91, desc[UR40][R154.64] ;  /* 0x000000289a5b8981 */ /* 0x0000e2000c1e1500 */
[----:B------:R-:W-:Y:S02]  /*a3e0*/  ISETP.GE.AND P0, PT, R99, UR7, PT ;  /* 0x0000000763007c0c */ /* 0x000fe4000bf06270 */
[C---:B------:R-:W-:Y:S01]  /*a3f0*/  LOP3.LUT R99, R0.reuse, 0x3c, RZ, 0xfc, !PT ;  /* 0x0000003c00637812 */ /* 0x040fe200078efcff */
[----:B0-----:R-:W-:Y:S01]  /*a400*/  IMAD.WIDE R154, R103, 0x2, R2 ;  /* 0x00000002679a7825 */ /* 0x001fe200078e0202 */
[C---:B------:R-:W-:Y:S02]  /*a410*/  LOP3.LUT R103, R0.reuse, 0x34, RZ, 0xfc, !PT ;  /* 0x0000003400677812 */ /* 0x040fe400078efcff */
[----:B------:R-:W-:Y:S02]  /*a420*/  PRMT R95, RZ, 0x7610, R95 ;  /* 0x00007610ff5f7816 */ /* 0x000fe4000000005f */
[----:B------:R0:W3:Y:S01]  /*a430*/  @!P1 LDG.E.U16 R93, desc[UR40][R154.64] ;  /* 0x000000289a5d9981 */ /* 0x0000e2000c1e1500 */
[----:B------:R-:W-:Y:S01]  /*a440*/  IMAD R103, R103, UR10, RZ ;  /* 0x0000000a67677c24 */ /* 0x000fe2000f8e02ff */
[C---:B------:R-:W-:Y:S01]  /*a450*/  ISETP.GE.AND P1, PT, R99.reuse, UR7, PT ;  /* 0x0000000763007c0c */ /* 0x040fe2000bf26270 */
[----:B------:R-:W-:Y:S01]  /*a460*/  IMAD R99, R99, UR4, RZ ;  /* 0x0000000463637c24 */ /* 0x000fe2000f8e02ff */
[----:B------:R-:W-:Y:S01]  /*a470*/  PRMT R97, RZ, 0x7610, R97 ;  /* 0x00007610ff617816 */ /* 0x000fe20000000061 */
[----:B------:R-:W-:Y:S01]  /*a480*/  ULDC UR10, c[0x0][0x238] ;  /* 0x00008e00000a7ab9 */ /* 0x000fe20000000800 */
[----:B------:R-:W-:Y:S01]  /*a490*/  LOP3.LUT R117, R0, 0x44, RZ, 0xfc, !PT ;  /* 0x0000004400757812 */ /* 0x000fe200078efcff */
[----:B------:R-:W-:Y:S01]  /*a4a0*/  ULDC UR4, c[0x0][0x238] ;  /* 0x00008e0000047ab9 */ /* 0x000fe20000000800 */
[----:B0-----:R-:W-:-:S05]  /*a4b0*/  IMAD.WIDE R154, R103, 0x2, R2 ;  /* 0x00000002679a7825 */ /* 0x001fca00078e0202 */
[----:B------:R0:W3:Y:S01]  /*a4c0*/  @!P0 LDG.E.U16 R95, desc[UR40][R154.64] ;  /* 0x000000289a5f8981 */ /* 0x0000e2000c1e1500 */
[----:B------:R-:W-:Y:S02]  /*a4d0*/  IMAD R117, R117, UR10, RZ ;  /* 0x0000000a75757c24 */ /* 0x000fe4000f8e02ff */
[----:B0-----:R-:W-:Y:S01]  /*a4e0*/  IMAD.WIDE R154, R99, 0x2, R2 ;  /* 0x00000002639a7825 */ /* 0x001fe200078e0202 */
[----:B------:R-:W-:-:S04]  /*a4f0*/  LOP3.LUT R99, R0, 0x44, RZ, 0xfc, !PT ;  /* 0x0000004400637812 */ /* 0x000fc800078efcff */
[----:B------:R-:W-:Y:S01]  /*a500*/  ISETP.GE.AND P0, PT, R99, UR7, PT ;  /* 0x0000000763007c0c */ /* 0x000fe2000bf06270 */
[----:B------:R0:W3:Y:S01]  /*a510*/  @!P1 LDG.E.U16 R97, desc[UR40][R154.64] ;  /* 0x000000289a619981 */ /* 0x0000e2000c1e1500 */
[C---:B------:R-:W-:Y:S02]  /*a520*/  LOP3.LUT R99, R0.reuse, 0x4c, RZ, 0xfc, !PT ;  /* 0x0000004c00637812 */ /* 0x040fe400078efcff */
[----:B------:R-:W-:Y:S02]  /*a530*/  LOP3.LUT R103, R0, 0x4c, RZ, 0xfc, !PT ;  /* 0x0000004c00677812 */ /* 0x000fe400078efcff */
[----:B------:R-:W-:Y:S02]  /*a540*/  ISETP.GE.AND P1, PT, R99, UR7, PT ;  /* 0x0000000763007c0c */ /* 0x000fe4000bf26270 */
[----:B------:R-:W-:Y:S01]  /*a550*/  PRMT R99, RZ, 0x7610, R99 ;  /* 0x00007610ff637816 */ /* 0x000fe20000000063 */
[----:B------:R-:W-:Y:S01]  /*a560*/  IMAD R103, R103, UR4, RZ ;  /* 0x0000000467677c24 */ /* 0x000fe2000f8e02ff */
[----:B------:R-:W-:Y:S01]  /*a570*/  PRMT R101, RZ, 0x7610, R101 ;  /* 0x00007610ff657816 */ /* 0x000fe20000000065 */
[----:B0-----:R-:W-:Y:S01]  /*a580*/  IMAD.WIDE R154, R117, 0x2, R2 ;  /* 0x00000002759a7825 */ /* 0x001fe200078e0202 */
[----:B------:R-:W-:-:S04]  /*a590*/  ULDC UR4, c[0x0][0x238] ;  /* 0x00008e0000047ab9 */ /* 0x000fc80000000800 */
[----:B------:R0:W3:Y:S02]  /*a5a0*/  @!P0 LDG.E.U16 R99, desc[UR40][R154.64] ;  /* 0x000000289a638981 */ /* 0x0000e4000c1e1500 */
[----:B0-----:R-:W-:Y:S01]  /*a5b0*/  IMAD.WIDE R154, R103, 0x2, R2 ;  /* 0x00000002679a7825 */ /* 0x001fe200078e0202 */
[----:B------:R-:W-:-:S04]  /*a5c0*/  LOP3.LUT R103, R0, 0x54, RZ, 0xfc, !PT ;  /* 0x0000005400677812 */ /* 0x000fc800078efcff */
[----:B------:R-:W-:Y:S01]  /*a5d0*/  ISETP.GE.AND P0, PT, R103, UR7, PT ;  /* 0x0000000767007c0c */ /* 0x000fe2000bf06270 */
[----:B------:R-:W0:Y:S01]  /*a5e0*/  S2R R117, SR_TID.X ;  /* 0x0000000000757919 */ /* 0x000e220000002100 */
[----:B------:R-:W-:Y:S02]  /*a5f0*/  LOP3.LUT R103, R0, 0x5c, RZ, 0xfc, !PT ;  /* 0x0000005c00677812 */ /* 0x000fe400078efcff */
[----:B------:R-:W2:Y:S04]  /*a600*/  LDL.LU R0, [R1+0x338] ;  /* 0x0003380001007983 */ /* 0x000ea80000300800 */
[----:B------:R-:W3:Y:S04]  /*a610*/  LDL R149, [R1+0x31c] ;  /* 0x00031c0001957983 */ /* 0x000ee80000100800 */
[----:B------:R-:W3:Y:S04]  /*a620*/  LDL R147, [R1+0x10c] ;  /* 0x00010c0001937983 */ /* 0x000ee80000100800 */
[----:B------:R1:W3:Y:S01]  /*a630*/  @!P1 LDG.E.U16 R101, desc[UR40][R154.64] ;  /* 0x000000289a659981 */ /* 0x0002e2000c1e1500 */
[----:B0-----:R-:W-:-:S04]  /*a640*/  SHF.R.U32.HI R145, RZ, 0x6, R117 ;  /* 0x00000006ff917819 */ /* 0x001fc80000011675 */
[----:B------:R-:W-:-:S04]  /*a650*/  SGXT.U32 R145, R145, 0x2 ;  /* 0x000000029191781a */ /* 0x000fc80000000000 */
[----:B------:R-:W-:-:S05]  /*a660*/  LOP3.LUT R145, R145, 0x54, RZ, 0xfc, !PT ;  /* 0x0000005491917812 */ /* 0x000fca00078efcff */
[----:B------:R-:W-:Y:S01]  /*a670*/  IMAD R145, R145, UR4, RZ ;  /* 0x0000000491917c24 */ /* 0x000fe2000f8e02ff */
[----:B------:R-:W-:Y:S01]  /*a680*/  ISETP.GE.AND P1, PT, R103, UR7, PT ;  /* 0x0000000767007c0c */ /* 0x000fe2000bf26270 */
[----:B------:R-:W-:Y:S02]  /*a690*/  ULDC UR4, c[0x0][0x238] ;  /* 0x00008e0000047ab9 */ /* 0x000fe40000000800 */
[----:B-1----:R-:W-:Y:S01]  /*a6a0*/  IMAD.WIDE R154, R145, 0x2, R2 ;  /* 0x00000002919a7825 */ /* 0x002fe200078e0202 */
[----:B------:R-:W-:-:S04]  /*a6b0*/  SHF.R.U32.HI R145, RZ, 0x6, R117 ;  /* 0x00000006ff917819 */ /* 0x000fc80000011675 */
[----:B------:R-:W-:-:S04]  /*a6c0*/  SGXT.U32 R145, R145, 0x2 ;  /* 0x000000029191781a */ /* 0x000fc80000000000 */
[----:B------:R-:W-:Y:S02]  /*a6d0*/  LOP3.LUT R145, R145, 0x5c, RZ, 0xfc, !PT ;  /* 0x0000005c91917812 */ /* 0x000fe400078efcff */
[----:B------:R-:W-:-:S03]  /*a6e0*/  PRMT R103, RZ, 0x7610, R103 ;  /* 0x00007610ff677816 */ /* 0x000fc60000000067 */
[----:B------:R-:W-:Y:S01]  /*a6f0*/  IMAD R145, R145, UR4, RZ ;  /* 0x0000000491917c24 */ /* 0x000fe2000f8e02ff */
[----:B------:R-:W-:Y:S01]  /*a700*/  LOP3.LUT R117, R117, 0x7f, RZ, 0xc0, !PT ;  /* 0x0000007f75757812 */ /* 0x000fe200078ec0ff */
[----:B------:R0:W-:Y:S04]  /*a710*/  STL.64 [R1+0x348], R2 ;  /* 0x0003480201007387 */ /* 0x0001e80000100a00 */
[----:B------:R1:W3:Y:S01]  /*a720*/  @!P0 LDG.E.U16 R103, desc[UR40][R154.64] ;  /* 0x000000289a678981 */ /* 0x0002e2000c1e1500 */
[----:B------:R-:W-:-:S03]  /*a730*/  ISETP.GE.AND P0, PT, R117, UR7, PT ;  /* 0x0000000775007c0c */ /* 0x000fc6000bf06270 */
[----:B------:R-:W3:Y:S04]  /*a740*/  LDL R117, [R1+0xf4] ;  /* 0x0000f40001757983 */ /* 0x000ee80000100800 */
[----:B------:R-:W3:Y:S01]  /*a750*/  LDL R169, [R1+0x2fc] ;  /* 0x0002fc0001a97983 */ /* 0x000ee20000100800 */
[----:B-1----:R-:W-:-:S03]  /*a760*/  IMAD.WIDE R154, R145, 0x2, R2 ;  /* 0x00000002919a7825 */ /* 0x002fc600078e0202 */
[----:B------:R-:W3:Y:S01]  /*a770*/  LDL R145, [R1+0x30c] ;  /* 0x00030c0001917983 */ /* 0x000ee20000100800 */
[----:B------:R-:W-:-:S03]  /*a780*/  IMAD.WIDE R156, R156, 0x2, R2 ;  /* 0x000000029c9c7825 */ /* 0x000fc600078e0202 */
[----:B------:R-:W3:Y:S04]  /*a790*/  LDL R167, [R1+0xd4] ;  /* 0x0000d40001a77983 */ /* 0x000ee80000100800 */
[----:B0-----:R-:W3:Y:S04]  /*a7a0*/  LDL.LU R3, [R1+0x248] ;  /* 0x0002480001037983 */ /* 0x001ee80000300800 */
[----:B------:R-:W3:Y:S01]  /*a7b0*/  LDL.LU R2, [R1+0x334] ;  /* 0x0003340001027983 */ /* 0x000ee20000300800 */
[----:B------:R-:W-:Y:S02]  /*a7c0*/  PRMT R21, RZ, 0x7610, R21 ;  /* 0x00007610ff157816 */ /* 0x000fe40000000015 */
[----:B------:R-:W-:-:S04]  /*a7d0*/  PRMT R105, RZ, 0x7610, R105 ;  /* 0x00007610ff697816 */ /* 0x000fc80000000069 */
[----:B------:R-:W3:Y:S04]  /*a7e0*/  @!P2 LDG.E.U16 R21, desc[UR40][R156.64] ;  /* 0x000000289c15a981 */ /* 0x000ee8000c1e1500 */
[----:B------:R4:W3:Y:S04]  /*a7f0*/  @!P1 LDG.E.U16 R105, desc[UR40][R154.64] ;  /* 0x000000289a699981 */ /* 0x0008e8000c1e1500 */
[----:B--2---:R-:W-:Y:S04]  /*a800*/  STL [R1+0x3e8], R0 ;  /* 0x0003e80001007387 */ /* 0x004fe80000100800 */
[----:B------:R0:W-:Y:S04]  /*a810*/  STL [R1+0x3ec], R249 ;  /* 0x0003ecf901007387 */ /* 0x0001e80000100800 */
[----:B------:R-:W2:Y:S04]  /*a820*/  LDL R165, [R1+0x2ec] ;  /* 0x0002ec0001a57983 */ /* 0x000ea80000100800 */
[----:B------:R-:W2:Y:S04]  /*a830*/  LDL R163, [R1+0xb4] ;  /* 0x0000b40001a37983 */ /* 0x000ea80000100800 */
[----:B------:R-:W2:Y:S01]  /*a840*/  LDL R161, [R1+0x2dc] ;  /* 0x0002dc0001a17983 */ /* 0x000ea20000100800 */
[----:B----45:R-:W-:-:S02]  /*a850*/  IADD3 R154, P1, R242, R250, RZ ;  /* 0x000000faf29a7210 */ /* 0x030fc40007f3e0ff */
[----:B------:R-:W-:Y:S01]  /*a860*/  PRMT R107, RZ, 0x7610, R107 ;  /* 0x00007610ff6b7816 */ /* 0x000fe2000000006b */
[----:B------:R-:W4:Y:S02]  /*a870*/  LDL R159, [R1+0x94] ;  /* 0x00009400019f7983 */ /* 0x000f240000100800 */
[----:B------:R-:W-:Y:S01]  /*a880*/  IMAD.X R155, R252, 0x1, R251, P1 ;  /* 0x00000001fc9b7824 */ /* 0x000fe200008e06fb */
[----:B------:R-:W-:Y:S01]  /*a890*/  BAR.SYNC.DEFER_BLOCKING 0x0 ;  /* 0x0000000000007b1d */ /* 0x000fe20000010000 */
[----:B------:R-:W-:Y:S02]  /*a8a0*/  PRMT R109, RZ, 0x7610, R109 ;  /* 0x00007610ff6d7816 */ /* 0x000fe4000000006d */
[----:B------:R-:W-:-:S03]  /*a8b0*/  PRMT R111, RZ, 0x7610, R111 ;  /* 0x00007610ff6f7816 */ /* 0x000fc6000000006f */
[----:B------:R1:W4:Y:S02]  /*a8c0*/  @!P0 LDG.E.U16 R107, desc[UR40][R154.64] ;  /* 0x000000289a6b8981 */ /* 0x000324000c1e1500 */
[----:B-1----:R-:W-:-:S05]  /*a8d0*/  IADD3 R154, P1, R0, R250, RZ ;  /* 0x000000fa009a7210 */ /* 0x002fca0007f3e0ff */
[----:B------:R-:W-:Y:S02]  /*a8e0*/  IMAD.X R155, R249, 0x1, R251, P1 ;  /* 0x00000001f99b7824 */ /* 0x000fe400008e06fb */
[----:B0-----:R-:W4:Y:S04]  /*a8f0*/  LDL.LU R249, [R1+0x120] ;  /* 0x0001200001f97983 */ /* 0x001f280000300800 */
[----:B------:R0:W4:Y:S04]  /*a900*/  @!P0 LDG.E.U16 R109, desc[UR40][R154.64] ;  /* 0x000000289a6d8981 */ /* 0x000128000c1e1500 */
[----:B------:R-:W4:Y:S01]  /*a910*/  LDL.LU R0, [R1+0x328] ;  /* 0x0003280001007983 */ /* 0x000f220000300800 */
[----:B------:R-:W-:-:S03]  /*a920*/  PRMT R113, RZ, 0x7610, R113 ;  /* 0x00007610ff717816 */ /* 0x000fc60000000071 */
[----:B------:R-:W4:Y:S01]  /*a930*/  LDL R158, [R1+0x2cc] ;  /* 0x0002cc00019e7983 */ /* 0x000f220000100800 */
[----:B0-----:R-:W-:-:S03]  /*a940*/  IADD3 R154, P1, R153, R250, RZ ;  /* 0x000000fa999a7210 */ /* 0x001fc60007f3e0ff */
[----:B------:R-:W4:Y:S02]  /*a950*/  LDL R157, [R1+0x74] ;  /* 0x00007400019d7983 */ /* 0x000f240000100800 */
[----:B------:R-:W-:Y:S02]  /*a960*/  IMAD.X R155, R151, 0x1, R251, P1 ;  /* 0x00000001979b7824 */ /* 0x000fe400008e06fb */
[----:B------:R-:W4:Y:S04]  /*a970*/  LDL R153, [R1+0x2bc] ;  /* 0x0002bc0001997983 */ /* 0x000f280000100800 */
[----:B------:R3:W4:Y:S01]  /*a980*/  @!P0 LDG.E.U16 R111, desc[UR40][R154.64] ;  /* 0x000000289a6f8981 */ /* 0x000722000c1e1500 */
[----:B------:R-:W-:-:S03]  /*a990*/  PRMT R115, RZ, 0x7610, R115 ;  /* 0x00007610ff737816 */ /* 0x000fc60000000073 */
[----:B------:R-:W4:Y:S04]  /*a9a0*/  LDL R156, [R1+0x2ac] ;  /* 0x0002ac00019c7983 */ /* 0x000f280000100800 */
[----:B------:R-:W4:Y:S01]  /*a9b0*/  LDL R151, [R1+0x34] ;  /* 0x0000340001977983 */ /* 0x000f220000100800 */
[----:B---3--:R-:W-:-:S03]  /*a9c0*/  IADD3 R154, P1, R149, R250, RZ ;  /* 0x000000fa959a7210 */ /* 0x008fc60007f3e0ff */
[----:B------:R-:W3:Y:S02]  /*a9d0*/  LDL R149, [R1+0x54] ;  /* 0x0000540001957983 */ /* 0x000ee40000100800 */
[----:B------:R-:W-:Y:S02]  /*a9e0*/  IMAD.X R155, R147, 0x1, R251, P1 ;  /* 0x00000001939b7824 */ /* 0x000fe400008e06fb */
[----:B------:R-:W0:Y:S03]  /*a9f0*/  S2R R147, SR_TID.X ;  /* 0x0000000000937919 */ /* 0x000e260000002100 */
[----:B------:R1:W3:Y:S02]  /*aa00*/  @!P0 LDG.E.U16 R113, desc[UR40][R154.64] ;  /* 0x000000289a718981 */ /* 0x0002e4000c1e1500 */
[----:B-1----:R-:W-:-:S05]  /*aa10*/  IADD3 R154, P1, R145, R250, RZ ;  /* 0x000000fa919a7210 */ /* 0x002fca0007f3e0ff */
[----:B------:R-:W-:-:S05]  /*aa20*/  IMAD.X R155, R117, 0x1, R251, P1 ;  /* 0x00000001759b7824 */ /* 0x000fca00008e06fb */
[----:B------:R1:W3:Y:S01]  /*aa30*/  @!P0 LDG.E.U16 R115, desc[UR40][R154.64] ;  /* 0x000000289a738981 */ /* 0x0002e2000c1e1500 */
[C---:B0-----:R-:W-:Y:S01]  /*aa40*/  LOP3.LUT R145, R147.reuse, 0xc0, RZ, 0xc0, !PT ;  /* 0x000000c093917812 */ /* 0x041fe200078ec0ff */
[----:B------:R-:W-:Y:S01]  /*aa50*/  IMAD.SHL.U32 R117, R147, 0x2, RZ ;  /* 0x0000000293757824 */ /* 0x000fe200078e00ff */
[----:B-1----:R-:W-:Y:S02]  /*aa60*/  IADD3 R154, P1, R169, R250, RZ ;  /* 0x000000faa99a7210 */ /* 0x002fe40007f3e0ff */
[----:B------:R-:W-:Y:S01]  /*aa70*/  SHF.R.U32.HI R145, RZ, 0x2, R145 ;  /* 0x00000002ff917819 */ /* 0x000fe20000011691 */
[----:B------:R-:W3:Y:S03]  /*aa80*/  LDL.LU R169, [R1+0x29c] ;  /* 0x00029c0001a97983 */ /* 0x000ee60000300800 */
[----:B------:R-:W-:Y:S01]  /*aa90*/  LOP3.LUT R145, R145, 0x1fe, R117, 0x78, !PT ;  /* 0x000001fe91917812 */ /* 0x000fe200078e7875 */
[----:B------:R-:W-:Y:S01]  /*aaa0*/  IMAD.X R155, R167, 0x1, R251, P1 ;  /* 0x00000001a79b7824 */ /* 0x000fe200008e06fb */
[----:B------:R-:W-:-:S06]  /*aab0*/  PRMT R117, RZ, 0x7610, R117 ;  /* 0x00007610ff757816 */ /* 0x000fcc0000000075 */
[----:B------:R2:W3:Y:S04]  /*aac0*/  @!P0 LDG.E.U16 R117, desc[UR40][R154.64] ;  /* 0x000000289a758981 */ /* 0x0004e8000c1e1500 */
[----:B------:R0:W-:Y:S02]  /*aad0*/  STS.U16 [R145+UR5+0x10000], R119 ;  /* 0x0100007791007988 */ /* 0x0001e40008000405 */
[----:B0-----:R-:W-:Y:S02]  /*aae0*/  PRMT R119, RZ, 0x7610, R119 ;  /* 0x00007610ff777816 */ /* 0x001fe40000000077 */
[----:B--2---:R-:W-:-:S05]  /*aaf0*/  IADD3 R154, P1, R165, R250, RZ ;  /* 0x000000faa59a7210 */ /* 0x004fca0007f3e0ff */
[----:B------:R-:W-:-:S05]  /*ab00*/  IMAD.X R155, R163, 0x1, R251, P1 ;  /* 0x00000001a39b7824 */ /* 0x000fca00008e06fb */
[----:B------:R0:W2:Y:S02]  /*ab10*/  @!P0 LDG.E.U16 R119, desc[UR40][R154.64] ;  /* 0x000000289a778981 */ /* 0x0000a4000c1e1500 */
[----:B0-----:R-:W-:Y:S02]  /*ab20*/  IADD3 R154, P1, R161, R250, RZ ;  /* 0x000000faa19a7210 */ /* 0x001fe40007f3e0ff */
[----:B------:R-:W2:Y:S04]  /*ab30*/  LDL.LU R161, [R1+0x28c] ;  /* 0x00028c0001a17983 */ /* 0x000ea80000300800 */
[----:B------:R0:W-:Y:S01]  /*ab40*/  STS.U16 [R145+UR5+0x10400], R121 ;  /* 0x0104007991007988 */ /* 0x0001e20008000405 */
[----:B----4-:R-:W-:Y:S01]  /*ab50*/  IMAD.X R155, R159, 0x1, R251, P1 ;  /* 0x000000019f9b7824 */ /* 0x010fe200008e06fb */
[----:B0-----:R-:W-:-:S02]  /*ab60*/  PRMT R121, RZ, 0x7610, R121 ;  /* 0x00007610ff797816 */ /* 0x001fc40000000079 */
[----:B------:R0:W-:Y:S04]  /*ab70*/  STS.U16 [R145+UR5+0x10800], R123 ;  /* 0x0108007b91007988 */ /* 0x0001e80008000405 */
[----:B------:R1:W4:Y:S01]  /*ab80*/  @!P0 LDG.E.U16 R121, desc[UR40][R154.64] ;  /* 0x000000289a798981 */ /* 0x000322000c1e1500 */
[----:B0-----:R-:W-:-:S03]  /*ab90*/  PRMT R123, RZ, 0x7610, R123 ;  /* 0x00007610ff7b7816 */ /* 0x001fc6000000007b */
[----:B------:R0:W-:Y:S01]  /*aba0*/  STS.U16 [R145+UR5+0x10c00], R125 ;  /* 0x010c007d91007988 */ /* 0x0001e20008000405 */
[----:B-1----:R-:W-:-:S05]  /*abb0*/  IADD3 R154, P1, R158, R250, RZ ;  /* 0x000000fa9e9a7210 */ /* 0x002fca0007f3e0ff */
[----:B------:R-:W-:-:S05]  /*abc0*/  IMAD.X R155, R157, 0x1, R251, P1 ;  /* 0x000000019d9b7824 */ /* 0x000fca00008e06fb */
[----:B------:R1:W4:Y:S01]  /*abd0*/  @!P0 LDG.E.U16 R123, desc[UR40][R154.64] ;  /* 0x000000289a7b8981 */ /* 0x000322000c1e1500 */
[----:B0-----:R-:W-:Y:S02]  /*abe0*/  PRMT R125, RZ, 0x7610, R125 ;  /* 0x00007610ff7d7816 */ /* 0x001fe4000000007d */
[----:B-1----:R-:W-:-:S05]  /*abf0*/  IADD3 R154, P1, R153, R250, RZ ;  /* 0x000000fa999a7210 */ /* 0x002fca0007f3e0ff */
[----:B---3--:R-:W-:Y:S01]  /*ac00*/  IMAD.X R155, R149, 0x1, R251, P1 ;  /* 0x00000001959b7824 */ /* 0x008fe200008e06fb */
[----:B------:R0:W-:Y:S04]  /*ac10*/  STS.U16 [R145+UR5+0x11000], R127 ;  /* 0x0110007f91007988 */ /* 0x0001e80008000405 */
[----:B------:R1:W3:Y:S04]  /*ac20*/  @!P0 LDG.E.U16 R125, desc[UR40][R154.64] ;  /* 0x000000289a7d8981 */ /* 0x0002e8000c1e1500 */
[----:B------:R-:W4:Y:S01]  /*ac30*/  LDL R149, [R1+0x26c] ;  /* 0x00026c0001957983 */ /* 0x000f220000100800 */
[----:B0-----:R-:W-:-:S03]  /*ac40*/  PRMT R127, RZ, 0x7610, R127 ;  /* 0x00007610ff7f7816 */ /* 0x001fc6000000007f */
[----:B------:R-:W3:Y:S01]  /*ac50*/  LDL.LU R153, [R1+0x27c] ;  /* 0x00027c0001997983 */ /* 0x000ee20000300800 */
[----:B-1----:R-:W-:-:S03]  /*ac60*/  IADD3 R154, P1, R156, R250, RZ ;  /* 0x000000fa9c9a7210 */ /* 0x002fc60007f3e0ff */
[----:B------:R0:W-:Y:S02]  /*ac70*/  STS.U16 [R145+UR5+0x11400], R129 ;  /* 0x0114008191007988 */ /* 0x0001e40008000405 */
[----:B------:R-:W-:Y:S02]  /*ac80*/  IMAD.X R155, R151, 0x1, R251, P1 ;  /* 0x00000001979b7824 */ /* 0x000fe400008e06fb */
[----:B------:R-:W4:Y:S04]  /*ac90*/  LDL R156, [R1+0x244] ;  /* 0x00024400019c7983 */ /* 0x000f280000100800 */
[----:B------:R1:W4:Y:S01]  /*aca0*/  @!P0 LDG.E.U16 R127, desc[UR40][R154.64] ;  /* 0x000000289a7f8981 */ /* 0x000322000c1e1500 */
[----:B0-----:R-:W-:-:S03]  /*acb0*/  PRMT R129, RZ, 0x7610, R129 ;  /* 0x00007610ff817816 */ /* 0x001fc60000000081 */
[----:B------:R-:W4:Y:S01]  /*acc0*/  LDL R151, [R1+0x218] ;  /* 0x0002180001977983 */ /* 0x000f220000100800 */
[----:B-1----:R-:W-:-:S05]  /*acd0*/  IADD3 R154, P1, R169, R250, RZ ;  /* 0x000000faa99a7210 */ /* 0x002fca0007f3e0ff */
[----:B------:R-:W-:Y:S01]  /*ace0*/  IMAD.X R155, R168, 0x1, R251, P1 ;  /* 0x00000001a89b7824 */ /* 0x000fe200008e06fb */
[----:B------:R-:W-:Y:S04]  /*acf0*/  STL [R1+0x4bc], R169 ;  /* 0x0004bca901007387 */ /* 0x000fe80000100800 */
[----:B------:R2:W4:Y:S04]  /*ad00*/  @!P0 LDG.E.U16 R129, desc[UR40][R154.64] ;  /* 0x000000289a818981 */ /* 0x000528000c1e1500 */
[----:B------:R-:W-:Y:S01]  /*ad10*/  STL [R1+0x4c0], R168 ;  /* 0x0004c0a801007387 */ /* 0x000fe20000100800 */
[----:B--2---:R-:W-:-:S03]  /*ad20*/  IADD3 R154, P1, R161, R250, RZ ;  /* 0x000000faa19a7210 */ /* 0x004fc60007f3e0ff */
[----:B------:R-:W-:Y:S02]  /*ad30*/  STL [R1+0x4c4], R161 ;  /* 0x0004c4a101007387 */ /* 0x000fe40000100800 */
[----:B------:R-:W-:Y:S02]  /*ad40*/  IMAD.X R155, R160, 0x1, R251, P1 ;  /* 0x00000001a09b7824 */ /* 0x000fe400008e06fb */
[----:B------:R0:W-:Y:S04]  /*ad50*/  STL [R1+0x4c8], R160 ;  /* 0x0004c8a001007387 */ /* 0x0001e80000100800 */
[----:B0-----:R-:W2:Y:S04]  /*ad60*/  LDL.LU R160, [R1+0x25c] ;  /* 0x00025c0001a07983 */ /* 0x001ea80000300800 */
[----:B------:R0:W-:Y:S02]  /*ad70*/  STS.U16 [R145+UR5+0x11800], R131 ;  /* 0x0118008391007988 */ /* 0x0001e40008000405 */
[----:B0-----:R-:W-:-:S02]  /*ad80*/  PRMT R131, RZ, 0x7610, R131 ;  /* 0x00007610ff837816 */ /* 0x001fc40000000083 */
[----:B------:R0:W-:Y:S04]  /*ad90*/  STS.U16 [R145+UR5+0x11c00], R133 ;  /* 0x011c008591007988 */ /* 0x0001e80008000405 */
[----:B------:R3:W2:Y:S01]  /*ada0*/  @!P0 LDG.E.U16 R131, desc[UR40][R154.64] ;  /* 0x000000289a838981 */ /* 0x0006a2000c1e1500 */
[----:B0-----:R-:W-:-:S03]  /*adb0*/  PRMT R133, RZ, 0x7610, R133 ;  /* 0x00007610ff857816 */ /* 0x001fc60000000085 */
[----:B------:R0:W-:Y:S02]  /*adc0*/  STS.U16 [R145+UR5+0x12000], R135 ;  /* 0x0120008791007988 */ /* 0x0001e40008000405 */
[----:B0-----:R-:W-:Y:S02]  /*add0*/  PRMT R135, RZ, 0x7610, R135 ;  /* 0x00007610ff877816 */ /* 0x001fe40000000087 */
[----:B---3--:R-:W-:-:S05]  /*ade0*/  IADD3 R154, P1, R153, R250, RZ ;  /* 0x000000fa999a7210 */ /* 0x008fca0007f3e0ff */
[----:B------:R-:W-:-:S05]  /*adf0*/  IMAD.X R155, R152, 0x1, R251, P1 ;  /* 0x00000001989b7824 */ /* 0x000fca00008e06fb */
[----:B------:R4:W3:Y:S02]  /*ae00*/  @!P0 LDG.E.U16 R133, desc[UR40][R154.64] ;  /* 0x000000289a858981 */ /* 0x0008e4000c1e1500 */
[----:B----4-:R-:W-:-:S05]  /*ae10*/  IADD3 R154, P1, R149, R250, RZ ;  /* 0x000000fa959a7210 */ /* 0x010fca0007f3e0ff */
[----:B------:R-:W-:Y:S01]  /*ae20*/  IMAD.X R155, R144, 0x1, R251, P1 ;  /* 0x00000001909b7824 */ /* 0x000fe200008e06fb */
[----:B------:R-:W-:Y:S04]  /*ae30*/  STL [R1+0x4cc], R153 ;  /* 0x0004cc9901007387 */ /* 0x000fe80000100800 */
[----:B------:R2:W4:Y:S04]  /*ae40*/  @!P0 LDG.E.U16 R135, desc[UR40][R154.64] ;  /* 0x000000289a878981 */ /* 0x000528000c1e1500 */
[----:B------:R-:W-:Y:S04]  /*ae50*/  STL [R1+0x4d0], R152 ;  /* 0x0004d09801007387 */ /* 0x000fe80000100800 */
[----:B------:R-:W3:Y:S04]  /*ae60*/  LDL R149, [R1+0x1f4] ;  /* 0x0001f40001957983 */ /* 0x000ee80000100800 */
        /* <DEDUP_REMOVED lines=9> */
[----:B------:R1:W4:Y:S01]  /*af00*/  @!P0 LDG.E.U16 R137, desc[UR40][R154.64] ;  /* 0x000000289a898981 */ /* 0x000322000c1e1500 */
[----:B0-----:R-:W-:Y:S02]  /*af10*/  PRMT R139, RZ, 0x7610, R139 ;  /* 0x00007610ff8b7816 */ /* 0x001fe4000000008b */
[----:B-1----:R-:W-:-:S05]  /*af20*/  IADD3 R154, P1, R156, R250, RZ ;  /* 0x000000fa9c9a7210 */ /* 0x002fca0007f3e0ff */
[--C-:B------:R-:W-:Y:S01]  /*af30*/  IMAD.X R155, R128, 0x1, R251.reuse, P1 ;  /* 0x00000001809b7824 */ /* 0x100fe200008e06fb */
[----:B------:R-:W-:Y:S04]  /*af40*/  STL [R1+0x4e0], R128 ;  /* 0x0004e08001007387 */ /* 0x000fe80000100800 */
[----:B------:R2:W4:Y:S02]  /*af50*/  @!P0 LDG.E.U16 R139, desc[UR40][R154.64] ;  /* 0x000000289a8b8981 */ /* 0x000524000c1e1500 */
[----:B--2---:R-:W-:Y:S02]  /*af60*/  IADD3 R154, P1, R136, R250, RZ ;  /* 0x000000fa889a7210 */ /* 0x004fe40007f3e0ff */
[----:B------:R-:W-:Y:S03]  /*af70*/  STL [R1+0x4f0], R136 ;  /* 0x0004f08801007387 */ /* 0x000fe60000100800 */
[----:B------:R-:W-:Y:S01]  /*af80*/  IMAD.X R155, R120, 0x1, R251, P1 ;  /* 0x00000001789b7824 */ /* 0x000fe200008e06fb */
[----:B------:R0:W-:Y:S04]  /*af90*/  STL [R1+0x4f4], R120 ;  /* 0x0004f47801007387 */ /* 0x0001e80000100800 */
[----:B0-----:R-:W2:Y:S04]  /*afa0*/  LDL.LU R120, [R1+0x208] ;  /* 0x0002080001787983 */ /* 0x001ea80000300800 */
[----:B------:R0:W-:Y:S04]  /*afb0*/  STS.U16 [R145+UR5+0x12c00], R141 ;  /* 0x012c008d91007988 */ /* 0x0001e80008000405 */
[----:B------:R1:W-:Y:S04]  /*afc0*/  STS.U16 [R145+UR5+0x13000], R143 ;  /* 0x0130008f91007988 */ /* 0x0003e80008000405 */
[----:B------:R-:W4:Y:S01]  /*afd0*/  LDL R128, [R1+0x1d4] ;  /* 0x0001d40001807983 */ /* 0x000f220000100800 */
[----:B0-----:R-:W-:-:S06]  /*afe0*/  PRMT R141, RZ, 0x7610, R141 ;  /* 0x00007610ff8d7816 */ /* 0x001fcc000000008d */
[----:B------:R0:W4:Y:S01]  /*aff0*/  @!P0 LDG.E.U16 R141, desc[UR40][R154.64] ;  /* 0x000000289a8d8981 */ /* 0x000122000c1e1500 */
[----:B-1----:R-:W-:Y:S02]  /*b000*/  PRMT R143, RZ, 0x7610, R143 ;  /* 0x00007610ff8f7816 */ /* 0x002fe4000000008f */
[----:B0-----:R-:W-:-:S05]  /*b010*/  IADD3 R154, P1, R151, R250, RZ ;  /* 0x000000fa979a7210 */ /* 0x001fca0007f3e0ff */
        /* <DEDUP_REMOVED lines=10> */
[----:B------:R-:W4:Y:S01]  /*b0c0*/  LDL.LU R180, [R1+0x1a4] ;  /* 0x0001a40001b47983 */ /* 0x000f220000300800 */
[----:B0-----:R-:W-:-:S03]  /*b0d0*/  PRMT R23, RZ, 0x7610, R23 ;  /* 0x00007610ff177816 */ /* 0x001fc60000000017 */
[----:B------:R-:W4:Y:S04]  /*b0e0*/  LDL.LU R173, [R1+0x8] ;  /* 0x0000080001ad7983 */ /* 0x000f280000300800 */
[----:B------:R3:W4:Y:S01]  /*b0f0*/  @!P0 LDG.E.U16 R23, desc[UR40][R154.64] ;  /* 0x000000289a178981 */ /* 0x000722000c1e1500 */
[----:B-1----:R-:W-:-:S03]  /*b100*/  PRMT R17, RZ, 0x7610, R17 ;  /* 0x00007610ff117816 */ /* 0x002fc60000000011 */
[----:B------:R-:W4:Y:S01]  /*b110*/  LDL.LU R172, [R1+0x1b4] ;  /* 0x0001b40001ac7983 */ /* 0x000f220000300800 */
[----:B---3--:R-:W-:-:S05]  /*b120*/  IADD3 R154, P1, R149, R250, RZ ;  /* 0x000000fa959a7210 */ /* 0x008fca0007f3e0ff */
[--C-:B------:R-:W-:Y:S01]  /*b130*/  IMAD.X R155, R96, 0x1, R251.reuse, P1 ;  /* 0x00000001609b7824 */ /* 0x100fe200008e06fb */
[----:B------:R-:W-:Y:S04]  /*b140*/  STL [R1+0x514], R96 ;  /* 0x0005146001007387 */ /* 0x000fe80000100800 */
[----:B------:R2:W3:Y:S02]  /*b150*/  @!P0 LDG.E.U16 R17, desc[UR40][R154.64] ;  /* 0x000000289a118981 */ /* 0x0004e4000c1e1500 */
[----:B--2---:R-:W-:Y:S02]  /*b160*/  IADD3 R154, P1, R104, R250, RZ ;  /* 0x000000fa689a7210 */ /* 0x004fe40007f3e0ff */
[----:B------:R-:W-:Y:S03]  /*b170*/  STL [R1+0x528], R104 ;  /* 0x0005286801007387 */ /* 0x000fe60000100800 */
[----:B------:R-:W-:Y:S01]  /*b180*/  IMAD.X R155, R88, 0x1, R251, P1 ;  /* 0x00000001589b7824 */ /* 0x000fe200008e06fb */
[----:B------:R0:W-:Y:S04]  /*b190*/  STL [R1+0x52c], R88 ;  /* 0x00052c5801007387 */ /* 0x0001e80000100800 */
[----:B0-----:R-:W2:Y:S04]  /*b1a0*/  LDL.LU R88, [R1+0x1c4] ;  /* 0x0001c40001587983 */ /* 0x001ea80000300800 */
[----:B------:R-:W3:Y:S04]  /*b1b0*/  LDL R112, [R1+0x318] ;  /* 0x0003180001707983 */ /* 0x000ee80000100800 */
[----:B------:R-:W3:Y:S04]  /*b1c0*/  LDL R104, [R1+0x308] ;  /* 0x0003080001687983 */ /* 0x000ee80000100800 */
[----:B------:R-:W3:Y:S04]  /*b1d0*/  LDL R96, [R1+0x2f8] ;  /* 0x0002f80001607983 */ /* 0x000ee80000100800 */
[----:B------:R-:W3:Y:S04]  /*b1e0*/  LDL.LU R237, [R1+0x108] ;  /* 0x0001080001ed7983 */ /* 0x000ee80000300800 */
        /* <DEDUP_REMOVED lines=14> */
[----:B------:R0:W-:Y:S02]  /*b2d0*/  STS.U16 [R145+UR5+0x13c00], R7 ;  /* 0x013c000791007988 */ /* 0x0001e40008000405 */
[----:B0-----:R-:W-:-:S02]  /*b2e0*/  PRMT R7, RZ, 0x7610, R7 ;  /* 0x00007610ff077816 */ /* 0x001fc40000000007 */
[----:B------:R-:W-:-:S04]  /*b2f0*/  LOP3.LUT R145, R145, 0x40, RZ, 0x3c, !PT ;  /* 0x0000004091917812 */ /* 0x000fc800078e3cff */
[----:B------:R4:W3:Y:S04]  /*b300*/  @!P0 LDG.E.U16 R7, desc[UR40][R154.64] ;  /* 0x000000289a078981 */ /* 0x0008e8000c1e1500 */
[----:B------:R0:W-:Y:S01]  /*b310*/  STS.U16 [R145+UR5+0x10200], R11 ;  /* 0x0102000b91007988 */ /* 0x0001e20008000405 */
[----:B----4-:R-:W-:Y:S02]  /*b320*/  IADD3 R154, P1, R128, R250, RZ ;  /* 0x000000fa809a7210 */ /* 0x010fe40007f3e0ff */
[----:B0-----:R-:W-:-:S03]  /*b330*/  PRMT R11, RZ, 0x7610, R11 ;  /* 0x00007610ff0b7816 */ /* 0x001fc6000000000b */
[----:B------:R-:W-:Y:S01]  /*b340*/  IMAD.X R155, R16, 0x1, R251, P1 ;  /* 0x00000001109b7824 */ /* 0x000fe200008e06fb */
[----:B------:R0:W-:Y:S04]  /*b350*/  STS.U16 [R145+UR5+0x10600], R15 ;  /* 0x0106000f91007988 */ /* 0x0001e80008000405 */
[----:B------:R2:W4:Y:S01]  /*b360*/  @!P0 LDG.E.U16 R11, desc[UR40][R154.64] ;  /* 0x000000289a0b8981 */ /* 0x000522000c1e1500 */
[----:B0-----:R-:W-:-:S03]  /*b370*/  PRMT R15, RZ, 0x7610, R15 ;  /* 0x00007610ff0f7816 */ /* 0x001fc6000000000f */
[----:B------:R0:W-:Y:S02]  /*b380*/  STS.U16 [R145+UR5+0x10a00], R19 ;  /* 0x010a001391007988 */ /* 0x0001e40008000405 */
[----:B0-----:R-:W-:Y:S02]  /*b390*/  PRMT R19, RZ, 0x7610, R19 ;  /* 0x00007610ff137816 */ /* 0x001fe40000000013 */
[----:B------:R0:W-:Y:S02]  /*b3a0*/  STS.U16 [R145+UR5+0x10e00], R89 ;  /* 0x010e005991007988 */ /* 0x0001e40008000405 */
[----:B0-----:R-:W-:Y:S02]  /*b3b0*/  PRMT R89, RZ, 0x7610, R89 ;  /* 0x00007610ff597816 */ /* 0x001fe40000000059 */
[----:B------:R0:W-:Y:S02]  /*b3c0*/  STS.U16 [R145+UR5+0x11200], R91 ;  /* 0x0112005b91007988 */ /* 0x0001e40008000405 */
[----:B0-----:R-:W-:-:S02]  /*b3d0*/  PRMT R91, RZ, 0x7610, R91 ;  /* 0x00007610ff5b7816 */ /* 0x001fc4000000005b */
        /* <DEDUP_REMOVED lines=10> */
[----:B--2---:R-:W-:-:S05]  /*b480*/  IADD3 R154, P1, R88, R250, RZ ;  /* 0x000000fa589a7210 */ /* 0x004fca0007f3e0ff */
[----:B------:R-:W-:-:S05]  /*b490*/  IMAD.X R155, R8, 0x1, R251, P1 ;  /* 0x00000001089b7824 */ /* 0x000fca00008e06fb */
[----:B------:R0:W2:Y:S02]  /*b4a0*/  @!P0 LDG.E.U16 R15, desc[UR40][R154.64] ;  /* 0x000000289a0f8981 */ /* 0x0000a4000c1e1500 */
[----:B0-----:R-:W-:-:S05]  /*b4b0*/  IADD3 R154, P1, R172, R250, RZ ;  /* 0x000000faac9a7210 */ /* 0x001fca0007f3e0ff */
[----:B------:R-:W-:-:S05]  /*b4c0*/  IMAD.X R155, R173, 0x1, R251, P1 ;  /* 0x00000001ad9b7824 */ /* 0x000fca00008e06fb */
[----:B------:R0:W2:Y:S02]  /*b4d0*/  @!P0 LDG.E.U16 R19, desc[UR40][R154.64] ;  /* 0x000000289a138981 */ /* 0x0000a4000c1e1500 */
[----:B0-----:R-:W-:-:S05]  /*b4e0*/  IADD3 R154, P1, R180, R250, RZ ;  /* 0x000000fab49a7210 */ /* 0x001fca0007f3e0ff */
[----:B---3--:R-:W-:-:S05]  /*b4f0*/  IMAD.X R155, R181, 0x1, R251, P1 ;  /* 0x00000001b59b7824 */ /* 0x008fca00008e06fb */
[----:B------:R0:W3:Y:S02]  /*b500*/  @!P0 LDG.E.U16 R89, desc[UR40][R154.64] ;  /* 0x000000289a598981 */ /* 0x0000e4000c1e1500 */
[----:B0-----:R-:W-:-:S05]  /*b510*/  IADD3 R154, P1, R188, R250, RZ ;  /* 0x000000fabc9a7210 */ /* 0x001fca0007f3e0ff */
[----:B------:R-:W-:-:S05]  /*b520*/  IMAD.X R155, R189, 0x1, R251, P1 ;  /* 0x00000001bd9b7824 */ /* 0x000fca00008e06fb */
        /* <DEDUP_REMOVED lines=14> */
[----:B------:R-:W-:Y:S01]  /*b610*/  IMAD.X R155, R229, 0x1, R251, P1 ;  /* 0x00000001e59b7824 */ /* 0x000fe200008e06fb */
[----:B------:R0:W-:Y:S04]  /*b620*/  STS.U16 [R145+UR5+0x12a00], R103 ;  /* 0x012a006791007988 */ /* 0x0001e80008000405 */
[----:B------:R1:W3:Y:S01]  /*b630*/  @!P0 LDG.E.U16 R101, desc[UR40][R154.64] ;  /* 0x000000289a658981 */ /* 0x0002e2000c1e1500 */
[----:B0-----:R-:W-:Y:S02]  /*b640*/  PRMT R103, RZ, 0x7610, R103 ;  /* 0x00007610ff677816 */ /* 0x001fe40000000067 */
[----:B-1----:R-:W-:-:S05]  /*b650*/  IADD3 R154, P1, R236, R250, RZ ;  /* 0x000000faec9a7210 */ /* 0x002fca0007f3e0ff */
[--C-:B------:R-:W-:Y:S01]  /*b660*/  IMAD.X R155, R237, 0x1, R251.reuse, P1 ;  /* 0x00000001ed9b7824 */ /* 0x100fe200008e06fb */
[----:B------:R0:W-:Y:S04]  /*b670*/  STL [R1+0x408], R0 ;  /* 0x0004080001007387 */ /* 0x0001e80000100800 */
[----:B------:R1:W3:Y:S02]  /*b680*/  @!P0 LDG.E.U16 R103, desc[UR40][R154.64] ;  /* 0x000000289a678981 */ /* 0x0002e4000c1e1500 */
[----:B-1----:R-:W-:Y:S02]  /*b690*/  IADD3 R154, P1, R0, R250, RZ ;  /* 0x000000fa009a7210 */ /* 0x002fe40007f3e0ff */
[----:B0-----:R-:W4:Y:S04]  /*b6a0*/  LDL.LU R0, [R1+0x104] ;  /* 0x0001040001007983 */ /* 0x001f280000300800 */
[----:B------:R0:W-:Y:S01]  /*b6b0*/  STS.U16 [R145+UR5+0x12e00], R105 ;  /* 0x012e006991007988 */ /* 0x0001e20008000405 */
[----:B------:R-:W-:Y:S01]  /*b6c0*/  IMAD.X R155, R249, 0x1, R251, P1 ;  /* 0x00000001f99b7824 */ /* 0x000fe200008e06fb */
[----:B0-----:R-:W-:-:S02]  /*b6d0*/  PRMT R105, RZ, 0x7610, R105 ;  /* 0x00007610ff697816 */ /* 0x001fc40000000069 */
[----:B------:R0:W-:Y:S04]  /*b6e0*/  STS.U16 [R145+UR5+0x13200], R21 ;  /* 0x0132001591007988 */ /* 0x0001e80008000405 */
[----:B------:R1:W3:Y:S01]  /*b6f0*/  @!P0 LDG.E.U16 R105, desc[UR40][R154.64] ;  /* 0x000000289a698981 */ /* 0x0002e2000c1e1500 */
[----:B0-----:R-:W-:Y:S02]  /*b700*/  PRMT R21, RZ, 0x7610, R21 ;  /* 0x00007610ff157816 */ /* 0x001fe40000000015 */
[----:B-1----:R-:W-:-:S05]  /*b710*/  IADD3 R154, P1, R2, R250, RZ ;  /* 0x000000fa029a7210 */ /* 0x002fca0007f3e0ff */
[----:B------:R-:W-:Y:S01]  /*b720*/  IMAD.X R155, R3, 0x1, R251, P1 ;  /* 0x00000001039b7824 */ /* 0x000fe200008e06fb */
[----:B------:R-:W-:Y:S04]  /*b730*/  STL [R1+0x40c], R249 ;  /* 0x00040cf901007387 */ /* 0x000fe80000100800 */
[----:B------:R0:W3:Y:S04]  /*b740*/  @!P0 LDG.E.U16 R21, desc[UR40][R154.64] ;  /* 0x000000289a158981 */ /* 0x0000e8000c1e1500 */
[----:B------:R1:W-:Y:S01]  /*b750*/  STL.64 [R1+0x3d0], R2 ;  /* 0x0003d00201007387 */ /* 0x0003e20000100a00 */
[----:B0-----:R-:W-:-:S03]  /*b760*/  IADD3 R154, P1, R112, R250, RZ ;  /* 0x000000fa709a7210 */ /* 0x001fc60007f3e0ff */
[----:B-1----:R-:W2:Y:S04]  /*b770*/  LDL R2, [R1+0x2e8] ;  /* 0x0002e80001027983 */ /* 0x002ea80000100800 */
[----:B------:R-:W3:Y:S01]  /*b780*/  LDL.LU R249, [R1+0x314] ;  /* 0x0003140001f97983 */ /* 0x000ee20000300800 */
[----:B----4-:R-:W-:-:S03]  /*b790*/  IMAD.X R155, R0, 0x1, R251, P1 ;  /* 0x00000001009b7824 */ /* 0x010fc600008e06fb */
[----:B------:R0:W-:Y:S04]  /*b7a0*/  STL [R1+0x428], R0 ;  /* 0x0004280001007387 */ /* 0x0001e80000100800 */
[----:B0-----:R-:W4:Y:S04]  /*b7b0*/  LDL.LU R0, [R1+0xec] ;  /* 0x0000ec0001007983 */ /* 0x001f280000300800 */
[----:B------:R0:W-:Y:S04]  /*b7c0*/  STS.U16 [R145+UR5+0x13600], R13 ;  /* 0x0136000d91007988 */ /* 0x0001e80008000405 */
[----:B------:R-:W3:Y:S01]  /*b7d0*/  LDL R112, [R1+0x2d8] ;  /* 0x0002d80001707983 */ /* 0x000ee20000100800 */
[----:B0-----:R-:W-:-:S06]  /*b7e0*/  PRMT R13, RZ, 0x7610, R13 ;  /* 0x00007610ff0d7816 */ /* 0x001fcc000000000d */
[----:B------:R0:W3:Y:S02]  /*b7f0*/  @!P0 LDG.E.U16 R13, desc[UR40][R154.64] ;  /* 0x000000289a0d8981 */ /* 0x0000e4000c1e1500 */
[----:B0-----:R-:W-:Y:S02]  /*b800*/  IADD3 R154, P1, R104, R250, RZ ;  /* 0x000000fa689a7210 */ /* 0x001fe40007f3e0ff */
[----:B------:R-:W3:Y:S03]  /*b810*/  LDL R104, [R1+0x2c8] ;  /* 0x0002c80001687983 */ /* 0x000ee60000100800 */
[----:B----4-:R-:W-:Y:S01]  /*b820*/  IMAD.X R155, R0, 0x1, R251, P1 ;  /* 0x00000001009b7824 */ /* 0x010fe200008e06fb */
[----:B------:R0:W-:Y:S04]  /*b830*/  STL [R1+0x448], R0 ;  /* 0x0004480001007387 */ /* 0x0001e80000100800 */
[----:B0-----:R-:W4:Y:S04]  /*b840*/  LDL.LU R0, [R1+0xcc] ;  /* 0x0000cc0001007983 */ /* 0x001f280000300800 */
[----:B------:R0:W-:Y:S04]  /*b850*/  STS.U16 [R145+UR5+0x13e00], R5 ;  /* 0x013e000591007988 */ /* 0x0001e80008000405 */
[----:B------:R1:W-:Y:S01]  /*b860*/  STS.U16 [R145+UR5+0x13a00], R9 ;  /* 0x013a000991007988 */ /* 0x0003e20008000405 */
[----:B0-----:R-:W-:-:S02]  /*b870*/  LOP3.LUT R5, R147, 0x80, RZ, 0xc0, !PT ;  /* 0x0000008093057812 */ /* 0x001fc400078ec0ff */
[----:B-1----:R-:W-:Y:S02]  /*b880*/  PRMT R9, RZ, 0x7610, R9 ;  /* 0x00007610ff097816 */ /* 0x002fe40000000009 */
[----:B------:R-:W-:-:S04]  /*b890*/  ISETP.NE.U32.AND P1, PT, R5, RZ, PT ;  /* 0x000000ff0500720c */ /* 0x000fc80003f25070 */
[----:B------:R0:W3:Y:S01]  /*b8a0*/  @!P0 LDG.E.U16 R9, desc[UR40][R154.64] ;  /* 0x000000289a098981 */ /* 0x0000e2000c1e1500 */
[----:B------:R-:W-:Y:S02]  /*b8b0*/  SEL R5, RZ, 0x90, !P1 ;  /* 0x00000090ff057807 */ /* 0x000fe40004800000 */
[----:B0-----:R-:W-:Y:S02]  /*b8c0*/  IADD3 R154, P1, R96, R250, RZ ;  /* 0x000000fa609a7210 */ /* 0x001fe40007f3e0ff */
[----:B------:R-:W3:Y:S03]  /*b8d0*/  LDL R96, [R1+0x2b8] ;  /* 0x0002b80001607983 */ /* 0x000ee60000100800 */
[----:B----4-:R-:W-:Y:S01]  /*b8e0*/  IMAD.X R155, R0, 0x1, R251, P1 ;  /* 0x00000001009b7824 */ /* 0x010fe200008e06fb */
[----:B------:R0:W-:Y:S04]  /*b8f0*/  STL [R1+0x468], R0 ;  /* 0x0004680001007387 */ /* 0x0001e80000100800 */
[----:B0-----:R-:W4:Y:S01]  /*b900*/  LDL.LU R0, [R1+0xac] ;  /* 0x0000ac0001007983 */ /* 0x001f220000300800 */
[----:B------:R-:W-:-:S03]  /*b910*/  LOP3.LUT R145, R147, 0x3f, RZ, 0xc0, !PT ;  /* 0x0000003f93917812 */ /* 0x000fc600078ec0ff */
[----:B------:R-:W3:Y:S02]  /*b920*/  LDL R3, [R1+0x2a8] ;  /* 0x0002a80001037983 */ /* 0x000ee40000100800 */
[----:B------:R-:W-:-:S05]  /*b930*/  IMAD.SHL.U32 R145, R145, 0x2, RZ ;  /* 0x0000000291917824 */ /* 0x000fca00078e00ff */
[----:B------:R-:W-:Y:S01]  /*b940*/  LOP3.LUT R5, R5, R145, RZ, 0x3c, !PT ;  /* 0x0000009105057212 */ /* 0x000fe200078e3cff */
[----:B------:R-:W-:-:S05]  /*b950*/  IMAD.SHL.U32 R145, R147, 0x200, RZ ;  /* 0x0000020093917824 */ /* 0x000fca00078e00ff */
[----:B------:R-:W-:Y:S02]  /*b960*/  LOP3.LUT R145, R5, 0x8000, R145, 0xf8, !PT ;  /* 0x0000800005917812 */ /* 0x000fe400078ef891 */
[----:B------:R-:W-:-:S06]  /*b970*/  PRMT R5, RZ, 0x7610, R5 ;  /* 0x00007610ff057816 */ /* 0x000fcc0000000005 */
[----:B------:R2:W3:Y:S02]  /*b980*/  @!P0 LDG.E.U16 R5, desc[UR40][R154.64] ;  /* 0x000000289a058981 */ /* 0x0004e4000c1e1500 */
[----:B--2---:R-:W-:Y:S02]  /*b990*/  IADD3 R154, P1, R2, R250, RZ ;  /* 0x000000fa029a7210 */ /* 0x004fe40007f3e0ff */
[----:B------:R-:W2:Y:S03]  /*b9a0*/  LDL R2, [R1+0x2c] ;  /* 0x00002c0001027983 */ /* 0x000ea60000100800 */
[----:B----4-:R-:W-:Y:S01]  /*b9b0*/  IMAD.X R155, R0, 0x1, R251, P1 ;  /* 0x00000001009b7824 */ /* 0x010fe200008e06fb */
[----:B------:R0:W-:Y:S04]  /*b9c0*/  STL [R1+0x488], R0 ;  /* 0x0004880001007387 */ /* 0x0001e80000100800 */
[----:B0-----:R-:W4:Y:S04]  /*b9d0*/  LDL.LU R0, [R1+0x8c] ;  /* 0x00008c0001007983 */ /* 0x001f280000300800 */
[----:B------:R0:W-:Y:S02]  /*b9e0*/  STS.U16 [R145+UR5], R109 ;  /* 0x0000006d91007988 */ /* 0x0001e40008000405 */
[----:B0-----:R-:W-:-:S06]  /*b9f0*/  PRMT R109, RZ, 0x7610, R109 ;  /* 0x00007610ff6d7816 */ /* 0x001fcc000000006d */
[----:B------:R3:W2:Y:S02]  /*ba00*/  @!P0 LDG.E.U16 R109, desc[UR40][R154.64] ;  /* 0x000000289a6d8981 */ /* 0x0006a4000c1e1500 */
[----:B---3--:R-:W-:-:S05]  /*ba10*/  IADD3 R154, P1, R112, R250, RZ ;  /* 0x000000fa709a7210 */ /* 0x008fca0007f3e0ff */
[----:B----4-:R-:W-:Y:S01]  /*ba20*/  IMAD.X R155, R0, 0x1, R251, P1 ;  /* 0x00000001009b7824 */ /* 0x010fe200008e06fb */
[----:B------:R0:W-:Y:S04]  /*ba30*/  STL [R1+0x4a8], R0 ;  /* 0x0004a80001007387 */ /* 0x0001e80000100800 */
[----:B0-----:R-:W3:Y:S04]  /*ba40*/  LDL.LU R0, [R1+0x6c] ;  /* 0x00006c0001007983 */ /* 0x001ee80000300800 */
[----:B------:R0:W-:Y:S04]  /*ba50*/  STS.U16 [R145+UR5+0x400], R111 ;  /* 0x0004006f91007988 */ /* 0x0001e80008000405 */
[----:B------:R-:W4:Y:S04]  /*ba60*/  LDL.LU R158, [R1+0x288] ;  /* 0x00028800019e7983 */ /* 0x000f280000300800 */
[----:B------:R-:W4:Y:S01]  /*ba70*/  LDL.LU R167, [R1+0x298] ;  /* 0x0002980001a77983 */ /* 0x000f220000300800 */
[----:B0-----:R-:W-:-:S06]  /*ba80*/  PRMT R111, RZ, 0x7610, R111 ;  /* 0x00007610ff6f7816 */ /* 0x001fcc000000006f */
[----:B------:R0:W4:Y:S02]  /*ba90*/  @!P0 LDG.E.U16 R111, desc[UR40][R154.64] ;  /* 0x000000289a6f8981 */ /* 0x000124000c1e1500 */
[----:B0-----:R-:W-:-:S05]  /*baa0*/  IADD3 R154, P1, R104, R250, RZ ;  /* 0x000000fa689a7210 */ /* 0x001fca0007f3e0ff */
[----:B---3--:R-:W-:Y:S01]  /*bab0*/  IMAD.X R155, R0, 0x1, R251, P1 ;  /* 0x00000001009b7824 */ /* 0x008fe200008e06fb */
[----:B------:R0:W-:Y:S04]  /*bac0*/  STL [R1+0x4ac], R0 ;  /* 0x0004ac0001007387 */ /* 0x0001e80000100800 */
[----:B0-----:R-:W3:Y:S04]  /*bad0*/  LDL.LU R0, [R1+0x4c] ;  /* 0x00004c0001007983 */ /* 0x001ee80000300800 */
[----:B------:R-:W4:Y:S04]  /*bae0*/  LDL.LU R151, [R1+0x278] ;  /* 0x0002780001977983 */ /* 0x000f280000300800 */
[----:B------:R0:W-:Y:S04]  /*baf0*/  STS.U16 [R145+UR5+0x800], R113 ;  /* 0x0008007191007988 */ /* 0x0001e80008000405 */
[----:B------:R-:W4:Y:S01]  /*bb00*/  LDL.LU R159, [R1+0x14] ;  /* 0x00001400019f7983 */ /* 0x000f220000300800 */
[----:B0-----:R-:W-:-:S06]  /*bb10*/  PRMT R113, RZ, 0x7610, R113 ;  /* 0x00007610ff717816 */ /* 0x001fcc0000000071 */
[----:B------:R0:W4:Y:S02]  /*bb20*/  @!P0 LDG.E.U16 R113, desc[UR40][R154.64] ;  /* 0x000000289a718981 */ /* 0x000124000c1e1500 */
[-C--:B0-----:R-:W-:Y:S02]  /*bb30*/  IADD3 R154, P1, R96, R250.reuse, RZ ;  /* 0x000000fa609a7210 */ /* 0x081fe40007f3e0ff */
[----:B------:R0:W-:Y:S02]  /*bb40*/  STS.U16 [R145+UR5+0xc00], R115 ;  /* 0x000c007391007988 */ /* 0x0001e40008000405 */
[----:B0-----:R-:W-:Y:S01]  /*bb50*/  PRMT R115, RZ, 0x7610, R115 ;  /* 0x00007610ff737816 */ /* 0x001fe20000000073 */
[----:B---3--:R-:W-:Y:S01]  /*bb60*/  IMAD.X R155, R0, 0x1, R251, P1 ;  /* 0x00000001009b7824 */ /* 0x008fe200008e06fb */
[----:B------:R0:W-:Y:S04]  /*bb70*/  STL [R1+0x4b0], R0 ;  /* 0x0004b00001007387 */ /* 0x0001e80000100800 */
[----:B------:R1:W3:Y:S04]  /*bb80*/  @!P0 LDG.E.U16 R115, desc[UR40][R154.64] ;  /* 0x000000289a738981 */ /* 0x0002e8000c1e1500 */
[----:B0-----:R-:W3:Y:S04]  /*bb90*/  LDL R0, [R1+0x23c] ;  /* 0x00023c0001007983 */ /* 0x001ee80000100800 */
[----:B------:R-:W3:Y:S04]  /*bba0*/  LDL.LU R128, [R1+0x224] ;  /* 0x0002240001807983 */ /* 0x000ee80000300800 */
[----:B------:R-:W3:Y:S04]  /*bbb0*/  LDL.LU R153, [R1+0x254] ;  /* 0x0002540001997983 */ /* 0x000ee80000300800 */
[----:B------:R-:W3:Y:S01]  /*bbc0*/  LDL.LU R169, [R1+0x268] ;  /* 0x0002680001a97983 */ /* 0x000ee20000300800 */
[----:B-1----:R-:W-:-:S03]  /*bbd0*/  IADD3 R154, P1, R3, R250, RZ ;  /* 0x000000fa039a7210 */ /* 0x002fc60007f3e0ff */
[----:B------:R0:W-:Y:S02]  /*bbe0*/  STS.U16 [R145+UR5+0x1000], R117 ;  /* 0x0010007591007988 */ /* 0x0001e40008000405 */
[----:B--2---:R-:W-:Y:S01]  /*bbf0*/  IMAD.X R155, R2, 0x1, R251, P1 ;  /* 0x00000001029b7824 */ /* 0x004fe200008e06fb */
[----:B0-----:R-:W-:Y:S01]  /*bc00*/  PRMT R117, RZ, 0x7610, R117 ;  /* 0x00007610ff757816 */ /* 0x001fe20000000075 */
[----:B------:R0:W-:Y:S05]  /*bc10*/  STS.U16 [R145+UR5+0x1400], R119 ;  /* 0x0014007791007988 */ /* 0x0001ea0008000405 */
[----:B------:R4:W2:Y:S01]  /*bc20*/  @!P0 LDG.E.U16 R117, desc[UR40][R154.64] ;  /* 0x000000289a758981 */ /* 0x0008a2000c1e1500 */
[----:B0-----:R-:W-:-:S02]  /*bc30*/  PRMT R119, RZ, 0x7610, R119 ;  /* 0x00007610ff777816 */ /* 0x001fc40000000077 */
[----:B----4-:R-:W-:-:S05]  /*bc40*/  IADD3 R154, P1, R167, R250, RZ ;  /* 0x000000faa79a7210 */ /* 0x010fca0007f3e0ff */
[----:B------:R-:W-:Y:S01]  /*bc50*/  IMAD.X R155, R166, 0x1, R251, P1 ;  /* 0x00000001a69b7824 */ /* 0x000fe200008e06fb */
[----:B------:R0:W-:Y:S04]  /*bc60*/  STS.U16 [R145+UR5+0x1800], R121 ;  /* 0x0018007991007988 */ /* 0x0001e80008000405 */
[----:B------:R1:W4:Y:S01]  /*bc70*/  @!P0 LDG.E.U16 R119, desc[UR40][R154.64] ;  /* 0x000000289a778981 */ /* 0x000322000c1e1500 */
[----:B0-----:R-:W-:Y:S02]  /*bc80*/  PRMT R121, RZ, 0x7610, R121 ;  /* 0x00007610ff797816 */ /* 0x001fe40000000079 */
[----:B-1----:R-:W-:-:S05]  /*bc90*/  IADD3 R154, P1, R158, R250, RZ ;  /* 0x000000fa9e9a7210 */ /* 0x002fca0007f3e0ff */
        /* <DEDUP_REMOVED lines=8> */
[----:B0-----:R-:W-:-:S03]  /*bd20*/  PRMT R125, RZ, 0x7610, R125 ;  /* 0x00007610ff7d7816 */ /* 0x001fc6000000007d */
[----:B------:R-:W-:Y:S04]  /*bd30*/  STL [R1+0x4e4], R167 ;  /* 0x0004e4a701007387 */ /* 0x000fe80000100800 */
[----:B------:R0:W-:Y:S04]  /*bd40*/  STL [R1+0x4e8], R166 ;  /* 0x0004e8a601007387 */ /* 0x0001e80000100800 */
[----:B------:R1:W-:Y:S04]  /*bd50*/  STS.U16 [R145+UR5+0x2400], R127 ;  /* 0x0024007f91007988 */ /* 0x0003e80008000405 */
[----:B0-----:R-:W2:Y:S04]  /*bd60*/  LDL.LU R166, [R1+0x214] ;  /* 0x0002140001a67983 */ /* 0x001ea80000300800 */
[----:B------:R-:W-:Y:S01]  /*bd70*/  STL [R1+0x4ec], R158 ;  /* 0x0004ec9e01007387 */ /* 0x000fe20000100800 */
[----:B-1----:R-:W-:-:S03]  /*bd80*/  PRMT R127, RZ, 0x7610, R127 ;  /* 0x00007610ff7f7816 */ /* 0x002fc6000000007f */
[----:B------:R0:W-:Y:S04]  /*bd90*/  STL [R1+0x4f8], R159 ;  /* 0x0004f89f01007387 */ /* 0x0001e80000100800 */
[----:B0-----:R-:W4:Y:S04]  /*bda0*/  LDL.LU R159, [R1+0x204] ;  /* 0x00020400019f7983 */ /* 0x001f280000300800 */
[----:B------:R-:W-:Y:S04]  /*bdb0*/  STL [R1+0x500], R151 ;  /* 0x0005009701007387 */ /* 0x000fe80000100800 */
[----:B------:R-:W-:Y:S01]  /*bdc0*/  STL [R1+0x504], R150 ;  /* 0x0005049601007387 */ /* 0x000fe20000100800 */
[----:B---3--:R-:W-:-:S05]  /*bdd0*/  IADD3 R154, P1, R169, R250, RZ ;  /* 0x000000faa99a7210 */ /* 0x008fca0007f3e0ff */
[----:B------:R-:W-:-:S05]  /*bde0*/  IMAD.X R155, R142, 0x1, R251, P1 ;  /* 0x000000018e9b7824 */ /* 0x000fca00008e06fb */
[----:B------:R0:W3:Y:S02]  /*bdf0*/  @!P0 LDG.E.U16 R125, desc[UR40][R154.64] ;  /* 0x000000289a7d8981 */ /* 0x0000e4000c1e1500 */
[-C--:B0-----:R-:W-:Y:S02]  /*be00*/  IADD3 R154, P1, R153, R250.reuse, RZ ;  /* 0x000000fa999a7210 */ /* 0x081fe40007f3e0ff */
[----:B------:R-:W-:Y:S03]  /*be10*/  STL [R1+0x508], R169 ;  /* 0x000508a901007387 */ /* 0x000fe60000100800 */
[----:B------:R-:W-:Y:S01]  /*be20*/  IMAD.X R155, R134, 0x1, R251, P1 ;  /* 0x00000001869b7824 */ /* 0x000fe200008e06fb */
[----:B------:R-:W-:Y:S04]  /*be30*/  STL [R1+0x518], R142 ;  /* 0x0005188e01007387 */ /* 0x000fe80000100800 */
[----:B------:R-:W-:Y:S04]  /*be40*/  STL [R1+0x51c], R153 ;  /* 0x00051c9901007387 */ /* 0x000fe80000100800 */
[----:B------:R0:W3:Y:S04]  /*be50*/  @!P0 LDG.E.U16 R127, desc[UR40][R154.64] ;  /* 0x000000289a7f8981 */ /* 0x0000e8000c1e1500 */
[----:B------:R1:W-:Y:S01]  /*be60*/  STL [R1+0x520], R134 ;  /* 0x0005208601007387 */ /* 0x0003e20000100800 */
[----:B0-----:R-:W-:-:S03]  /*be70*/  IADD3 R154, P1, R0, R250, RZ ;  /* 0x000000fa009a7210 */ /* 0x001fc60007f3e0ff */
[----:B------:R-:W3:Y:S04]  /*be80*/  LDL R0, [R1+0x1c0] ;  /* 0x0001c00001007983 */ /* 0x000ee80000100800 */
[----:B------:R-:W3:Y:S04]  /*be90*/  LDL.LU R190, [R1+0x190] ;  /* 0x0001900001be7983 */ /* 0x000ee80000300800 */
[----:B------:R-:W3:Y:S04]  /*bea0*/  LDL.LU R183, [R1+0x30] ;  /* 0x0000300001b77983 */ /* 0x000ee80000300800 */
[----:B------:R-:W3:Y:S04]  /*beb0*/  LDL.LU R182, [R1+0x1a0] ;  /* 0x0001a00001b67983 */ /* 0x000ee80000300800 */
[----:B------:R-:W3:Y:S04]  /*bec0*/  LDL.LU R175, [R1+0x10] ;  /* 0x0000100001af7983 */ /* 0x000ee80000300800 */
[----:B------:R-:W3:Y:S04]  /*bed0*/  LDL.LU R174, [R1+0x1b0] ;  /* 0x0001b00001ae7983 */ /* 0x000ee80000300800 */
[----:B-1----:R-:W3:Y:S04]  /*bee0*/  LDL.LU R134, [R1+0x1d0] ;  /* 0x0001d00001867983 */ /* 0x002ee80000300800 */
[----:B------:R-:W3:Y:S04]  /*bef0*/  LDL.LU R96, [R1+0x1e0] ;  /* 0x0001e00001607983 */ /* 0x000ee80000300800 */
[----:B------:R-:W3:Y:S01]  /*bf00*/  LDL.LU R150, [R1+0x1f0] ;  /* 0x0001f00001967983 */ /* 0x000ee20000300800 */
[----:B------:R-:W-:-:S03]  /*bf10*/  IMAD.X R155, R126, 0x1, R251, P1 ;  /* 0x000000017e9b7824 */ /* 0x000fc600008e06fb */
[----:B------:R0:W-:Y:S02]  /*bf20*/  STS.U16 [R145+UR5+0x2800], R129 ;  /* 0x0028008191007988 */ /* 0x0001e40008000405 */
[----:B0-----:R-:W-:Y:S02]  /*bf30*/  PRMT R129, RZ, 0x7610, R129 ;  /* 0x00007610ff817816 */ /* 0x001fe40000000081 */
[----:B------:R0:W-:Y:S04]  /*bf40*/  STS.U16 [R145+UR5+0x2c00], R131 ;  /* 0x002c008391007988 */ /* 0x0001e80008000405 */
[----:B------:R1:W3:Y:S01]  /*bf50*/  @!P0 LDG.E.U16 R129, desc[UR40][R154.64] ;  /* 0x000000289a818981 */ /* 0x0002e2000c1e1500 */
[----:B0-----:R-:W-:Y:S02]  /*bf60*/  PRMT R131, RZ, 0x7610, R131 ;  /* 0x00007610ff837816 */ /* 0x001fe40000000083 */
[----:B-1----:R-:W-:-:S05]  /*bf70*/  IADD3 R154, P1, R128, R250, RZ ;  /* 0x000000fa809a7210 */ /* 0x002fca0007f3e0ff */
[----:B------:R-:W-:Y:S01]  /*bf80*/  IMAD.X R155, R118, 0x1, R251, P1 ;  /* 0x00000001769b7824 */ /* 0x000fe200008e06fb */
[----:B------:R0:W-:Y:S04]  /*bf90*/  STS.U16 [R145+UR5+0x3000], R133 ;  /* 0x0030008591007988 */ /* 0x0001e80008000405 */
[----:B------:R2:W3:Y:S01]  /*bfa0*/  @!P0 LDG.E.U16 R131, desc[UR40][R154.64] ;  /* 0x000000289a838981 */ /* 0x0004e2000c1e1500 */
[----:B0-----:R-:W-:Y:S02]  /*bfb0*/  PRMT R133, RZ, 0x7610, R133 ;  /* 0x00007610ff857816 */ /* 0x001fe40000000085 */
[----:B--2---:R-:W-:-:S05]  /*bfc0*/  IADD3 R154, P1, R166, R250, RZ ;  /* 0x000000faa69a7210 */ /* 0x004fca0007f3e0ff */
[----:B------:R-:W-:Y:S01]  /*bfd0*/  IMAD.X R155, R110, 0x1, R251, P1 ;  /* 0x000000016e9b7824 */ /* 0x000fe200008e06fb */
[----:B------:R0:W-:Y:S04]  /*bfe0*/  STS.U16 [R145+UR5+0x3400], R135 ;  /* 0x0034008791007988 */ /* 0x0001e80008000405 */
[----:B------:R4:W2:Y:S01]  /*bff0*/  @!P0 LDG.E.U16 R133, desc[UR40][R154.64] ;  /* 0x000000289a858981 */ /* 0x0008a2000c1e1500 */
[----:B0-----:R-:W-:Y:S02]  /*c000*/  PRMT R135, RZ, 0x7610, R135 ;  /* 0x00007610ff877816 */ /* 0x001fe40000000087 */
[----:B----4-:R-:W-:-:S05]  /*c010*/  IADD3 R154, P1, R159, R250, RZ ;  /* 0x000000fa9f9a7210 */ /* 0x010fca0007f3e0ff */
[----:B------:R-:W-:Y:S01]  /*c020*/  IMAD.X R155, R102, 0x1, R251, P1 ;  /* 0x00000001669b7824 */ /* 0x000fe200008e06fb */
[----:B------:R0:W-:Y:S04]  /*c030*/  STS.U16 [R145+UR5+0x3800], R137 ;  /* 0x0038008991007988 */ /* 0x0001e80008000405 */
[----:B------:R3:W4:Y:S01]  /*c040*/  @!P0 LDG.E.U16 R135, desc[UR40][R154.64] ;  /* 0x000000289a878981 */ /* 0x000722000c1e1500 */
[----:B0-----:R-:W-:-:S03]  /*c050*/  PRMT R137, RZ, 0x7610, R137 ;  /* 0x00007610ff897816 */ /* 0x001fc60000000089 */
[----:B------:R0:W-:Y:S02]  /*c060*/  STS.U16 [R145+UR5+0x3c00], R139 ;  /* 0x003c008b91007988 */ /* 0x0001e40008000405 */
[----:B0-----:R-:W-:Y:S02]  /*c070*/  PRMT R139, RZ, 0x7610, R139 ;  /* 0x00007610ff8b7816 */ /* 0x001fe4000000008b */
[----:B------:R0:W-:Y:S04]  /*c080*/  STS.U16 [R145+UR5+0x4000], R141 ;  /* 0x0040008d91007988 */ /* 0x0001e80008000405 */
[----:B------:R-:W-:Y:S01]  /*c090*/  STL [R1+0x524], R126 ;  /* 0x0005247e01007387 */ /* 0x000fe20000100800 */
[----:B0-----:R-:W-:-:S03]  /*c0a0*/  PRMT R141, RZ, 0x7610, R141 ;  /* 0x00007610ff8d7816 */ /* 0x001fc6000000008d */
[----:B------:R-:W-:Y:S04]  /*c0b0*/  STL [R1+0x530], R128 ;  /* 0x0005308001007387 */ /* 0x000fe80000100800 */
[----:B------:R-:W2:Y:S04]  /*c0c0*/  LDL R112, [R1+0x324] ;  /* 0x0003240001707983 */ /* 0x000ea80000100800 */
[----:B------:R-:W4:Y:S04]  /*c0d0*/  LDL R104, [R1+0x330] ;  /* 0x0003300001687983 */ /* 0x000f280000100800 */
[----:B------:R-:W4:Y:S04]  /*c0e0*/  LDL R3, [R1+0x240] ;  /* 0x0002400001037983 */ /* 0x000f280000100800 */
[----:B------:R-:W4:Y:S01]  /*c0f0*/  LDL R2, [R1+0x200] ;  /* 0x0002000001027983 */ /* 0x000f220000100800 */
[----:B---3--:R-:W-:-:S05]  /*c100*/  IADD3 R154, P1, R150, R250, RZ ;  /* 0x000000fa969a7210 */ /* 0x008fca0007f3e0ff */
        /* <DEDUP_REMOVED lines=8> */
[----:B0-----:R-:W-:Y:S02]  /*c190*/  IADD3 R154, P1, R0, R250, RZ ;  /* 0x000000fa009a7210 */ /* 0x001fe40007f3e0ff */
[----:B------:R-:W4:Y:S04]  /*c1a0*/  LDL R0, [R1+0x11c] ;  /* 0x00011c0001007983 */ /* 0x000f280000100800 */
[----:B------:R-:W2:Y:S04]  /*c1b0*/  LDL.LU R239, [R1+0x110] ;  /* 0x0001100001ef7983 */ /* 0x000ea80000300800 */
[----:B------:R-:W3:Y:S04]  /*c1c0*/  LDL.LU R238, [R1+0x130] ;  /* 0x0001300001ee7983 */ /* 0x000ee80000300800 */
[----:B------:R-:W4:Y:S04]  /*c1d0*/  LDL.LU R231, [R1+0xf0] ;  /* 0x0000f00001e77983 */ /* 0x000f280000300800 */
        /* <DEDUP_REMOVED lines=9> */
[----:B------:R-:W2:Y:S01]  /*c270*/  LDL.LU R191, [R1+0x50] ;  /* 0x0000500001bf7983 */ /* 0x000ea20000300800 */
        /* <DEDUP_REMOVED lines=16> */
[----:B-1----:R-:W-:Y:S01]  /*c380*/  IADD3 R154, P1, R190, R250, RZ ;  /* 0x000000fabe9a7210 */ /* 0x002fe20007f3e0ff */
        /* <DEDUP_REMOVED lines=15> */
[----:B0-----:R-:W-:Y:S01]  /*c480*/  PRMT R97, RZ, 0x7610, R97 ;  /* 0x00007610ff617816 */ /* 0x001fe20000000061 */
[----:B--2---:R-:W-:-:S05]  /*c490*/  IMAD.X R155, R191, 0x1, R251, P1 ;  /* 0x00000001bf9b7824 */ /* 0x004fca00008e06fb */
[----:B------:R4:W2:Y:S02]  /*c4a0*/  @!P0 LDG.E.U16 R7, desc[UR40][R154.64] ;  /* 0x000000289a078981 */ /* 0x0008a4000c1e1500 */
[----:B----4-:R-:W-:-:S05]  /*c4b0*/  IADD3 R154, P1, R198, R250, RZ ;  /* 0x000000fac69a7210 */ /* 0x010fca0007f3e0ff */
[----:B---3--:R-:W-:-:S05]  /*c4c0*/  IMAD.X R155, R199, 0x1, R251, P1 ;  /* 0x00000001c79b7824 */ /* 0x008fca00008e06fb */
[----:B------:R0:W3:Y:S02]  /*c4d0*/  @!P0 LDG.E.U16 R11, desc[UR40][R154.64] ;  /* 0x000000289a0b8981 */ /* 0x0000e4000c1e1500 */
[----:B0-----:R-:W-:-:S05]  /*c4e0*/  IADD3 R154, P1, R206, R250, RZ ;  /* 0x000000face9a7210 */ /* 0x001fca0007f3e0ff */
[----:B------:R-:W-:-:S05]  /*c4f0*/  IMAD.X R155, R207, 0x1, R251, P1 ;  /* 0x00000001cf9b7824 */ /* 0x000fca00008e06fb */
[----:B------:R0:W4:Y:S02]  /*c500*/  @!P0 LDG.E.U16 R15, desc[UR40][R154.64] ;  /* 0x000000289a0f8981 */ /* 0x000124000c1e1500 */
        /* <DEDUP_REMOVED lines=13> */
[----:B------:R-:W-:Y:S02]  /*c5e0*/  IMAD.X R155, R0, 0x1, R251, P1 ;  /* 0x00000001009b7824 */ /* 0x000fe400008e06fb */
[----:B------:R-:W2:Y:S04]  /*c5f0*/  LDL R0, [R1+0xe4] ;  /* 0x0000e40001007983 */ /* 0x000ea80000100800 */
[----:B------:R0:W4:Y:S02]  /*c600*/  @!P0 LDG.E.U16 R95, desc[UR40][R154.64] ;  /* 0x000000289a5f8981 */ /* 0x000124000c1e1500 */
[----:B0-----:R-:W-:-:S05]  /*c610*/  IADD3 R154, P1, R104, R250, RZ ;  /* 0x000000fa689a7210 */ /* 0x001fca0007f3e0ff */
[--C-:B------:R-:W-:Y:S01]  /*c620*/  IMAD.X R155, R3, 0x1, R251.reuse, P1 ;  /* 0x00000001039b7824 */ /* 0x100fe200008e06fb */
[----:B------:R0:W-:Y:S04]  /*c630*/  STL [R1+0x42c], R249 ;  /* 0x00042cf901007387 */ /* 0x0001e80000100800 */
[----:B------:R1:W4:Y:S02]  /*c640*/  @!P0 LDG.E.U16 R97, desc[UR40][R154.64] ;  /* 0x000000289a618981 */ /* 0x000324000c1e1500 */
[----:B-1----:R-:W-:Y:S02]  /*c650*/  IADD3 R154, P1, R249, R250, RZ ;  /* 0x000000faf99a7210 */ /* 0x002fe40007f3e0ff */
[----:B0-----:R-:W3:Y:S04]  /*c660*/  LDL.LU R249, [R1+0x304] ;  /* 0x0003040001f97983 */ /* 0x001ee80000300800 */
[----:B------:R0:W-:Y:S01]  /*c670*/  STS.U16 [R145+UR5+0x7800], R101 ;  /* 0x0078006591007988 */ /* 0x0001e20008000405 */
[----:B------:R-:W-:-:S03]  /*c680*/  IMAD.X R155, R2, 0x1, R251, P1 ;  /* 0x00000001029b7824 */ /* 0x000fc600008e06fb */
[----:B------:R1:W-:Y:S04]  /*c690*/  STS.U16 [R145+UR5+0x7400], R99 ;  /* 0x0074006391007988 */ /* 0x0003e80008000405 */
[----:B------:R-:W4:Y:S01]  /*c6a0*/  LDL R136, [R1+0xc4] ;  /* 0x0000c40001887983 */ /* 0x000f220000100800 */
[----:B0-----:R-:W-:-:S03]  /*c6b0*/  LOP3.LUT R101, R147, 0x80, RZ, 0xc0, !PT ;  /* 0x0000008093657812 */ /* 0x001fc600078ec0ff */
[----:B------:R-:W4:Y:S01]  /*c6c0*/  LDL R128, [R1+0xa4] ;  /* 0x0000a40001807983 */ /* 0x000f220000100800 */
[----:B-1----:R-:W-:Y:S02]  /*c6d0*/  PRMT R99, RZ, 0x7610, R99 ;  /* 0x00007610ff637816 */ /* 0x002fe40000000063 */
[----:B------:R-:W-:Y:S01]  /*c6e0*/  ISETP.NE.U32.AND P1, PT, R101, RZ, PT ;  /* 0x000000ff6500720c */ /* 0x000fe20003f25070 */
[----:B------:R-:W4:Y:S03]  /*c6f0*/  LDL R126, [R1+0x84] ;  /* 0x00008400017e7983 */ /* 0x000f260000100800 */
[----:B------:R-:W-:Y:S01]  /*c700*/  SEL R101, RZ, 0x90, !P1 ;  /* 0x00000090ff657807 */ /* 0x000fe20004800000 */
[----:B------:R-:W4:Y:S04]  /*c710*/  LDL.LU R3, [R1+0x238] ;  /* 0x0002380001037983 */ /* 0x000f280000300800 */
[----:B------:R3:W4:Y:S04]  /*c720*/  @!P0 LDG.E.U16 R99, desc[UR40][R154.64] ;  /* 0x000000289a638981 */ /* 0x000728000c1e1500 */
[----:B------:R-:W4:Y:S01]  /*c730*/  LDL.LU R2, [R1+0x32c] ;  /* 0x00032c0001027983 */ /* 0x000f220000300800 */
[----:B---3--:R-:W-:-:S03]  /*c740*/  IADD3 R154, P1, R249, R250, RZ ;  /* 0x000000faf99a7210 */ /* 0x008fc60007f3e0ff */
[----:B------:R0:W-:Y:S04]  /*c750*/  STL [R1+0x44c], R249 ;  /* 0x00044cf901007387 */ /* 0x0001e80000100800 */
[----:B0-----:R-:W3:Y:S04]  /*c760*/  LDL.LU R249, [R1+0x2f4] ;  /* 0x0002f40001f97983 */ /* 0x001ee80000300800 */
[----:B------:R0:W-:Y:S01]  /*c770*/  STS.U16 [R145+UR5+0x7c00], R103 ;  /* 0x007c006791007988 */ /* 0x0001e20008000405 */
[----:B--2---:R-:W-:-:S03]  /*c780*/  IMAD.X R155, R0, 0x1, R251, P1 ;  /* 0x00000001009b7824 */ /* 0x004fc600008e06fb */
[----:B------:R-:W2:Y:S04]  /*c790*/  LDL R120, [R1+0x2c4] ;  /* 0x0002c40001787983 */ /* 0x000ea80000100800 */
[----:B------:R-:W2:Y:S01]  /*c7a0*/  LDL R112, [R1+0x64] ;  /* 0x0000640001707983 */ /* 0x000ea20000100800 */
[----:B0-----:R-:W-:-:S03]  /*c7b0*/  LOP3.LUT R103, R147, 0x3f, RZ, 0xc0, !PT ;  /* 0x0000003f93677812 */ /* 0x001fc600078ec0ff */
[----:B------:R-:W2:Y:S02]  /*c7c0*/  LDL R0, [R1+0x2b4] ;  /* 0x0002b40001007983 */ /* 0x000ea40000100800 */
[----:B------:R-:W-:Y:S02]  /*c7d0*/  IMAD.SHL.U32 R103, R103, 0x2, RZ ;  /* 0x0000000267677824 */ /* 0x000fe400078e00ff */
[----:B------:R-:W2:Y:S03]  /*c7e0*/  LDL R104, [R1+0x44] ;  /* 0x0000440001687983 */ /* 0x000ea60000100800 */
[----:B------:R-:W-:Y:S01]  /*c7f0*/  LOP3.LUT R101, R101, R103, RZ, 0x3c, !PT ;  /* 0x0000006765657212 */ /* 0x000fe200078e3cff */
[----:B------:R-:W-:-:S05]  /*c800*/  IMAD.SHL.U32 R103, R147, 0x200, RZ ;  /* 0x0000020093677824 */ /* 0x000fca00078e00ff */
[----:B------:R-:W-:Y:S02]  /*c810*/  LOP3.LUT R103, R101, 0x8000, R103, 0xf8, !PT ;  /* 0x0000800065677812 */ /* 0x000fe400078ef867 */
[----:B------:R-:W-:-:S06]  /*c820*/  PRMT R101, RZ, 0x7610, R101 ;  /* 0x00007610ff657816 */ /* 0x000fcc0000000065 */
[----:B------:R3:W2:Y:S02]  /*c830*/  @!P0 LDG.E.U16 R101, desc[UR40][R154.64] ;  /* 0x000000289a658981 */ /* 0x0006a4000c1e1500 */
[----:B---3--:R-:W-:Y:S02]  /*c840*/  IADD3 R154, P1, R249, R250, RZ ;  /* 0x000000faf99a7210 */ /* 0x008fe40007f3e0ff */
[----:B------:R0:W-:Y:S04]  /*c850*/  STL [R1+0x46c], R249 ;  /* 0x00046cf901007387 */ /* 0x0001e80000100800 */
[----:B0-----:R-:W3:Y:S01]  /*c860*/  LDL.LU R249, [R1+0x2e4] ;  /* 0x0002e40001f97983 */ /* 0x001ee20000300800 */
[----:B------:R-:W-:Y:S01]  /*c870*/  LOP3.LUT R145, R103, 0x20, RZ, 0x3c, !PT ;  /* 0x0000002067917812 */ /* 0x000fe200078e3cff */
[----:B----4-:R-:W-:-:S04]  /*c880*/  IMAD.X R155, R136, 0x1, R251, P1 ;  /* 0x00000001889b7824 */ /* 0x010fc800008e06fb */
[----:B------:R0:W-:Y:S02]  /*c890*/  STS.U16 [R145+UR5+0x500], R105 ;  /* 0x0005006991007988 */ /* 0x0001e40008000405 */
[----:B0-----:R-:W-:-:S06]  /*c8a0*/  PRMT R105, RZ, 0x7610, R105 ;  /* 0x00007610ff697816 */ /* 0x001fcc0000000069 */
[----:B------:R3:W4:Y:S02]  /*c8b0*/  @!P0 LDG.E.U16 R105, desc[UR40][R154.64] ;  /* 0x000000289a698981 */ /* 0x000724000c1e1500 */
[----:B---3--:R-:W-:Y:S02]  /*c8c0*/  IADD3 R154, P1, R249, R250, RZ ;  /* 0x000000faf99a7210 */ /* 0x008fe40007f3e0ff */
[----:B------:R0:W-:Y:S04]  /*c8d0*/  STL [R1+0x48c], R249 ;  /* 0x00048cf901007387 */ /* 0x0001e80000100800 */
[----:B0-----:R-:W3:Y:S01]  /*c8e0*/  LDL.LU R249, [R1+0x2d4] ;  /* 0x0002d40001f97983 */ /* 0x001ee20000300800 */
[----:B------:R-:W-:-:S03]  /*c8f0*/  IMAD.X R155, R128, 0x1, R251, P1 ;  /* 0x00000001809b7824 */ /* 0x000fc600008e06fb */
[----:B------:R0:W-:Y:S04]  /*c900*/  STS.U16 [R145+UR5+0x100], R21 ;  /* 0x0001001591007988 */ /* 0x0001e80008000405 */
[----:B------:R1:W-:Y:S04]  /*c910*/  STS.U16 [R145+UR5+0x900], R13 ;  /* 0x0009000d91007988 */ /* 0x0003e80008000405 */
[----:B------:R2:W-:Y:S01]  /*c920*/  STS.U16 [R145+UR5+0xd00], R9 ;  /* 0x000d000991007988 */ /* 0x0005e20008000405 */
[----:B0-----:R-:W-:-:S03]  /*c930*/  PRMT R21, RZ, 0x7610, R21 ;  /* 0x00007610ff157816 */ /* 0x001fc60000000015 */
[----:B------:R-:W4:Y:S04]  /*c940*/  LDL.LU R247, [R1+0x24] ;  /* 0x0000240001f77983 */ /* 0x000f280000300800 */
[----:B------:R3:W4:Y:S01]  /*c950*/  @!P0 LDG.E.U16 R21, desc[UR40][R154.64] ;  /* 0x000000289a158981 */ /* 0x000722000c1e1500 */
[----:B-1----:R-:W-:Y:S02]  /*c960*/  PRMT R13, RZ, 0x7610, R13 ;  /* 0x00007610ff0d7816 */ /* 0x002fe4000000000d */
[----:B--2---:R-:W-:Y:S01]  /*c970*/  PRMT R9, RZ, 0x7610, R9 ;  /* 0x00007610ff097816 */ /* 0x004fe20000000009 */
[----:B------:R-:W2:Y:S01]  /*c980*/  LDL.LU R246, [R1+0x2a4] ;  /* 0x0002a40001f67983 */ /* 0x000ea20000300800 */
[----:B---3--:R-:W-:-:S05]  /*c990*/  IADD3 R154, P1, R249, R250, RZ ;  /* 0x000000faf99a7210 */ /* 0x008fca0007f3e0ff */
[----:B------:R-:W-:-:S05]  /*c9a0*/  IMAD.X R155, R126, 0x1, R251, P1 ;  /* 0x000000017e9b7824 */ /* 0x000fca00008e06fb */
[----:B------:R0:W3:Y:S02]  /*c9b0*/  @!P0 LDG.E.U16 R13, desc[UR40][R154.64] ;  /* 0x000000289a0d8981 */ /* 0x0000e4000c1e1500 */
[----:B0-----:R-:W-:-:S05]  /*c9c0*/  IADD3 R154, P1, R120, R250, RZ ;  /* 0x000000fa789a7210 */ /* 0x001fca0007f3e0ff */
[----:B------:R-:W-:Y:S01]  /*c9d0*/  IMAD.X R155, R112, 0x1, R251, P1 ;  /* 0x00000001709b7824 */ /* 0x000fe200008e06fb */
[----:B------:R-:W-:Y:S04]  /*c9e0*/  STL [R1+0x490], R249 ;  /* 0x000490f901007387 */ /* 0x000fe80000100800 */
[----:B------:R0:W3:Y:S04]  /*c9f0*/  @!P0 LDG.E.U16 R9, desc[UR40][R154.64] ;  /* 0x000000289a098981 */ /* 0x0000e8000c1e1500 */
[----:B------:R-:W3:Y:S04]  /*ca00*/  LDL.LU R165, [R1+0x294] ;  /* 0x0002940001a57983 */ /* 0x000ee80000300800 */
[----:B------:R-:W3:Y:S01]  /*ca10*/  LDL.LU R157, [R1+0x284] ;  /* 0x00028400019d7983 */ /* 0x000ee20000300800 */
[----:B0-----:R-:W-:-:S03]  /*ca20*/  IADD3 R154, P1, R0, R250, RZ ;  /* 0x000000fa009a7210 */ /* 0x001fc60007f3e0ff */
[----:B------:R-:W3:Y:S02]  /*ca30*/  LDL.LU R0, [R1+0xc] ;  /* 0x00000c0001007983 */ /* 0x000ee40000300800 */
[----:B------:R-:W-:Y:S02]  /*ca40*/  IMAD.X R155, R104, 0x1, R251, P1 ;  /* 0x00000001689b7824 */ /* 0x000fe400008e06fb */
[----:B------:R-:W3:Y:S04]  /*ca50*/  LDL R163, [R1+0x320] ;  /* 0x0003200001a37983 */ /* 0x000ee80000100800 */
        /* <DEDUP_REMOVED lines=40> */
[----:B------:R0:W-:Y:S04]  /*cce0*/  STS.U16 [R145+UR5+0x1500], R109 ;  /* 0x0015006d91007988 */ /* 0x0001e80008000405 */
[----:B------:R2:W3:Y:S01]  /*ccf0*/  @!P0 LDG.E.U16 R5, desc[UR40][R154.64] ;  /* 0x000000289a058981 */ /* 0x0004e2000c1e1500 */
[----:B0-----:R-:W-:Y:S02]  /*cd00*/  PRMT R109, RZ, 0x7610, R109 ;  /* 0x00007610ff6d7816 */ /* 0x001fe4000000006d */
[----:B--2---:R-:W-:-:S05]  /*cd10*/  IADD3 R154, P1, R246, R250, RZ ;  /* 0x000000faf69a7210 */ /* 0x004fca0007f3e0ff */
[----:B----4-:R-:W-:Y:S01]  /*cd20*/  IMAD.X R155, R247, 0x1, R251, P1 ;  /* 0x00000001f79b7824 */ /* 0x010fe200008e06fb */
[----:B------:R0:W-:Y:S04]  /*cd30*/  STS.U16 [R145+UR5+0x1900], R111 ;  /* 0x0019006f91007988 */ /* 0x0001e80008000405 */
[----:B------:R3:W2:Y:S01]  /*cd40*/  @!P0 LDG.E.U16 R109, desc[UR40][R154.64] ;  /* 0x000000289a6d8981 */ /* 0x0006a2000c1e1500 */
[----:B0-----:R-:W-:-:S03]  /*cd50*/  PRMT R111, RZ, 0x7610, R111 ;  /* 0x00007610ff6f7816 */ /* 0x001fc6000000006f */
[----:B------:R0:W-:Y:S02]  /*cd60*/  STS.U16 [R145+UR5+0x1d00], R113 ;  /* 0x001d007191007988 */ /* 0x0001e40008000405 */
[----:B0-----:R-:W-:Y:S02]  /*cd70*/  PRMT R113, RZ, 0x7610, R113 ;  /* 0x00007610ff717816 */ /* 0x001fe40000000071 */
[----:B------:R0:W-:Y:S02]  /*cd80*/  STS.U16 [R145+UR5+0x2100], R115 ;  /* 0x0021007391007988 */ /* 0x0001e40008000405 */
[----:B0-----:R-:W-:Y:S02]  /*cd90*/  PRMT R115, RZ, 0x7610, R115 ;  /* 0x00007610ff737816 */ /* 0x001fe40000000073 */
[----:B------:R0:W-:Y:S02]  /*cda0*/  STS.U16 [R145+UR5+0x2500], R117 ;  /* 0x0025007591007988 */ /* 0x0001e40008000405 */
[----:B0-----:R-:W-:-:S02]  /*cdb0*/  PRMT R117, RZ, 0x7610, R117 ;  /* 0x00007610ff757816 */ /* 0x001fc40000000075 */
[----:B------:R0:W-:Y:S01]  /*cdc0*/  STS.U16 [R145+UR5+0x2900], R119 ;  /* 0x0029007791007988 */ /* 0x0001e20008000405 */
[----:B---3--:R-:W-:-:S05]  /*cdd0*/  IADD3 R154, P1, R165, R250, RZ ;  /* 0x000000faa59a7210 */ /* 0x008fca0007f3e0ff */
[----:B------:R-:W-:-:S05]  /*cde0*/  IMAD.X R155, R164, 0x1, R251, P1 ;  /* 0x00000001a49b7824 */ /* 0x000fca00008e06fb */
[----:B------:R1:W3:Y:S02]  /*cdf0*/  @!P0 LDG.E.U16 R111, desc[UR40][R154.64] ;  /* 0x000000289a6f8981 */ /* 0x0002e4000c1e1500 */
[----:B-1----:R-:W-:-:S05]  /*ce00*/  IADD3 R154, P1, R157, R250, RZ ;  /* 0x000000fa9d9a7210 */ /* 0x002fca0007f3e0ff */
[----:B------:R-:W-:-:S05]  /*ce10*/  IMAD.X R155, R0, 0x1, R251, P1 ;  /* 0x00000001009b7824 */ /* 0x000fca00008e06fb */
        /* <DEDUP_REMOVED lines=10> */
[----:B------:R0:W-:Y:S01]  /*cec0*/  STS.U16 [R145+UR5+0x3d00], R129 ;  /* 0x003d008191007988 */ /* 0x0001e20008000405 */
[----:B-1----:R-:W-:-:S05]  /*ced0*/  IADD3 R154, P1, R149, R250, RZ ;  /* 0x000000fa959a7210 */ /* 0x002fca0007f3e0ff */
[----:B------:R-:W-:-:S05]  /*cee0*/  IMAD.X R155, R148, 0x1, R251, P1 ;  /* 0x00000001949b7824 */ /* 0x000fca00008e06fb */
[----:B------:R1:W4:Y:S02]  /*cef0*/  @!P0 LDG.E.U16 R115, desc[UR40][R154.64] ;  /* 0x000000289a738981 */ /* 0x000324000c1e1500 */
        /* <DEDUP_REMOVED lines=96> */
[----:B------:R-:W-:Y:S04]  /*d500*/  STL [R1+0x4b8], R246 ;  /* 0x0004b8f601007387 */ /* 0x000fe80000100800 */
[----:B------:R0:W4:Y:S04]  /*d510*/  @!P0 LDG.E.U16 R91, desc[UR40][R154.64] ;  /* 0x000000289a5b8981 */ /* 0x000128000c1e1500 */
[----:B------:R1:W-:Y:S04]  /*d520*/  STL.64 [R1+0x3d8], R2 ;  /* 0x0003d80201007387 */ /* 0x0003e80000100a00 */
[----:B------:R-:W2:Y:S01]  /*d530*/  LDL.LU R248, [R1+0x2d0] ;  /* 0x0002d00001f87983 */ /* 0x000ea20000300800 */
[----:B0-----:R-:W-:-:S03]  /*d540*/  IADD3 R154, P1, R120, R250, RZ ;  /* 0x000000fa789a7210 */ /* 0x001fc60007f3e0ff */
[----:B------:R-:W3:Y:S02]  /*d550*/  LDL R120, [R1+0x2b0] ;  /* 0x0002b00001787983 */ /* 0x000ee40000100800 */
[----:B------:R-:W-:Y:S02]  /*d560*/  IMAD.X R155, R104, 0x1, R251, P1 ;  /* 0x00000001689b7824 */ /* 0x000fe400008e06fb */
[----:B------:R-:W4:Y:S04]  /*d570*/  LDL R104, [R1+0x3c] ;  /* 0x00003c0001687983 */ /* 0x000f280000100800 */
[----:B------:R-:W3:Y:S04]  /*d580*/  LDL.LU R249, [R1+0x7c] ;  /* 0x00007c0001f97983 */ /* 0x000ee80000300800 */
[----:B-1----:R-:W4:Y:S04]  /*d590*/  LDL.LU R2, [R1+0x2c0] ;  /* 0x0002c00001027983 */ /* 0x002f280000300800 */
[----:B------:R-:W4:Y:S04]  /*d5a0*/  LDL.LU R3, [R1+0x5c] ;  /* 0x00005c0001037983 */ /* 0x000f280000300800 */
[----:B------:R0:W-:Y:S04]  /*d5b0*/  STS.U16 [R145+UR5+0x7d00], R93 ;  /* 0x007d005d91007988 */ /* 0x0001e80008000405 */
[----:B------:R-:W4:Y:S04]  /*d5c0*/  LDL.LU R163, [R1+0x290] ;  /* 0x0002900001a37983 */ /* 0x000f280000300800 */
[----:B------:R-:W4:Y:S01]  /*d5d0*/  LDL.LU R245, [R1+0x1c] ;  /* 0x00001c0001f57983 */ /* 0x000f220000300800 */
[----:B0-----:R-:W-:-:S02]  /*d5e0*/  PRMT R93, RZ, 0x7610, R93 ;  /* 0x00007610ff5d7816 */ /* 0x001fc4000000005d */
[----:B------:R-:W-:Y:S01]  /*d5f0*/  LOP3.LUT R145, R103, 0x40, RZ, 0x3c, !PT ;  /* 0x0000004067917812 */ /* 0x000fe200078e3cff */
[----:B------:R-:W4:Y:S04]  /*d600*/  LDL.LU R244, [R1+0x2a0] ;  /* 0x0002a00001f47983 */ /* 0x000f280000300800 */
[----:B------:R0:W4:Y:S04]  /*d610*/  @!P0 LDG.E.U16 R93, desc[UR40][R154.64] ;  /* 0x000000289a5d8981 */ /* 0x000128000c1e1500 */
[----:B------:R1:W-:Y:S01]  /*d620*/  STS.U16 [R145+UR5+0x600], R95 ;  /* 0x0006005f91007988 */ /* 0x0003e20008000405 */
[----:B0-----:R-:W-:-:S02]  /*d630*/  IADD3 R154, P1, R151, R250, RZ ;  /* 0x000000fa979a7210 */ /* 0x001fc40007f3e0ff */
[----:B-1----:R-:W-:-:S03]  /*d640*/  PRMT R95, RZ, 0x7610, R95 ;  /* 0x00007610ff5f7816 */ /* 0x002fc6000000005f */
        /* <DEDUP_REMOVED lines=9> */
[----:B------:R0:W-:Y:S02]  /*d6e0*/  STS.U16 [R145+UR5+0xe00], R101 ;  /* 0x000e006591007988 */ /* 0x0001e40008000405 */
[----:B0-----:R-:W-:Y:S02]  /*d6f0*/  PRMT R101, RZ, 0x7610, R101 ;  /* 0x00007610ff657816 */ /* 0x001fe40000000065 */
[----:B--2---:R-:W-:-:S05]  /*d700*/  IADD3 R154, P1, R248, R250, RZ ;  /* 0x000000faf89a7210 */ /* 0x004fca0007f3e0ff */
[----:B---3--:R-:W-:Y:S01]  /*d710*/  IMAD.X R155, R249, 0x1, R251, P1 ;  /* 0x00000001f99b7824 */ /* 0x008fe200008e06fb */
[----:B------:R-:W-:Y:S04]  /*d720*/  STL.64 [R1+0x498], R248 ;  /* 0x000498f801007387 */ /* 0x000fe80000100a00 */
[----:B------:R0:W2:Y:S04]  /*d730*/  @!P0 LDG.E.U16 R99, desc[UR40][R154.64] ;  /* 0x000000289a638981 */ /* 0x0000a8000c1e1500 */
[----:B----4-:R1:W-:Y:S01]  /*d740*/  STL [R1+0x4b4], R2 ;  /* 0x0004b40201007387 */ /* 0x0103e20000100800 */
[----:B0-----:R-:W-:-:S03]  /*d750*/  IADD3 R154, P1, R2, R250, RZ ;  /* 0x000000fa029a7210 */ /* 0x001fc60007f3e0ff */
[----:B-1----:R-:W3:Y:S04]  /*d760*/  LDL.LU R2, [R1+0x280] ;  /* 0x0002800001027983 */ /* 0x002ee80000300800 */
[----:B------:R-:W4:Y:S04]  /*d770*/  LDL.LU R246, [R1+0x4] ;  /* 0x0000040001f67983 */ /* 0x000f280000300800 */
[----:B------:R-:W2:Y:S04]  /*d780*/  LDL.LU R235, [R1+0x100] ;  /* 0x0001000001eb7983 */ /* 0x000ea80000300800 */
[----:B------:R-:W2:Y:S04]  /*d790*/  LDL.LU R234, [R1+0x138] ;  /* 0x0001380001ea7983 */ /* 0x000ea80000300800 */
[----:B------:R-:W2:Y:S01]  /*d7a0*/  LDL.LU R227, [R1+0xe0] ;  /* 0x0000e00001e37983 */ /* 0x000ea20000300800 */
[----:B------:R-:W-:-:S03]  /*d7b0*/  IMAD.X R155, R3, 0x1, R251, P1 ;  /* 0x00000001039b7824 */ /* 0x000fc600008e06fb */
[----:B------:R-:W2:Y:S04]  /*d7c0*/  LDL.LU R226, [R1+0x148] ;  /* 0x0001480001e27983 */ /* 0x000ea80000300800 */
[----:B------:R-:W2:Y:S04]  /*d7d0*/  LDL.LU R219, [R1+0xc0] ;  /* 0x0000c00001db7983 */ /* 0x000ea80000300800 */
[----:B------:R-:W2:Y:S04]  /*d7e0*/  LDL.LU R218, [R1+0x158] ;  /* 0x0001580001da7983 */ /* 0x000ea80000300800 */
[----:B------:R-:W2:Y:S04]  /*d7f0*/  LDL.LU R211, [R1+0xa0] ;  /* 0x0000a00001d37983 */ /* 0x000ea80000300800 */
[----:B------:R-:W2:Y:S04]  /*d800*/  LDL.LU R210, [R1+0x168] ;  /* 0x0001680001d27983 */ /* 0x000ea80000300800 */
[----:B------:R-:W2:Y:S04]  /*d810*/  LDL.LU R203, [R1+0x80] ;  /* 0x0000800001cb7983 */ /* 0x000ea80000300800 */
[----:B------:R-:W2:Y:S04]  /*d820*/  LDL.LU R202, [R1+0x178] ;  /* 0x0001780001ca7983 */ /* 0x000ea80000300800 */
[----:B------:R-:W2:Y:S04]  /*d830*/  LDL.LU R195, [R1+0x60] ;  /* 0x0000600001c37983 */ /* 0x000ea80000300800 */
[----:B------:R0:W2:Y:S04]  /*d840*/  @!P0 LDG.E.U16 R101, desc[UR40][R154.64] ;  /* 0x000000289a658981 */ /* 0x0000a8000c1e1500 */
[----:B------:R-:W2:Y:S04]  /*d850*/  LDL.LU R194, [R1+0x188] ;  /* 0x0001880001c27983 */ /* 0x000ea80000300800 */
[----:B------:R-:W2:Y:S01]  /*d860*/  LDL.LU R187, [R1+0x40] ;  /* 0x0000400001bb7983 */ /* 0x000ea20000300800 */
[----:B0-----:R-:W-:-:S03]  /*d870*/  IADD3 R154, P1, R120, R250, RZ ;  /* 0x000000fa789a7210 */ /* 0x001fc60007f3e0ff */
[----:B------:R-:W2:Y:S04]  /*d880*/  LDL.LU R186, [R1+0x198] ;  /* 0x0001980001ba7983 */ /* 0x000ea80000300800 */
[----:B------:R-:W2:Y:S01]  /*d890*/  LDL.LU R179, [R1+0x20] ;  /* 0x0000200001b37983 */ /* 0x000ea20000300800 */
[----:B------:R-:W-:-:S03]  /*d8a0*/  IMAD.X R155, R104, 0x1, R251, P1 ;  /* 0x00000001689b7824 */ /* 0x000fc600008e06fb */
[----:B------:R-:W2:Y:S04]  /*d8b0*/  LDL.LU R178, [R1+0x1a8] ;  /* 0x0001a80001b27983 */ /* 0x000ea80000300800 */
[----:B------:R-:W2:Y:S04]  /*d8c0*/  LDL.LU R171, [R1] ;  /* 0x0000000001ab7983 */ /* 0x000ea80000300800 */
        /* <DEDUP_REMOVED lines=11> */
[----:B------:R0:W-:Y:S02]  /*d980*/  STS.U16 [R145+UR5+0x1200], R105 ;  /* 0x0012006991007988 */ /* 0x0001e40008000405 */
[----:B0-----:R-:W-:-:S02]  /*d990*/  PRMT R105, RZ, 0x7610, R105 ;  /* 0x00007610ff697816 */ /* 0x001fc40000000069 */
[----:B------:R0:W-:Y:S04]  /*d9a0*/  STS.U16 [R145+UR5+0x1600], R21 ;  /* 0x0016001591007988 */ /* 0x0001e80008000405 */
[----:B------:R1:W2:Y:S01]  /*d9b0*/  @!P0 LDG.E.U16 R105, desc[UR40][R154.64] ;  /* 0x000000289a698981 */ /* 0x0002a2000c1e1500 */
[----:B0-----:R-:W-:Y:S02]  /*d9c0*/  PRMT R21, RZ, 0x7610, R21 ;  /* 0x00007610ff157816 */ /* 0x001fe40000000015 */
[----:B-1----:R-:W-:-:S05]  /*d9d0*/  IADD3 R154, P1, R244, R250, RZ ;  /* 0x000000faf49a7210 */ /* 0x002fca0007f3e0ff */
[----:B------:R-:W-:Y:S01]  /*d9e0*/  IMAD.X R155, R245, 0x1, R251, P1 ;  /* 0x00000001f59b7824 */ /* 0x000fe200008e06fb */
[----:B------:R0:W-:Y:S04]  /*d9f0*/  STS.U16 [R145+UR5+0x1a00], R13 ;  /* 0x001a000d91007988 */ /* 0x0001e80008000405 */
[----:B------:R1:W2:Y:S01]  /*da00*/  @!P0 LDG.E.U16 R21, desc[UR40][R154.64] ;  /* 0x000000289a158981 */ /* 0x0002a2000c1e1500 */
[----:B0-----:R-:W-:Y:S02]  /*da10*/  PRMT R13, RZ, 0x7610, R13 ;  /* 0x00007610ff0d7816 */ /* 0x001fe4000000000d */
[----:B-1----:R-:W-:-:S05]  /*da20*/  IADD3 R154, P1, R163, R250, RZ ;  /* 0x000000faa39a7210 */ /* 0x002fca0007f3e0ff */
[----:B------:R-:W-:Y:S01]  /*da30*/  IMAD.X R155, R162, 0x1, R251, P1 ;  /* 0x00000001a29b7824 */ /* 0x000fe200008e06fb */
[----:B------:R0:W-:Y:S04]  /*da40*/  STS.U16 [R145+UR5+0x1e00], R9 ;  /* 0x001e000991007988 */ /* 0x0001e80008000405 */
[----:B------:R3:W2:Y:S01]  /*da50*/  @!P0 LDG.E.U16 R13, desc[UR40][R154.64] ;  /* 0x000000289a0d8981 */ /* 0x0006a2000c1e1500 */
[----:B0-----:R-:W-:-:S03]  /*da60*/  PRMT R9, RZ, 0x7610, R9 ;  /* 0x00007610ff097816 */ /* 0x001fc60000000009 */
[----:B------:R0:W-:Y:S02]  /*da70*/  STS.U16 [R145+UR5+0x2200], R5 ;  /* 0x0022000591007988 */ /* 0x0001e40008000405 */
[----:B0-----:R-:W-:Y:S02]  /*da80*/  PRMT R5, RZ, 0x7610, R5 ;  /* 0x00007610ff057816 */ /* 0x001fe40000000005 */
[----:B---3--:R-:W-:-:S05]  /*da90*/  IADD3 R154, P1, R2, R250, RZ ;  /* 0x000000fa029a7210 */ /* 0x008fca0007f3e0ff */
[----:B----4-:R-:W-:-:S05]  /*daa0*/  IMAD.X R155, R246, 0x1, R251, P1 ;  /* 0x00000001f69b7824 */ /* 0x010fca00008e06fb */
[----:B------:R2:W3:Y:S02]  /*dab0*/  @!P0 LDG.E.U16 R9, desc[UR40][R154.64] ;  /* 0x000000289a098981 */ /* 0x0004e4000c1e1500 */
[----:B--2---:R-:W-:-:S05]  /*dac0*/  IADD3 R154, P1, R147, R250, RZ ;  /* 0x000000fa939a7210 */ /* 0x004fca0007f3e0ff */
[----:B------:R-:W-:-:S05]  /*dad0*/  IMAD.X R155, R146, 0x1, R251, P1 ;  /* 0x00000001929b7824 */ /* 0x000fca00008e06fb */
[----:B------:R0:W2:Y:S04]  /*dae0*/  @!P0 LDG.E.U16 R5, desc[UR40][R154.64] ;  /* 0x000000289a058981 */ /* 0x0000a8000c1e1500 */
[----:B------:R1:W-:Y:S01]  /*daf0*/  STS.U16 [R145+UR5+0x2600], R109 ;  /* 0x0026006d91007988 */ /* 0x0003e20008000405 */
[----:B0-----:R-:W-:Y:S02]  /*db00*/  IADD3 R154, P1, R161, R250, RZ ;  /* 0x000000faa19a7210 */ /* 0x001fe40007f3e0ff */
        /* <DEDUP_REMOVED lines=79> */
[----:B------:R-:W-:Y:S01]  /*e000*/  IMAD.MOV.U32 R243, RZ, RZ, R252 ;  /* 0x000000fffff37224 */ /* 0x000fe200078e00fc */
[----:B0-----:R-:W-:Y:S02]  /*e010*/  PRMT R141, RZ, 0x7610, R141 ;  /* 0x00007610ff8d7816 */ /* 0x001fe4000000008d */
[-C--:B-1----:R-:W-:Y:S01]  /*e020*/  IADD3 R154, P1, R226, R250.reuse, RZ ;  /* 0x000000fae29a7210 */ /* 0x082fe20007f3e0ff */
[----:B------:R-:W-:Y:S04]  /*e030*/  STL.64 [R1+0x350], R250 ;  /* 0x000350fa01007387 */ /* 0x000fe80000100a00 */
[----:B------:R-:W-:Y:S01]  /*e040*/  IMAD.X R155, R227, 0x1, R251, P1 ;  /* 0x00000001e39b7824 */ /* 0x000fe200008e06fb */
[----:B------:R-:W-:Y:S04]  /*e050*/  STL.64 [R1+0x3e0], R242 ;  /* 0x0003e0f201007387 */ /* 0x000fe80000100a00 */
[----:B------:R0:W4:Y:S04]  /*e060*/  @!P0 LDG.E.U16 R141, desc[UR40][R154.64] ;  /* 0x000000289a8d8981 */ /* 0x000128000c1e1500 */
[----:B------:R-:W-:Y:S04]  /*e070*/  STL.64 [R1+0x3f0], R240 ;  /* 0x0003f0f001007387 */ /* 0x000fe80000100a00 */
[----:B------:R-:W-:Y:S01]  /*e080*/  STL.64 [R1+0x3f8], R238 ;  /* 0x0003f8ee01007387 */ /* 0x000fe20000100a00 */
[----:B0-----:R-:W-:-:S03]  /*e090*/  IADD3 R154, P1, R234, R250, RZ ;  /* 0x000000faea9a7210 */ /* 0x001fc60007f3e0ff */
[----:B------:R-:W-:Y:S04]  /*e0a0*/  STL.64 [R1+0x400], R236 ;  /* 0x000400ec01007387 */ /* 0x000fe80000100a00 */
[----:B------:R-:W-:Y:S01]  /*e0b0*/  STL.64 [R1+0x410], R234 ;  /* 0x000410ea01007387 */ /* 0x000fe20000100a00 */
[----:B------:R-:W-:-:S03]  /*e0c0*/  IMAD.X R155, R235, 0x1, R251, P1 ;  /* 0x00000001eb9b7824 */ /* 0x000fc600008e06fb */
[----:B------:R0:W-:Y:S04]  /*e0d0*/  STS.U16 [R145+UR5+0x6a00], R143 ;  /* 0x006a008f91007988 */ /* 0x0001e80008000405 */
[----:B------:R-:W-:Y:S04]  /*e0e0*/  STL.64 [R1+0x418], R232 ;  /* 0x000418e801007387 */ /* 0x000fe80000100a00 */
[----:B------:R-:W-:Y:S01]  /*e0f0*/  STL.64 [R1+0x420], R230 ;  /* 0x000420e601007387 */ /* 0x000fe20000100a00 */
[----:B0-----:R-:W-:-:S03]  /*e100*/  PRMT R143, RZ, 0x7610, R143 ;  /* 0x00007610ff8f7816 */ /* 0x001fc6000000008f */
[----:B------:R-:W-:Y:S04]  /*e110*/  STL.64 [R1+0x430], R228 ;  /* 0x000430e401007387 */ /* 0x000fe80000100a00 */
[----:B------:R-:W-:Y:S04]  /*e120*/  STL.64 [R1+0x438], R226 ;  /* 0x000438e201007387 */ /* 0x000fe80000100a00 */
[----:B------:R-:W-:Y:S01]  /*e130*/  STL.64 [R1+0x440], R224 ;  /* 0x000440e001007387 */ /* 0x000fe20000100a00 */
[----:B------:R-:W-:-:S03]  /*e140*/  LOP3.LUT R156, R103, 0x60, RZ, 0x3c, !PT ;  /* 0x00000060679c7812 */ /* 0x000fc600078e3cff */
[----:B------:R-:W-:Y:S04]  /*e150*/  STL.64 [R1+0x450], R222 ;  /* 0x000450de01007387 */ /* 0x000fe80000100a00 */
[----:B------:R-:W-:Y:S04]  /*e160*/  STL.64 [R1+0x458], R220 ;  /* 0x000458dc01007387 */ /* 0x000fe80000100a00 */
[----:B------:R-:W4:Y:S04]  /*e170*/  @!P0 LDG.E.U16 R143, desc[UR40][R154.64] ;  /* 0x000000289a8f8981 */ /* 0x000f28000c1e1500 */
[----:B------:R-:W-:Y:S04]  /*e180*/  STL.64 [R1+0x460], R218 ;  /* 0x000460da01007387 */ /* 0x000fe80000100a00 */
[----:B------:R-:W4:Y:S04]  /*e190*/  LDL.LU R154, [R1+0x1c0] ;  /* 0x0001c000019a7983 */ /* 0x000f280000300800 */
[----:B------:R-:W-:Y:S04]  /*e1a0*/  STL.64 [R1+0x470], R216 ;  /* 0x000470d801007387 */ /* 0x000fe80000100a00 */
[----:B------:R-:W-:Y:S04]  /*e1b0*/  STL.64 [R1+0x478], R214 ;  /* 0x000478d601007387 */ /* 0x000fe80000100a00 */
[----:B------:R-:W4:Y:S04]  /*e1c0*/  LDL.LU R155, [R1+0x1d4] ;  /* 0x0001d400019b7983 */ /* 0x000f280000300800 */
[----:B------:R-:W-:Y:S04]  /*e1d0*/  STS.U16 [R145+UR5+0x6e00], R23 ;  /* 0x006e001791007988 */ /* 0x000fe80008000405 */
[----:B------:R-:W-:Y:S04]  /*e1e0*/  STS.U16 [R145+UR5+0x7200], R17 ;  /* 0x0072001191007988 */ /* 0x000fe80008000405 */
[----:B------:R-:W-:Y:S04]  /*e1f0*/  STS.U16 [R145+UR5+0x7600], R7 ;  /* 0x0076000791007988 */ /* 0x000fe80008000405 */
[----:B------:R0:W-:Y:S04]  /*e200*/  STS.U16 [R145+UR5+0x7a00], R11 ;  /* 0x007a000b91007988 */ /* 0x0001e80008000405 */
[----:B------:R-:W-:Y:S04]  /*e210*/  STS.U16 [R145+UR5+0x7e00], R15 ;  /* 0x007e000f91007988 */ /* 0x000fe80008000405 */
[----:B------:R-:W-:Y:S04]  /*e220*/  STL.64 [R1+0x480], R212 ;  /* 0x000480d401007387 */ /* 0x000fe80000100a00 */
[----:B--2---:R1:W-:Y:S01]  /*e230*/  STS.U16 [R156+UR5+0x3300], R5 ;  /* 0x003300059c007988 */ /* 0x0043e20008000405 */
[----:B0-----:R-:W-:-:S03]  /*e240*/  IMAD.MOV.U32 R11, RZ, RZ, R10 ;  /* 0x000000ffff0b7224 */ /* 0x001fc600078e000a */
[----:B------:R-:W-:Y:S01]  /*e250*/  STL.64 [R1+0x4a0], R210 ;  /* 0x0004a0d201007387 */ /* 0x000fe20000100a00 */
[----:B------:R-:W-:-:S03]  /*e260*/  IMAD.MOV.U32 R10, RZ, RZ, R104 ;  /* 0x000000ffff0a7224 */ /* 0x000fc600078e0068 */
[----:B---3--:R0:W-:Y:S01]  /*e270*/  STS.U16 [R156+UR5+0x2f00], R9 ;  /* 0x002f00099c007988 */ /* 0x0081e20008000405 */
[----:B-1----:R-:W-:-:S03]  /*e280*/  IMAD.MOV.U32 R5, RZ, RZ, R4 ;  /* 0x000000ffff057224 */ /* 0x002fc600078e0004 */
[----:B------:R-:W2:Y:S01]  /*e290*/  LDL.LU R250, [R1+0x1f4] ;  /* 0x0001f40001fa7983 */ /* 0x000ea20000300800 */
[----:B------:R-:W-:-:S03]  /*e2a0*/  IMAD.MOV.U32 R4, RZ, RZ, R128 ;  /* 0x000000ffff047224 */ /* 0x000fc600078e0080 */
[----:B------:R-:W3:Y:S01]  /*e2b0*/  LDL.LU R251, [R1+0x218] ;  /* 0x0002180001fb7983 */ /* 0x000ee20000300800 */
[----:B0-----:R-:W-:-:S03]  /*e2c0*/  IMAD.MOV.U32 R9, RZ, RZ, R8 ;  /* 0x000000ffff097224 */ /* 0x001fc600078e0008 */
[----:B------:R-:W2:Y:S01]  /*e2d0*/  LDL.LU R128, [R1+0x530] ;  /* 0x0005300001807983 */ /* 0x000ea20000300800 */
[----:B------:R-:W-:-:S03]  /*e2e0*/  IMAD.MOV.U32 R8, RZ, RZ, R88 ;  /* 0x000000ffff087224 */ /* 0x000fc600078e0058 */
[----:B------:R-:W4:Y:S04]  /*e2f0*/  LDL.LU R88, [R1+0x52c] ;  /* 0x00052c0001587983 */ /* 0x000f280000300800 */
[----:B------:R-:W3:Y:S01]  /*e300*/  LDL.LU R104, [R1+0x528] ;  /* 0x0005280001687983 */ /* 0x000ee20000300800 */
[----:B------:R-:W-:-:S03]  /*e310*/  IMAD.MOV.U32 R15, RZ, RZ, R14 ;  /* 0x000000ffff0f7224 */ /* 0x000fc600078e000e */
[----:B------:R0:W-:Y:S01]  /*e320*/  STS.U16 [R156+UR5+0x2b00], R13 ;  /* 0x002b000d9c007988 */ /* 0x0001e20008000405 */
[----:B------:R-:W-:-:S03]  /*e330*/  IMAD.MOV.U32 R14, RZ, RZ, R134 ;  /* 0x000000ffff0e7224 */ /* 0x000fc600078e0086 */
[----:B------:R1:W-:Y:S01]  /*e340*/  STS.U16 [R156+UR5+0x300], R19 ;  /* 0x000300139c007988 */ /* 0x0003e20008000405 */
[----:B------:R-:W-:-:S03]  /*e350*/  IMAD.MOV.U32 R23, RZ, RZ, R22 ;  /* 0x000000ffff177224 */ /* 0x000fc600078e0016 */
[----:B------:R1:W-:Y:S01]  /*e360*/  STS.U16 [R156+UR5+0x2700], R21 ;  /* 0x002700159c007988 */ /* 0x0003e20008000405 */
[----:B0-----:R-:W-:Y:S02]  /*e370*/  IMAD.MOV.U32 R13, RZ, RZ, R12 ;  /* 0x000000ffff0d7224 */ /* 0x001fe400078e000c */
[----:B------:R-:W-:Y:S02]  /*e380*/  IMAD.MOV.U32 R12, RZ, RZ, R126 ;  /* 0x000000ffff0c7224 */ /* 0x000fe400078e007e */
[----:B------:R-:W2:Y:S01]  /*e390*/  LDL.LU R126, [R1+0x524] ;  /* 0x00052400017e7983 */ /* 0x000ea20000300800 */
[----:B-1----:R-:W-:Y:S02]  /*e3a0*/  IMAD.MOV.U32 R19, RZ, RZ, R18 ;  /* 0x000000ffff137224 */ /* 0x002fe400078e0012 */
[----:B------:R-:W-:Y:S01]  /*e3b0*/  IMAD.MOV.U32 R18, RZ, RZ, R153 ;  /* 0x000000ffff127224 */ /* 0x000fe200078e0099 */
[----:B------:R-:W2:Y:S01]  /*e3c0*/  LDL.LU R134, [R1+0x520] ;  /* 0x0005200001867983 */ /* 0x000ea20000300800 */
[----:B------:R-:W-:-:S02]  /*e3d0*/  IMAD.MOV.U32 R21, RZ, RZ, R20 ;  /* 0x000000ffff157224 */ /* 0x000fc400078e0014 */
[----:B------:R-:W-:Y:S01]  /*e3e0*/  IMAD.MOV.U32 R20, RZ, RZ, R142 ;  /* 0x000000ffff147224 */ /* 0x000fe200078e008e */
[----:B------:R-:W-:Y:S01]  /*e3f0*/  STS.U16 [R156+UR5+0x700], R89 ;  /* 0x000700599c007988 */ /* 0x000fe20008000405 */
[----:B------:R-:W-:-:S03]  /*e400*/  IMAD.MOV.U32 R22, RZ, RZ, R96 ;  /* 0x000000ffff167224 */ /* 0x000fc600078e0060 */
[----:B------:R-:W2:Y:S04]  /*e410*/  LDL.LU R153, [R1+0x51c] ;  /* 0x00051c0001997983 */ /* 0x000ea80000300800 */
[----:B------:R0:W-:Y:S04]  /*e420*/  STS.U16 [R156+UR5+0xb00], R91 ;  /* 0x000b005b9c007988 */ /* 0x0001e80008000405 */
[----:B------:R-:W2:Y:S04]  /*e430*/  LDL.LU R142, [R1+0x518] ;  /* 0x00051800018e7983 */ /* 0x000ea80000300800 */
[----:B------:R-:W2:Y:S01]  /*e440*/  LDL.LU R96, [R1+0x514] ;  /* 0x0005140001607983 */ /* 0x000ea20000300800 */
[----:B0-----:R-:W-:-:S02]  /*e450*/  IMAD.MOV.U32 R91, RZ, RZ, R90 ;  /* 0x000000ffff5b7224 */ /* 0x001fc400078e005a */
[----:B------:R-:W-:Y:S02]  /*e460*/  IMAD.MOV.U32 R90, RZ, RZ, R120 ;  /* 0x000000ffff5a7224 */ /* 0x000fe400078e0078 */
[----:B----4-:R-:W-:Y:S02]  /*e470*/  IMAD.MOV.U32 R89, RZ, RZ, R88 ;  /* 0x000000ffff597224 */ /* 0x010fe400078e0058 */
[----:B---3--:R-:W-:Y:S02]  /*e480*/  IMAD.MOV.U32 R88, RZ, RZ, R104 ;  /* 0x000000ffff587224 */ /* 0x008fe400078e0068 */
[----:B------:R-:W3:Y:S04]  /*e490*/  LDL.LU R104, [R1+0x510] ;  /* 0x0005100001687983 */ /* 0x000ee80000300800 */
[----:B------:R-:W4:Y:S01]  /*e4a0*/  LDL.LU R120, [R1+0x50c] ;  /* 0x00050c0001787983 */ /* 0x000f220000300800 */
[----:B------:R-:W-:-:S02]  /*e4b0*/  IMAD.MOV.U32 R7, RZ, RZ, R6 ;  /* 0x000000ffff077224 */ /* 0x000fc400078e0006 */
[----:B------:R-:W-:Y:S01]  /*e4c0*/  IMAD.MOV.U32 R6, RZ, RZ, R154 ;  /* 0x000000ffff067224 */ /* 0x000fe200078e009a */
[----:B------:R0:W-:Y:S04]  /*e4d0*/  STS.U16 [R156+UR5+0xf00], R93 ;  /* 0x000f005d9c007988 */ /* 0x0001e80008000405 */
[----:B------:R1:W-:Y:S04]  /*e4e0*/  STS.U16 [R156+UR5+0x1300], R95 ;  /* 0x0013005f9c007988 */ /* 0x0003e80008000405 */
[----:B------:R-:W2:Y:S01]  /*e4f0*/  LDL.LU R145, [R1+0x23c] ;  /* 0x00023c0001917983 */ /* 0x000ea20000300800 */
[----:B0-----:R-:W-:-:S03]  /*e500*/  IMAD.MOV.U32 R93, RZ, RZ, R92 ;  /* 0x000000ffff5d7224 */ /* 0x001fc600078e005c */
[----:B------:R0:W-:Y:S01]  /*e510*/  STS.U16 [R156+UR5+0x1b00], R99 ;  /* 0x001b00639c007988 */ /* 0x0001e20008000405 */
[----:B------:R-:W-:Y:S02]  /*e520*/  IMAD.MOV.U32 R92, RZ, RZ, R169 ;  /* 0x000000ffff5c7224 */ /* 0x000fe400078e00a9 */
[----:B-1----:R-:W-:Y:S01]  /*e530*/  IMAD.MOV.U32 R95, RZ, RZ, R94 ;  /* 0x000000ffff5f7224 */ /* 0x002fe200078e005e */
[----:B------:R-:W2:Y:S01]  /*e540*/  LDL.LU R154, [R1+0x244] ;  /* 0x00024400019a7983 */ /* 0x000ea20000300800 */
[----:B------:R-:W-:-:S03]  /*e550*/  IMAD.MOV.U32 R94, RZ, RZ, R150 ;  /* 0x000000ffff5e7224 */ /* 0x000fc600078e0096 */
[----:B------:R1:W-:Y:S01]  /*e560*/  STS.U16 [R156+UR5+0x1f00], R101 ;  /* 0x001f00659c007988 */ /* 0x0003e20008000405 */
[----:B0-----:R-:W-:-:S03]  /*e570*/  IMAD.MOV.U32 R99, RZ, RZ, R98 ;  /* 0x000000ffff637224 */ /* 0x001fc600078e0062 */
[----:B------:R-:W2:Y:S01]  /*e580*/  LDL.LU R169, [R1+0x508] ;  /* 0x0005080001a97983 */ /* 0x000ea20000300800 */
[----:B------:R-:W-:Y:S02]  /*e590*/  IMAD.MOV.U32 R98, RZ, RZ, R151 ;  /* 0x000000ffff627224 */ /* 0x000fe400078e0097 */
[----:B------:R-:W-:Y:S01]  /*e5a0*/  IMAD.MOV.U32 R103, RZ, RZ, R102 ;  /* 0x000000ffff677224 */ /* 0x000fe200078e0066 */
[----:B------:R-:W2:Y:S01]  /*e5b0*/  LDL.LU R150, [R1+0x504] ;  /* 0x0005040001967983 */ /* 0x000ea20000300800 */
[----:B-1----:R-:W-:-:S03]  /*e5c0*/  IMAD.MOV.U32 R101, RZ, RZ, R100 ;  /* 0x000000ffff657224 */ /* 0x002fc600078e0064 */
[----:B------:R-:W-:Y:S01]  /*e5d0*/  STS.U16 [R156+UR5+0x2300], R105 ;  /* 0x002300699c007988 */ /* 0x000fe20008000405 */
[----:B------:R-:W-:Y:S02]  /*e5e0*/  IMAD.MOV.U32 R100, RZ, RZ, R112 ;  /* 0x000000ffff647224 */ /* 0x000fe400078e0070 */
[----:B------:R-:W-:Y:S01]  /*e5f0*/  IMAD.MOV.U32 R102, RZ, RZ, R159 ;  /* 0x000000ffff667224 */ /* 0x000fe200078e009f */
[----:B------:R-:W2:Y:S01]  /*e600*/  LDL.LU R151, [R1+0x500] ;  /* 0x0005000001977983 */ /* 0x000ea20000300800 */
[----:B------:R-:W-:-:S03]  /*e610*/  IMAD.MOV.U32 R17, RZ, RZ, R16 ;  /* 0x000000ffff117224 */ /* 0x000fc600078e0010 */
[----:B------:R-:W2:Y:S01]  /*e620*/  LDL.LU R112, [R1+0x4fc] ;  /* 0x0004fc0001707983 */ /* 0x000ea20000300800 */
[----:B------:R-:W-:-:S03]  /*e630*/  IMAD.MOV.U32 R16, RZ, RZ, R155 ;  /* 0x000000ffff107224 */ /* 0x000fc600078e009b */
[----:B------:R0:W-:Y:S04]  /*e640*/  STS.U16 [R156+UR5+0x7f00], R107 ;  /* 0x007f006b9c007988 */ /* 0x0001e80008000405 */
[----:B------:R-:W2:Y:S01]  /*e650*/  LDL.LU R159, [R1+0x4f8] ;  /* 0x0004f800019f7983 */ /* 0x000ea20000300800 */
[----:B0-----:R-:W-:Y:S02]  /*e660*/  IMAD.MOV.U32 R107, RZ, RZ, R106 ;  /* 0x000000ffff6b7224 */ /* 0x001fe400078e006a */
[----:B------:R-:W-:Y:S02]  /*e670*/  IMAD.MOV.U32 R106, RZ, RZ, R136 ;  /* 0x000000ffff6a7224 */ /* 0x000fe400078e0088 */
[----:B---3--:R-:W-:Y:S02]  /*e680*/  IMAD.MOV.U32 R105, RZ, RZ, R104 ;  /* 0x000000ffff697224 */ /* 0x008fe400078e0068 */
[----:B----4-:R-:W-:-:S02]  /*e690*/  IMAD.MOV.U32 R104, RZ, RZ, R120 ;  /* 0x000000ffff687224 */ /* 0x010fc400078e0078 */
[----:B------:R-:W3:Y:S04]  /*e6a0*/  LDL.LU R120, [R1+0x4f4] ;  /* 0x0004f40001787983 */ /* 0x000ee80000300800 */
[----:B------:R-:W4:Y:S04]  /*e6b0*/  LDL.LU R155, [R1+0x26c] ;  /* 0x00026c00019b7983 */ /* 0x000f280000300800 */
[----:B------:R-:W4:Y:S04]  /*e6c0*/  LDL.LU R136, [R1+0x4f0] ;  /* 0x0004f00001887983 */ /* 0x000f280000300800 */
[----:B------:R0:W-:Y:S04]  /*e6d0*/  STS.U16 [R156+UR5+0x3700], R109 ;  /* 0x0037006d9c007988 */ /* 0x0001e80008000405 */
[----:B------:R1:W-:Y:S04]  /*e6e0*/  STS.U16 [R156+UR5+0x3b00], R111 ;  /* 0x003b006f9c007988 */ /* 0x0003e80008000405 */
[----:B------:R1:W-:Y:S01]  /*e6f0*/  STS.U16 [R156+UR5+0x4700], R117 ;  /* 0x004700759c007988 */ /* 0x0003e20008000405 */
[----:B0-----:R-:W-:-:S02]  /*e700*/  IMAD.MOV.U32 R109, RZ, RZ, R108 ;  /* 0x000000ffff6d7224 */ /* 0x001fc400078e006c */
[----:B------:R-:W-:Y:S01]  /*e710*/  IMAD.MOV.U32 R108, RZ, RZ, R158 ;  /* 0x000000ffff6c7224 */ /* 0x000fe200078e009e */
[----:B------:R0:W-:Y:S01]  /*e720*/  STS.U16 [R156+UR5+0x4b00], R119 ;  /* 0x004b00779c007988 */ /* 0x0001e20008000405 */
[----:B-1----:R-:W-:Y:S02]  /*e730*/  IMAD.MOV.U32 R111, RZ, RZ, R110 ;  /* 0x000000ffff6f7224 */ /* 0x002fe400078e006e */
[----:B------:R-:W-:Y:S01]  /*e740*/  IMAD.MOV.U32 R110, RZ, RZ, R166 ;  /* 0x000000ffff6e7224 */ /* 0x000fe200078e00a6 */
[----:B------:R-:W4:Y:S01]  /*e750*/  LDL.LU R158, [R1+0x4ec] ;  /* 0x0004ec00019e7983 */ /* 0x000f220000300800 */
[----:B------:R-:W-:Y:S02]  /*e760*/  IMAD.MOV.U32 R117, RZ, RZ, R116 ;  /* 0x000000ffff757224 */ /* 0x000fe400078e0074 */
[----:B------:R-:W-:Y:S01]  /*e770*/  IMAD.MOV.U32 R116, RZ, RZ, R167 ;  /* 0x000000ffff747224 */ /* 0x000fe200078e00a7 */
[----:B------:R-:W-:Y:S01]  /*e780*/  STS.U16 [R156+UR5+0x4f00], R121 ;  /* 0x004f00799c007988 */ /* 0x000fe20008000405 */
[----:B0-----:R-:W-:-:S03]  /*e790*/  IMAD.MOV.U32 R119, RZ, RZ, R118 ;  /* 0x000000ffff777224 */ /* 0x001fc600078e0076 */
[----:B------:R-:W4:Y:S01]  /*e7a0*/  LDL.LU R166, [R1+0x4e8] ;  /* 0x0004e80001a67983 */ /* 0x000f220000300800 */
[----:B--2---:R-:W-:-:S03]  /*e7b0*/  IMAD.MOV.U32 R118, RZ, RZ, R128 ;  /* 0x000000ffff767224 */ /* 0x004fc600078e0080 */
[----:B------:R0:W-:Y:S04]  /*e7c0*/  STS.U16 [R156+UR5+0x5700], R125 ;  /* 0x0057007d9c007988 */ /* 0x0001e80008000405 */
[----:B------:R-:W2:Y:S04]  /*e7d0*/  LDL.LU R167, [R1+0x4e4] ;  /* 0x0004e40001a77983 */ /* 0x000ea80000300800 */
[----:B------:R-:W2:Y:S01]  /*e7e0*/  LDL.LU R128, [R1+0x4e0] ;  /* 0x0004e00001807983 */ /* 0x000ea20000300800 */
[----:B0-----:R-:W-:Y:S02]  /*e7f0*/  IMAD.MOV.U32 R125, RZ, RZ, R124 ;  /* 0x000000ffff7d7224 */ /* 0x001fe400078e007c */
[----:B------:R-:W-:Y:S01]  /*e800*/  IMAD.MOV.U32 R124, RZ, RZ, R160 ;  /* 0x000000ffff7c7224 */ /* 0x000fe200078e00a0 */
        /* <DEDUP_REMOVED lines=8> */
[----:B------:R1:W-:Y:S01]  /*e890*/  STS.U16 [R156+UR5+0x6300], R131 ;  /* 0x006300839c007988 */ /* 0x0003e20008000405 */
[----:B------:R-:W-:Y:S02]  /*e8a0*/  IMAD.MOV.U32 R123, RZ, RZ, R122 ;  /* 0x000000ffff7b7224 */ /* 0x000fe400078e007a */
[----:B------:R-:W-:Y:S02]  /*e8b0*/  IMAD.MOV.U32 R122, RZ, RZ, R248 ;  /* 0x000000ffff7a7224 */ /* 0x000fe400078e00f8 */
[----:B0-----:R-:W-:-:S02]  /*e8c0*/  IMAD.MOV.U32 R115, RZ, RZ, R114 ;  /* 0x000000ffff737224 */ /* 0x001fc400078e0072 */
[----:B------:R-:W-:Y:S02]  /*e8d0*/  IMAD.MOV.U32 R114, RZ, RZ, R249 ;  /* 0x000000ffff727224 */ /* 0x000fe400078e00f9 */
[----:B-1----:R-:W-:Y:S02]  /*e8e0*/  IMAD.MOV.U32 R131, RZ, RZ, R130 ;  /* 0x000000ffff837224 */ /* 0x002fe400078e0082 */
[----:B------:R-:W-:Y:S02]  /*e8f0*/  IMAD.MOV.U32 R130, RZ, RZ, R144 ;  /* 0x000000ffff827224 */ /* 0x000fe400078e0090 */
[----:B---3--:R-:W-:Y:S02]  /*e900*/  IMAD.MOV.U32 R121, RZ, RZ, R120 ;  /* 0x000000ffff797224 */ /* 0x008fe400078e0078 */
[----:B----4-:R-:W-:Y:S02]  /*e910*/  IMAD.MOV.U32 R120, RZ, RZ, R136 ;  /* 0x000000ffff787224 */ /* 0x010fe400078e0088 */
[----:B------:R-:W3:Y:S04]  /*e920*/  LDL.LU R136, [R1+0x4dc] ;  /* 0x0004dc0001887983 */ /* 0x000ee80000300800 */
[----:B------:R-:W4:Y:S04]  /*e930*/  LDL.LU R160, [R1+0x4d8] ;  /* 0x0004d80001a07983 */ /* 0x000f280000300800 */
        /* <DEDUP_REMOVED lines=12> */
[----:B------:R0:W-:Y:S04]  /*ea00*/  STS.U16 [R156+UR5+0x6700], R133 ;  /* 0x006700859c007988 */ /* 0x0001e80008000405 */
[----:B------:R1:W-:Y:S04]  /*ea10*/  STS.U16 [R156+UR5+0x6b00], R135 ;  /* 0x006b00879c007988 */ /* 0x0003e80008000405 */
[----:B------:R-:W-:Y:S01]  /*ea20*/  STS.U16 [R156+UR5+0x6f00], R137 ;  /* 0x006f00899c007988 */ /* 0x000fe20008000405 */
[----:B0-----:R-:W-:-:S02]  /*ea30*/  IMAD.MOV.U32 R133, RZ, RZ, R132 ;  /* 0x000000ffff857224 */ /* 0x001fc400078e0084 */
[----:B------:R-:W-:Y:S01]  /*ea40*/  IMAD.MOV.U32 R132, RZ, RZ, R152 ;  /* 0x000000ffff847224 */ /* 0x000fe200078e0098 */
[----:B------:R0:W-:Y:S01]  /*ea50*/  STS.U16 [R156+UR5+0x5b00], R127 ;  /* 0x005b007f9c007988 */ /* 0x0001e20008000405 */
[----:B-1----:R-:W-:Y:S02]  /*ea60*/  IMAD.MOV.U32 R135, RZ, RZ, R134 ;  /* 0x000000ffff877224 */ /* 0x002fe400078e0086 */
[----:B------:R-:W-:Y:S01]  /*ea70*/  IMAD.MOV.U32 R134, RZ, RZ, R153 ;  /* 0x000000ffff867224 */ /* 0x000fe200078e0099 */
[----:B------:R1:W-:Y:S04]  /*ea80*/  STS.U16 [R156+UR5+0x7300], R139 ;  /* 0x0073008b9c007988 */ /* 0x0003e80008000405 */
[----:B------:R-:W4:Y:S01]  /*ea90*/  LDL.LU R152, [R1+0x4d0] ;  /* 0x0004d00001987983 */ /* 0x000f220000300800 */
[----:B0-----:R-:W-:-:S03]  /*eaa0*/  IMAD.MOV.U32 R127, RZ, RZ, R126 ;  /* 0x000000ffff7f7224 */ /* 0x001fc600078e007e */
[----:B------:R0:W-:Y:S01]  /*eab0*/  STS.U16 [R156+UR5+0x7700], R141 ;  /* 0x0077008d9c007988 */ /* 0x0001e20008000405 */
[----:B------:R-:W-:Y:S02]  /*eac0*/  IMAD.MOV.U32 R126, RZ, RZ, R145 ;  /* 0x000000ffff7e7224 */ /* 0x000fe400078e0091 */
[----:B-1----:R-:W-:Y:S01]  /*ead0*/  IMAD.MOV.U32 R139, RZ, RZ, R138 ;  /* 0x000000ffff8b7224 */ /* 0x002fe200078e008a */
[----:B------:R-:W4:Y:S01]  /*eae0*/  LDL.LU R153, [R1+0x4cc] ;  /* 0x0004cc0001997983 */ /* 0x000f220000300800 */
[----:B------:R-:W-:-:S03]  /*eaf0*/  IMAD.MOV.U32 R138, RZ, RZ, R161 ;  /* 0x000000ffff8a7224 */ /* 0x000fc600078e00a1 */
[----:B------:R1:W-:Y:S01]  /*eb00*/  STS.U16 [R156+UR5+0x7b00], R143 ;  /* 0x007b008f9c007988 */ /* 0x0003e20008000405 */
[----:B0-----:R-:W-:-:S03]  /*eb10*/  IMAD.MOV.U32 R141, RZ, RZ, R140 ;  /* 0x000000ffff8d7224 */ /* 0x001fc600078e008c */
[----:B------:R2:W-:Y:S01]  /*eb20*/  STS.U16 [R156+UR5+0x5f00], R129 ;  /* 0x005f00819c007988 */ /* 0x0005e20008000405 */
[----:B------:R-:W-:Y:S01]  /*eb30*/  IMAD.MOV.U32 R140, RZ, RZ, R168 ;  /* 0x000000ffff8c7224 */ /* 0x000fe200078e00a8 */
[----:B------:R-:W-:Y:S02]  /*eb40*/  LOP3.LUT R147, R147, R146, RZ, 0x3c, !PT ;  /* 0x0000009293937212 */ /* 0x000fe400078e3cff */
[----:B------:R-:W-:Y:S01]  /*eb50*/  LOP3.LUT R149, R149, R148, RZ, 0x3c, !PT ;  /* 0x0000009495957212 */ /* 0x000fe200078e3cff */
[----:B------:R0:W-:Y:S06]  /*eb60*/  MEMBAR.ALL.CTA ;  /* 0x0000000000007992 */ /* 0x0001ec0000008000 */
[----:B0-----:R-:W0:Y:S01]  /*eb70*/  FENCE.VIEW.ASYNC.S ;  /* 0x00000000000073c6 */ /* 0x001e220000000000 */
[----:B-1----:R-:W-:-:S02]  /*eb80*/  IMAD.MOV.U32 R143, RZ, RZ, R142 ;  /* 0x000000ffff8f7224 */ /* 0x002fc400078e008e */
[----:B------:R-:W-:Y:S02]  /*eb90*/  IMAD.MOV.U32 R142, RZ, RZ, R169 ;  /* 0x000000ffff8e7224 */ /* 0x000fe400078e00a9 */
[----:B--2---:R-:W-:Y:S02]  /*eba0*/  IMAD.MOV.U32 R129, RZ, RZ, R128 ;  /* 0x000000ffff817224 */ /* 0x004fe400078e0080 */
[----:B------:R-:W-:Y:S02]  /*ebb0*/  IMAD.MOV.U32 R128, RZ, RZ, R154 ;  /* 0x000000ffff807224 */ /* 0x000fe400078e009a */
[----:B------:R-:W-:Y:S02]  /*ebc0*/  IMAD.MOV.U32 R154, RZ, RZ, R2 ;  /* 0x000000ffff9a7224 */ /* 0x000fe400078e0002 */
[----:B------:R-:W-:Y:S02]  /*ebd0*/  IMAD.MOV.U32 R156, RZ, RZ, R157 ;  /* 0x000000ffff9c7224 */ /* 0x000fe400078e009d */
[----:B------:R-:W-:-:S02]  /*ebe0*/  IMAD.MOV.U32 R157, RZ, RZ, R0 ;  /* 0x000000ffff9d7224 */ /* 0x000fc400078e0000 */
[----:B---3--:R-:W-:Y:S02]  /*ebf0*/  IMAD.MOV.U32 R137, RZ, RZ, R136 ;  /* 0x000000ffff897224 */ /* 0x008fe400078e0088 */
[----:B----4-:R-:W-:Y:S02]  /*ec00*/  IMAD.MOV.U32 R145, RZ, RZ, R144 ;  /* 0x000000ffff917224 */ /* 0x010fe400078e0090 */
[----:B------:R-:W-:Y:S02]  /*ec10*/  IMAD.MOV.U32 R210, RZ, RZ, R239 ;  /* 0x000000ffffd27224 */ /* 0x000fe400078e00ef */
[----:B------:R-:W-:Y:S02]  /*ec20*/  IMAD.MOV.U32 R211, RZ, RZ, R238 ;  /* 0x000000ffffd37224 */ /* 0x000fe400078e00ee */
[----:B------:R-:W-:Y:S02]  /*ec30*/  IMAD.MOV.U32 R212, RZ, RZ, R241 ;  /* 0x000000ffffd47224 */ /* 0x000fe400078e00f1 */
[----:B------:R-:W-:-:S02]  /*ec40*/  IMAD.MOV.U32 R213, RZ, RZ, R240 ;  /* 0x000000ffffd57224 */ /* 0x000fc400078e00f0 */
[----:B------:R-:W-:Y:S02]  /*ec50*/  IMAD.MOV.U32 R214, RZ, RZ, R243 ;  /* 0x000000ffffd67224 */ /* 0x000fe400078e00f3 */
[----:B------:R-:W-:Y:S01]  /*ec60*/  IMAD.MOV.U32 R215, RZ, RZ, R242 ;  /* 0x000000ffffd77224 */ /* 0x000fe200078e00f2 */
[----:B------:R-:W-:Y:S01]  /*ec70*/  LOP3.LUT R151, R151, R150, RZ, 0x3c, !PT ;  /* 0x0000009697977212 */ /* 0x000fe200078e3cff */
[----:B------:R-:W-:Y:S01]  /*ec80*/  IMAD.MOV.U32 R136, RZ, RZ, R160 ;  /* 0x000000ffff887224 */ /* 0x000fe200078e00a0 */
[----:B------:R-:W-:Y:S01]  /*ec90*/  LOP3.LUT R163, R163, R162, RZ, 0x3c, !PT ;  /* 0x000000a2a3a37212 */ /* 0x000fe200078e3cff */
[----:B------:R-:W2:Y:S01]  /*eca0*/  LDL.LU R160, [R1+0x4c8] ;  /* 0x0004c80001a07983 */ /* 0x000ea20000300800 */
[----:B------:R-:W-:-:S03]  /*ecb0*/  IMAD.MOV.U32 R144, RZ, RZ, R155 ;  /* 0x000000ffff907224 */ /* 0x000fc600078e009b */
[----:B------:R-:W2:Y:S01]  /*ecc0*/  LDL.LU R161, [R1+0x4c4] ;  /* 0x0004c40001a17983 */ /* 0x000ea20000300800 */
[----:B------:R-:W-:-:S03]  /*ecd0*/  IMAD.MOV.U32 R155, RZ, RZ, R246 ;  /* 0x000000ffff9b7224 */ /* 0x000fc600078e00f6 */
[----:B------:R-:W3:Y:S04]  /*ece0*/  LDL.LU R168, [R1+0x4c0] ;  /* 0x0004c00001a87983 */ /* 0x000ee80000300800 */
[----:B------:R-:W3:Y:S04]  /*ecf0*/  LDL.LU R169, [R1+0x4bc] ;  /* 0x0004bc0001a97983 */ /* 0x000ee80000300800 */
[----:B------:R-:W4:Y:S04]  /*ed00*/  LDL.LU R246, [R1+0x4b8] ;  /* 0x0004b80001f67983 */ /* 0x000f280000300800 */
[----:B------:R-:W2:Y:S04]  /*ed10*/  LDL.LU R2, [R1+0x4b4] ;  /* 0x0004b40001027983 */ /* 0x000ea80000300800 */
[----:B------:R-:W3:Y:S04]  /*ed20*/  LDL.LU R0, [R1+0x4b0] ;  /* 0x0004b00001007983 */ /* 0x000ee80000300800 */
[----:B------:R1:W-:Y:S04]  /*ed30*/  STL.64 [R1+0x128], R210 ;  /* 0x000128d201007387 */ /* 0x0003e80000100a00 */
[----:B------:R0:W-:Y:S04]  /*ed40*/  STL.64 [R1+0x130], R212 ;  /* 0x000130d401007387 */ /* 0x0001e80000100a00 */
[----:B------:R-:W-:Y:S01]  /*ed50*/  STL.64 [R1+0x138], R214 ;  /* 0x000138d601007387 */ /* 0x000fe20000100a00 */
[----:B-1----:R-:W-:Y:S01]  /*ed60*/  IMAD.MOV.U32 R210, RZ, RZ, R250 ;  /* 0x000000ffffd27224 */ /* 0x002fe200078e00fa */
[----:B------:R-:W-:Y:S01]  /*ed70*/  LOP3.LUT R153, R153, R152, RZ, 0x3c, !PT ;  /* 0x0000009899997212 */ /* 0x000fe200078e3cff */
[----:B------:R-:W-:Y:S01]  /*ed80*/  IMAD.MOV.U32 R211, RZ, RZ, R252 ;  /* 0x000000ffffd37224 */ /* 0x000fe200078e00fc */
[----:B------:R-:W-:Y:S01]  /*ed90*/  LOP3.LUT R165, R165, R164, RZ, 0x3c, !PT ;  /* 0x000000a4a5a57212 */ /* 0x000fe200078e3cff */
[----:B0-----:R-:W-:Y:S01]  /*eda0*/  IMAD.MOV.U32 R212, RZ, RZ, R251 ;  /* 0x000000ffffd47224 */ /* 0x001fe200078e00fb */
[----:B------:R-:W-:Y:S01]  /*edb0*/  LOP3.LUT R167, R167, R166, RZ, 0x3c, !PT ;  /* 0x000000a6a7a77212 */ /* 0x000fe200078e3cff */
[----:B------:R-:W-:Y:S01]  /*edc0*/  BAR.SYNC.DEFER_BLOCKING 0x0 ;  /* 0x0000000000007b1d */ /* 0x000fe20000010000 */
[----:B---3--:R-:W-:-:S05]  /*edd0*/  IMAD.MOV.U32 R213, RZ, RZ, R0 ;  /* 0x000000ffffd57224 */ /* 0x008fca00078e0000 */
[----:B------:R-:W3:Y:S04]  /*ede0*/  LDL.LU R0, [R1+0x4ac] ;  /* 0x0004ac0001007983 */ /* 0x000ee80000300800 */
[----:B------:R0:W-:Y:S04]  /*edf0*/  STL.64 [R1+0x140], R210 ;  /* 0x000140d201007387 */ /* 0x0001e80000100a00 */
[----:B------:R1:W-:Y:S04]  /*ee00*/  STL.64 [R1+0x148], R212 ;  /* 0x000148d401007387 */ /* 0x0003e80000100a00 */
[----:B------:R-:W4:Y:S01]  /*ee10*/  LDL.LU R250, [R1+0x64] ;  /* 0x0000640001fa7983 */ /* 0x000f220000300800 */
[----:B0-----:R-:W-:-:S02]  /*ee20*/  IMAD.MOV.U32 R210, RZ, RZ, R249 ;  /* 0x000000ffffd27224 */ /* 0x001fc400078e00f9 */
[----:B------:R-:W-:-:S05]  /*ee30*/  IMAD.MOV.U32 R211, RZ, RZ, R248 ;  /* 0x000000ffffd37224 */ /* 0x000fca00078e00f8 */
[----:B------:R-:W-:Y:S04]  /*ee40*/  STL.64 [R1+0x150], R210 ;  /* 0x000150d201007387 */ /* 0x000fe80000100a00 */
[----:B------:R-:W3:Y:S04]  /*ee50*/  LDL.LU R251, [R1+0x2c4] ;  /* 0x0002c40001fb7983 */ /* 0x000ee80000300800 */
[----:B--2---:R0:W-:Y:S04]  /*ee60*/  STL.64 [R1+0x158], R2 ;  /* 0x0001580201007387 */ /* 0x0041e80000100a00 */
[----:B-1----:R-:W2:Y:S04]  /*ee70*/  LDL.LU R212, [R1+0x2c8] ;  /* 0x0002c80001d47983 */ /* 0x002ea80000300800 */
        /* <DEDUP_REMOVED lines=34> */
[----:B0-----:R-:W2:Y:S04]  /*f0a0*/  LDL.LU R2, [R1+0x124] ;  /* 0x0001240001027983 */ /* 0x001ea80000300800 */
[----:B------:R-:W2:Y:S01]  /*f0b0*/  LDL.LU R3, [R1+0x230] ;  /* 0x0002300001037983 */ /* 0x000ea20000300800 */
[----:B----4-:R-:W-:-:S03]  /*f0c0*/  IMAD.MOV.U32 R211, RZ, RZ, R250 ;  /* 0x000000ffffd37224 */ /* 0x010fc600078e00fa */
[----:B------:R-:W4:Y:S01]  /*f0d0*/  LDL.LU R250, [R1+0x240] ;  /* 0x0002400001fa7983 */ /* 0x000f220000300800 */
[----:B---3--:R-:W-:-:S03]  /*f0e0*/  IMAD.MOV.U32 R210, RZ, RZ, R251 ;  /* 0x000000ffffd27224 */ /* 0x008fc600078e00fb */
[----:B------:R-:W4:Y:S04]  /*f0f0*/  LDL.LU R251, [R1+0x330] ;  /* 0x0003300001fb7983 */ /* 0x000f280000300800 */
[----:B------:R0:W-:Y:S01]  /*f100*/  STL.64 [R1+0x160], R210 ;  /* 0x000160d201007387 */ /* 0x0001e20000100a00 */
[----:B--2---:R-:W-:Y:S01]  /*f110*/  LOP3.LUT R249, R249, R248, RZ, 0x3c, !PT ;  /* 0x000000f8f9f97212 */ /* 0x004fe200078e3cff */
[----:B0-----:R-:W-:-:S03]  /*f120*/  IMAD.MOV.U32 R210, RZ, RZ, R212 ;  /* 0x000000ffffd27224 */ /* 0x001fc600078e00d4 */
[C---:B------:R-:W-:Y:S01]  /*f130*/  LOP3.LUT R248, R249.reuse, R248, RZ, 0x3c, !PT ;  /* 0x000000f8f9f87212 */ /* 0x040fe200078e3cff */
[----:B------:R-:W-:Y:S02]  /*f140*/  IMAD.MOV.U32 R211, RZ, RZ, R0 ;  /* 0x000000ffffd37224 */ /* 0x000fe400078e0000 */
[----:B------:R-:W2:Y:S01]  /*f150*/  LDL.LU R0, [R1+0x4a8] ;  /* 0x0004a80001007983 */ /* 0x000ea20000300800 */
[----:B------:R-:W-:-:S03]  /*f160*/  LOP3.LUT R249, R249, R248, RZ, 0x3c, !PT ;  /* 0x000000f8f9f97212 */ /* 0x000fc600078e3cff */
[----:B------:R0:W-:Y:S04]  /*f170*/  STL.64 [R1+0x168], R210 ;  /* 0x000168d201007387 */ /* 0x0001e80000100a00 */
[----:B0-----:R-:W3:Y:S04]  /*f180*/  LDL.LU.64 R210, [R1+0x4a0] ;  /* 0x0004a00001d27983 */ /* 0x001ee80000300a00 */
[----:B------:R0:W-:Y:S04]  /*f190*/  STL.64 [R1+0x170], R248 ;  /* 0x000170f801007387 */ /* 0x0001e80000100a00 */
[----:B0-----:R-:W4:Y:S04]  /*f1a0*/  LDL.LU.64 R248, [R1+0x498] ;  /* 0x0004980001f87983 */ /* 0x001f280000300a00 */
[----:B----4-:R0:W-:Y:S04]  /*f1b0*/  STL.64 [R1+0x178], R248 ;  /* 0x000178f801007387 */ /* 0x0101e80000100a00 */
[----:B0-----:R-:W4:Y:S01]  /*f1c0*/  LDL.LU R249, [R1+0x490] ;  /* 0x0004900001f97983 */ /* 0x001f220000300800 */
[----:B------:R-:W-:Y:S01]  /*f1d0*/  LOP3.LUT R3, R3, R2, RZ, 0x3c, !PT ;  /* 0x0000000203037212 */ /* 0x000fe200078e3cff */
[----:B------:R-:W0:Y:S01]  /*f1e0*/  LDC R248, c[0x0][0x23c] ;  /* 0x00008f00fff87b82 */ /* 0x000e220000000800 */
[----:B----4-:R-:W-:-:S02]  /*f1f0*/  IMAD.MOV.U32 R212, RZ, RZ, R249 ;  /* 0x000000ffffd47224 */ /* 0x010fc400078e00f9 */
[----:B------:R-:W4:Y:S04]  /*f200*/  LDL.LU R249, [R1+0x48c] ;  /* 0x00048c0001f97983 */ /* 0x000f280000300800 */
[----:B------:R2:W-:Y:S02]  /*f210*/  STL.64 [R1+0x180], R212 ;  /* 0x000180d401007387 */ /* 0x0005e40000100a00 */
[----:B--2---:R-:W-:Y:S02]  /*f220*/  IMAD.MOV.U32 R213, RZ, RZ, R0 ;  /* 0x000000ffffd57224 */ /* 0x004fe400078e0000 */
[----:B------:R-:W2:Y:S01]  /*f230*/  LDL.LU R0, [R1+0x488] ;  /* 0x0004880001007983 */ /* 0x000ea20000300800 */
[----:B------:R-:W-:Y:S02]  /*f240*/  IMAD.MOV.U32 R212, RZ, RZ, R214 ;  /* 0x000000ffffd47224 */ /* 0x000fe400078e00d6 */
[----:B------:R-:W-:-:S02]  /*f250*/  IMAD.MOV.U32 R214, RZ, RZ, R216 ;  /* 0x000000ffffd67224 */ /* 0x000fc400078e00d8 */
[----:B------:R-:W-:Y:S01]  /*f260*/  IMAD.MOV.U32 R216, RZ, RZ, R218 ;  /* 0x000000ffffd87224 */ /* 0x000fe200078e00da */
[----:B------:R1:W-:Y:S04]  /*f270*/  STL.64 [R1+0x188], R212 ;  /* 0x000188d401007387 */ /* 0x0003e80000100a00 */
[----:B-1----:R-:W3:Y:S04]  /*f280*/  LDL.LU.64 R212, [R1+0x480] ;  /* 0x0004800001d47983 */ /* 0x002ee80000300a00 */
[----:B------:R1:W-:Y:S04]  /*f290*/  STL.64 [R1+0x190], R214 ;  /* 0x000190d601007387 */ /* 0x0003e80000100a00 */
[----:B-1----:R-:W3:Y:S04]  /*f2a0*/  LDL.LU.64 R214, [R1+0x478] ;  /* 0x0004780001d67983 */ /* 0x002ee80000300a00 */
[----:B------:R1:W-:Y:S04]  /*f2b0*/  STL.64 [R1+0x198], R216 ;  /* 0x000198d801007387 */ /* 0x0003e80000100a00 */
[----:B-1----:R-:W3:Y:S01]  /*f2c0*/  LDL.LU.64 R216, [R1+0x470] ;  /* 0x0004700001d87983 */ /* 0x002ee20000300a00 */
[----:B----4-:R-:W-:-:S03]  /*f2d0*/  IMAD.MOV.U32 R218, RZ, RZ, R249 ;  /* 0x000000ffffda7224 */ /* 0x010fc600078e00f9 */
        /* <DEDUP_REMOVED lines=49> */
[----:B------:R1:W-:Y:S01]  /*f5f0*/  STL.64 [R1+0x208], R236 ;  /* 0x000208ec01007387 */ /* 0x0003e20000100a00 */
[----:B------:R-:W-:Y:S01]  /*f600*/  IMAD.MOV.U32 R242, RZ, RZ, R252 ;  /* 0x000000fffff27224 */ /* 0x000fe200078e00fc */
[C---:B------:R-:W-:Y:S02]  /*f610*/  LOP3.LUT R2, R3.reuse, R2, RZ, 0x3c, !PT ;  /* 0x0000000203027212 */ /* 0x040fe400078e3cff */
[----:B-1----:R-:W3:Y:S04]  /*f620*/  LDL.LU.64 R236, [R1+0x400] ;  /* 0x0004000001ec7983 */ /* 0x002ee80000300a00 */
[----:B------:R1:W-:Y:S01]  /*f630*/  STL.64 [R1+0x210], R238 ;  /* 0x000210ee01007387 */ /* 0x0003e20000100a00 */
[----:B------:R-:W-:-:S03]  /*f640*/  LOP3.LUT R3, R3, R2, RZ, 0x3c, !PT ;  /* 0x0000000203037212 */ /* 0x000fc600078e3cff */
[----:B-1----:R-:W3:Y:S04]  /*f650*/  LDL.LU.64 R238, [R1+0x3f8] ;  /* 0x0003f80001ee7983 */ /* 0x002ee80000300a00 */
[----:B------:R1:W-:Y:S04]  /*f660*/  STL.64 [R1+0x218], R240 ;  /* 0x000218f001007387 */ /* 0x0003e80000100a00 */
[----:B-1----:R-:W3:Y:S04]  /*f670*/  LDL.LU.64 R240, [R1+0x3f0] ;  /* 0x0003f00001f07983 */ /* 0x002ee80000300a00 */
[----:B------:R4:W-:Y:S02]  /*f680*/  STL.64 [R1+0x220], R242 ;  /* 0x000220f201007387 */ /* 0x0009e40000100a00 */
[----:B----4-:R-:W-:-:S02]  /*f690*/  IMAD.MOV.U32 R243, RZ, RZ, R249 ;  /* 0x000000fffff37224 */ /* 0x010fc400078e00f9 */
[----:B------:R-:W4:Y:S01]  /*f6a0*/  LDL.LU R249, [R1+0x3ec] ;  /* 0x0003ec0001f97983 */ /* 0x000f220000300800 */
[----:B--2---:R-:W-:-:S03]  /*f6b0*/  IMAD.MOV.U32 R242, RZ, RZ, R0 ;  /* 0x000000fffff27224 */ /* 0x004fc600078e0000 */
[----:B------:R-:W2:Y:S04]  /*f6c0*/  LDL.LU R0, [R1+0x3e8] ;  /* 0x0003e80001007983 */ /* 0x000ea80000300800 */
[----:B------:R1:W-:Y:S04]  /*f6d0*/  STL.64 [R1+0x228], R242 ;  /* 0x000228f201007387 */ /* 0x0003e80000100a00 */
[----:B-1----:R-:W3:Y:S04]  /*f6e0*/  LDL.LU.64 R242, [R1+0x3e0] ;  /* 0x0003e00001f27983 */ /* 0x002ee80000300a00 */
[----:B------:R1:W-:Y:S04]  /*f6f0*/  STL.64 [R1+0x230], R2 ;  /* 0x0002300201007387 */ /* 0x0003e80000100a00 */
[----:B-1----:R-:W4:Y:S01]  /*f700*/  LDL.LU.64 R2, [R1+0x3d8] ;  /* 0x0003d80001027983 */ /* 0x002f220000300a00 */
[----:B------:R-:W-:-:S04]  /*f710*/  LOP3.LUT R251, R251, R250, RZ, 0x3c, !PT ;  /* 0x000000fafbfb7212 */ /* 0x000fc800078e3cff */
[C---:B------:R-:W-:Y:S01]  /*f720*/  LOP3.LUT R250, R251.reuse, R250, RZ, 0x3c, !PT ;  /* 0x000000fafbfa7212 */ /* 0x040fe200078e3cff */
[----:B----4-:R1:W-:Y:S04]  /*f730*/  STL.64 [R1+0x238], R2 ;  /* 0x0002380201007387 */ /* 0x0103e80000100a00 */
[----:B-1----:R-:W4:Y:S01]  /*f740*/  LDL.LU.64 R2, [R1+0x3d0] ;  /* 0x0003d00001027983 */ /* 0x002f220000300a00 */
[----:B------:R-:W-:Y:S01]  /*f750*/  LOP3.LUT R251, R251, R250, RZ, 0x3c, !PT ;  /* 0x000000fafbfb7212 */ /* 0x000fe200078e3cff */
[----:B0-----:R-:W-:-:S04]  /*f760*/  IMAD.SHL.U32 R248, R248, 0x80, RZ ;  /* 0x00000080f8f87824 */ /* 0x001fc800078e00ff */
[----:B------:R2:W-:Y:S01]  /*f770*/  STL.64 [R1+0x240], R250 ;  /* 0x000240fa01007387 */ /* 0x0005e20000100a00 */
[----:B---3--:R-:W-:-:S04]  /*f780*/  IMAD.WIDE R242, R248, 0x2, R242 ;  /* 0x00000002f8f27825 */ /* 0x008fc800078e02f2 */
[----:B------:R-:W-:-:S04]  /*f790*/  IMAD.WIDE R238, R248, 0x2, R238 ;  /* 0x00000002f8ee7825 */ /* 0x000fc800078e02ee */
[----:B--2---:R-:W-:Y:S02]  /*f7a0*/  IMAD.MOV.U32 R250, RZ, RZ, R0 ;  /* 0x000000fffffa7224 */ /* 0x004fe400078e0000 */
[----:B------:R-:W-:Y:S02]  /*f7b0*/  IMAD.MOV.U32 R251, RZ, RZ, R249 ;  /* 0x000000fffffb7224 */ /* 0x000fe400078e00f9 */
[----:B------:R-:W-:-:S04]  /*f7c0*/  IMAD.WIDE R236, R248, 0x2, R236 ;  /* 0x00000002f8ec7825 */ /* 0x000fc800078e02ec */
        /* <DEDUP_REMOVED lines=19> */
[C---:B------:R-:W-:Y:S01]  /*f900*/  IMAD.WIDE R176, R248.reuse, 0x2, R176 ;  /* 0x00000002f8b07825 */ /* 0x040fe200078e02b0 */
[----:B----4-:R0:W-:Y:S04]  /*f910*/  STL.64 [R1+0x248], R2 ;  /* 0x0002480201007387 */ /* 0x0101e80000100a00 */
[----:B------:R-:W-:Y:S04]  /*f920*/  STL.64 [R1+0x250], R250 ;  /* 0x000250fa01007387 */ /* 0x000fe80000100a00 */
[----:B------:R-:W-:Y:S01]  /*f930*/  STL.64 [R1+0x120], R242 ;  /* 0x000120f201007387 */ /* 0x000fe20000100a00 */
[----:B0-----:R-:W-:-:S05]  /*f940*/  IMAD.WIDE R2, R248, 0x2, R240 ;  /* 0x00000002f8027825 */ /* 0x001fca00078e02f0 */
[----:B------:R0:W-:Y:S04]  /*f950*/  STL.64 [R1+0x118], R2 ;  /* 0x0001180201007387 */ /* 0x0001e80000100a00 */
        /* <DEDUP_REMOVED lines=41> */
[----:B------:R-:W2:Y:S04]  /*fbf0*/  LDL.LU.64 R214, [R1+0x128] ;  /* 0x0001280001d67983 */ /* 0x000ea80000300a00 */
[----:B------:R-:W-:Y:S04]  /*fc00*/  STL.64 [R1+0x18], R176 ;  /* 0x000018b001007387 */ /* 0x000fe80000100a00 */
[----:B------:R-:W3:Y:S01]  /*fc10*/  LDL.LU.64 R242, [R1+0x130] ;  /* 0x0001300001f27983 */ /* 0x000ee20000300a00 */
[----:B0-----:R-:W-:-:S05]  /*fc20*/  IMAD.WIDE R2, R248, 0x2, R174 ;  /* 0x00000002f8027825 */ /* 0x001fca00078e02ae */
[----:B------:R0:W-:Y:S04]  /*fc30*/  STL.64 [R1+0x10], R2 ;  /* 0x0000100201007387 */ /* 0x0001e80000100a00 */
[----:B------:R-:W4:Y:S04]  /*fc40*/  LDL.LU.64 R216, [R1+0x138] ;  /* 0x0001380001d87983 */ /* 0x000f280000300a00 */
[----:B------:R-:W4:Y:S04]  /*fc50*/  LDL.LU.64 R218, [R1+0x140] ;  /* 0x0001400001da7983 */ /* 0x000f280000300a00 */
[----:B------:R-:W4:Y:S04]  /*fc60*/  LDL.LU.64 R220, [R1+0x148] ;  /* 0x0001480001dc7983 */ /* 0x000f280000300a00 */
[----:B------:R-:W4:Y:S04]  /*fc70*/  LDL.LU.64 R222, [R1+0x150] ;  /* 0x0001500001de7983 */ /* 0x000f280000300a00 */
[----:B------:R-:W4:Y:S01]  /*fc80*/  LDL.LU.64 R224, [R1+0x158] ;  /* 0x0001580001e07983 */ /* 0x000f220000300a00 */
[----:B------:R-:W-:-:S03]  /*fc90*/  IMAD.WIDE R250, R248, 0x2, R172 ;  /* 0x00000002f8fa7825 */ /* 0x000fc600078e02ac */
[----:B------:R-:W4:Y:S01]  /*fca0*/  LDL.LU.64 R226, [R1+0x160] ;  /* 0x0001600001e27983 */ /* 0x000f220000300a00 */
[----:B0-----:R-:W-:-:S03]  /*fcb0*/  IMAD.WIDE R2, R248, 0x2, R170 ;  /* 0x00000002f8027825 */ /* 0x001fc600078e02aa */
[----:B------:R-:W4:Y:S01]  /*fcc0*/  LDL.LU.64 R228, [R1+0x168] ;  /* 0x0001680001e47983 */ /* 0x000f220000300a00 */
[----:B------:R-:W-:-:S03]  /*fcd0*/  IMAD.WIDE R4, R248, 0x2, R4 ;  /* 0x00000002f8047825 */ /* 0x000fc600078e0204 */
        /* <DEDUP_REMOVED lines=12> */
[----:B------:R-:W-:Y:S01]  /*fda0*/  STL.64 [R1+0x358], R250 ;  /* 0x000358fa01007387 */ /* 0x000fe20000100a00 */
        /* <DEDUP_REMOVED lines=11> */
[----:B------:R-:W-:Y:S04]  /*fe60*/  STL.64 [R1+0x388], R12 ;  /* 0x0003880c01007387 */ /* 0x000fe80000100a00 */
[----:B------:R-:W-:Y:S04]  /*fe70*/  STL.64 [R1+0x390], R14 ;  /* 0x0003900e01007387 */ /* 0x000fe80000100a00 */
[----:B------:R-:W-:Y:S04]  /*fe80*/  STL.64 [R1+0x398], R16 ;  /* 0x0003981001007387 */ /* 0x000fe80000100a00 */
[----:B------:R0:W-:Y:S04]  /*fe90*/  STL.64 [R1+0x3a0], R18 ;  /* 0x0003a01201007387 */ /* 0x0001e80000100a00 */
[----:B------:R-:W-:Y:S04]  /*fea0*/  STL.64 [R1+0x3a8], R20 ;  /* 0x0003a81401007387 */ /* 0x000fe80000100a00 */
[----:B------:R-:W-:Y:S04]  /*feb0*/  STL.64 [R1+0x3b0], R22 ;  /* 0x0003b01601007387 */ /* 0x000fe80000100a00 */
[----:B------:R1:W-:Y:S04]  /*fec0*/  STL.64 [R1+0x3b8], R88 ;  /* 0x0003b85801007387 */ /* 0x0003e80000100a00 */
[----:B------:R-:W-:Y:S04]  /*fed0*/  STL.64 [R1+0x3c0], R90 ;  /* 0x0003c05a01007387 */ /* 0x000fe80000100a00 */
[----:B------:R-:W-:Y:S01]  /*fee0*/  STL.64 [R1+0x3c8], R92 ;  /* 0x0003c85c01007387 */ /* 0x000fe20000100a00 */
[----:B---3--:R-:W-:-:S03]  /*fef0*/  IMAD.WIDE R176, R248, 0x2, R242 ;  /* 0x00000002f8b07825 */ /* 0x008fc600078e02f2 */
[----:B------:R-:W3:Y:S04]  /*ff00*/  LDL.LU.64 R242, [R1+0x1a0] ;  /* 0x0001a00001f27983 */ /* 0x000ee80000300a00 */
[----:B------:R-:W3:Y:S01]  /*ff10*/  LDL.LU.64 R206, [R1+0x1a8] ;  /* 0x0001a80001ce7983 */ /* 0x000ee20000300a00 */
[----:B--2---:R-:W-:-:S03]  /*ff20*/  IMAD.WIDE R174, R248, 0x2, R214 ;  /* 0x00000002f8ae7825 */ /* 0x004fc600078e02d6 */
[----:B------:R-:W2:Y:S01]  /*ff30*/  LDL.LU.64 R208, [R1+0x1b0] ;  /* 0x0001b00001d07983 */ /* 0x000ea20000300a00 */
[----:B----4-:R-:W-:-:S03]  /*ff40*/  IMAD.WIDE R178, R248, 0x2, R216 ;  /* 0x00000002f8b27825 */ /* 0x010fc600078e02d8 */
        /* <DEDUP_REMOVED lines=24> */
[----:B------:R-:W4:Y:S04]  /*100d0*/  LDL.LU.64 R234, [R1+0x218] ;  /* 0x0002180001ea7983 */ /* 0x000f280000300a00 */
[----:B------:R-:W4:Y:S04]  /*100e0*/  LDL.LU.64 R236, [R1+0x220] ;  /* 0x0002200001ec7983 */ /* 0x000f280000300a00 */
[----:B------:R-:W4:Y:S04]  /*100f0*/  LDL.LU.64 R238, [R1+0x228] ;  /* 0x0002280001ee7983 */ /* 0x000f280000300a00 */
[----:B------:R-:W4:Y:S01]  /*10100*/  LDL.LU.64 R240, [R1+0x230] ;  /* 0x0002300001f07983 */ /* 0x000f220000300a00 */
[----:B---3--:R-:W-:-:S03]  /*10110*/  IMAD.WIDE R204, R248, 0x2, R242 ;  /* 0x00000002f8cc7825 */ /* 0x008fc600078e02f2 */
[----:B------:R-:W3:Y:S04]  /*10120*/  LDL.LU.64 R242, [R1+0x238] ;  /* 0x0002380001f27983 */ /* 0x000ee80000300a00 */
[----:B0-----:R-:W2:Y:S04]  /*10130*/  LDL.LU.64 R18, [R1+0x240] ;  /* 0x0002400001127983 */ /* 0x001ea80000300a00 */
[----:B-1----:R-:W3:Y:S04]  /*10140*/  LDL.LU.64 R88, [R1+0x248] ;  /* 0x0002480001587983 */ /* 0x002ee80000300a00 */
[----:B------:R-:W3:Y:S04]  /*10150*/  LDL.LU.64 R16, [R1+0x250] ;  /* 0x0002500001107983 */ /* 0x000ee80000300a00 */
        /* <DEDUP_REMOVED lines=8> */
[----:B------:R-:W3:Y:S01]  /*101e0*/  LDL.LU.64 R2, [R1+0xe0] ;  /* 0x0000e00001027983 */ /* 0x000ee20000300a00 */
[----:B------:R-:W-:-:S03]  /*101f0*/  IMAD.WIDE R170, R248, 0x2, R244 ;  /* 0x00000002f8aa7825 */ /* 0x000fc600078e02f4 */
[----:B------:R-:W3:Y:S01]  /*10200*/  LDL.LU.64 R250, [R1+0xd8] ;  /* 0x0000d80001fa7983 */ /* 0x000ee20000300a00 */
[----:B------:R-:W-:Y:S02]  /*10210*/  LOP3.LUT R161, R161, R160, RZ, 0x3c, !PT ;  /* 0x000000a0a1a17212 */ /* 0x000fe400078e3cff */
[----:B------:R-:W-:Y:S02]  /*10220*/  LOP3.LUT R169, R169, R168, RZ, 0x3c, !PT ;  /* 0x000000a8a9a97212 */ /* 0x000fe400078e3cff */
[----:B------:R-:W-:Y:S02]  /*10230*/  LOP3.LUT R146, R147, R146, RZ, 0x3c, !PT ;  /* 0x0000009293927212 */ /* 0x000fe400078e3cff */
[----:B------:R-:W-:Y:S02]  /*10240*/  LOP3.LUT R148, R149, R148, RZ, 0x3c, !PT ;  /* 0x0000009495947212 */ /* 0x000fe400078e3cff */
[----:B------:R-:W-:Y:S02]  /*10250*/  LOP3.LUT R150, R151, R150, RZ, 0x3c, !PT ;  /* 0x0000009697967212 */ /* 0x000fe400078e3cff */
[----:B------:R-:W-:-:S02]  /*10260*/  LOP3.LUT R152, R153, R152, RZ, 0x3c, !PT ;  /* 0x0000009899987212 */ /* 0x000fc400078e3cff */
        /* <DEDUP_REMOVED lines=11> */
[----:B------:R-:W-:Y:S01]  /*10320*/  LOP3.LUT R165, R165, R164, RZ, 0x3c, !PT ;  /* 0x000000a4a5a57212 */ /* 0x000fe200078e3cff */
[----:B--2---:R-:W-:-:S02]  /*10330*/  IMAD.WIDE R244, R248, 0x2, R18 ;  /* 0x00000002f8f47825 */ /* 0x004fc400078e0212 */
[----:B------:R-:W2:Y:S01]  /*10340*/  LDL.LU.64 R18, [R1+0xd0] ;  /* 0x0000d00001127983 */ /* 0x000ea20000300a00 */
[----:B------:R-:W-:Y:S02]  /*10350*/  LOP3.LUT R167, R167, R166, RZ, 0x3c, !PT ;  /* 0x000000a6a7a77212 */ /* 0x000fe400078e3cff */
[----:B------:R-:W-:Y:S01]  /*10360*/  LOP3.LUT R169, R169, R168, RZ, 0x3c, !PT ;  /* 0x000000a8a9a97212 */ /* 0x000fe200078e3cff */
        /* <DEDUP_REMOVED lines=41> */
[----:B----4-:R-:W-:-:S04]  /*10600*/  IMAD.WIDE R210, R248, 0x2, R210 ;  /* 0x00000002f8d27825 */ /* 0x010fc800078e02d2 */
        /* <DEDUP_REMOVED lines=15> */
[----:B---3--:R-:W-:-:S04]  /*10700*/  IMAD.WIDE R242, R248, 0x2, R242 ;  /* 0x00000002f8f27825 */ /* 0x008fc800078e02f2 */
[----:B------:R-:W-:-:S04]  /*10710*/  IMAD.WIDE R246, R248, 0x2, R88 ;  /* 0x00000002f8f67825 */ /* 0x000fc800078e0258 */
[----:B------:R-:W-:Y:S02]  /*10720*/  IMAD.WIDE R248, R248, 0x2, R16 ;  /* 0x00000002f8f87825 */ /* 0x000fe400078e0210 */
[----:B------:R-:W3:Y:S02]  /*10730*/  LDL.LU.64 R16, [R1+0xc8] ;  /* 0x0000c80001107983 */ /* 0x000ee40000300a00 */
[----:B------:R-:W-:Y:S02]  /*10740*/  IMAD.MOV.U32 R252, RZ, RZ, R15 ;  /* 0x000000fffffc7224 */ /* 0x000fe400078e000f */
[----:B------:R0:W-:Y:S01]  /*10750*/  STL [R1+0x128], R14 ;  /* 0x0001280e01007387 */ /* 0x0001e20000100800 */
[----:B------:R-:W-:-:S03]  /*10760*/  IMAD.MOV.U32 R0, RZ, RZ, R13 ;  /* 0x000000ffff007224 */ /* 0x000fc600078e000d */
[----:B0-----:R-:W4:Y:S04]  /*10770*/  LDL.LU.64 R14, [R1+0xc0] ;  /* 0x0000c000010e7983 */ /* 0x001f280000300a00 */
[----:B------:R0:W-:Y:S04]  /*10780*/  STL [R1+0x12c], R12 ;  /* 0x00012c0c01007387 */ /* 0x0001e80000100800 */
[----:B0-----:R-:W4:Y:S04]  /*10790*/  LDL.LU.64 R12, [R1+0xb8] ;  /* 0x0000b800010c7983 */ /* 0x001f280000300a00 */
[----:B------:R0:W-:Y:S04]  /*107a0*/  STL [R1+0x118], R0 ;  /* 0x0001180001007387 */ /* 0x0001e80000100800 */
[----:B------:R1:W-:Y:S01]  /*107b0*/  STL [R1+0x130], R10 ;  /* 0x0001300a01007387 */ /* 0x0003e20000100800 */
[----:B0-----:R-:W-:-:S03]  /*107c0*/  IMAD.MOV.U32 R0, RZ, RZ, R11 ;  /* 0x000000ffff007224 */ /* 0x001fc600078e000b */
[----:B------:R-:W-:Y:S04]  /*107d0*/  STL [R1+0x134], R22 ;  /* 0x0001341601007387 */ /* 0x000fe80000100800 */
[----:B------:R0:W-:Y:S04]  /*107e0*/  STL [R1+0x110], R0 ;  /* 0x0001100001007387 */ /* 0x0001e80000100800 */
[----:B-1----:R-:W4:Y:S01]  /*107f0*/  LDL.LU.64 R10, [R1+0xb0] ;  /* 0x0000b000010a7983 */ /* 0x002f220000300a00 */
[----:B0-----:R-:W-:-:S03]  /*10800*/  IMAD.MOV.U32 R0, RZ, RZ, R23 ;  /* 0x000000ffff007224 */ /* 0x001fc600078e0017 */
[----:B------:R-:W-:Y:S04]  /*10810*/  STL [R1+0x138], R8 ;  /* 0x0001380801007387 */ /* 0x000fe80000100800 */
[----:B------:R0:W-:Y:S02]  /*10820*/  STL [R1+0x108], R0 ;  /* 0x0001080001007387 */ /* 0x0001e40000100800 */
[----:B0-----:R-:W-:Y:S02]  /*10830*/  IMAD.MOV.U32 R0, RZ, RZ, R9 ;  /* 0x000000ffff007224 */ /* 0x001fe400078e0009 */
[----:B------:R-:W4:Y:S04]  /*10840*/  LDL.LU.64 R8, [R1+0xa8] ;  /* 0x0000a80001087983 */ /* 0x000f280000300a00 */
[----:B------:R0:W-:Y:S04]  /*10850*/  STL [R1+0x100], R0 ;  /* 0x0001000001007387 */ /* 0x0001e80000100800 */
[----:B------:R1:W-:Y:S01]  /*10860*/  STL [R1+0x13c], R6 ;  /* 0x00013c0601007387 */ /* 0x0003e20000100800 */
[----:B0-----:R-:W-:-:S03]  /*10870*/  IMAD.MOV.U32 R0, RZ, RZ, R7 ;  /* 0x000000ffff007224 */ /* 0x001fc600078e0007 */
[----:B-1----:R-:W4:Y:S04]  /*10880*/  LDL.LU.64 R6, [R1+0xa0] ;  /* 0x0000a00001067983 */ /* 0x002f280000300a00 */
        /* <DEDUP_REMOVED lines=14> */
[----:B--2---:R-:W-:Y:S04]  /*10970*/  STL [R1+0x150], R18 ;  /* 0x0001501201007387 */ /* 0x004fe80000100800 */
[----:B------:R0:W-:Y:S04]  /*10980*/  STL [R1+0xd8], R0 ;  /* 0x0000d80001007387 */ /* 0x0001e80000100800 */
[----:B-1----:R-:W2:Y:S01]  /*10990*/  LDL.LU.64 R250, [R1+0x88] ;  /* 0x0000880001fa7983 */ /* 0x002ea20000300a00 */
[----:B0-----:R-:W-:-:S03]  /*109a0*/  IMAD.MOV.U32 R0, RZ, RZ, R19 ;  /* 0x000000ffff007224 */ /* 0x001fc600078e0013 */
[----:B---3--:R-:W-:Y:S04]  /*109b0*/  STL [R1+0x154], R16 ;  /* 0x0001541001007387 */ /* 0x008fe80000100800 */
[----:B------:R0:W-:Y:S04]  /*109c0*/  STL [R1+0xd0], R0 ;  /* 0x0000d00001007387 */ /* 0x0001e80000100800 */
[----:B------:R-:W3:Y:S01]  /*109d0*/  LDL.LU.64 R92, [R1+0x80] ;  /* 0x00008000015c7983 */ /* 0x000ee20000300a00 */
[----:B0-----:R-:W-:-:S05]  /*109e0*/  IMAD.MOV.U32 R0, RZ, RZ, R17 ;  /* 0x000000ffff007224 */ /* 0x001fca00078e0011 */
[----:B------:R0:W-:Y:S04]  /*109f0*/  STL [R1+0xc8], R0 ;  /* 0x0000c80001007387 */ /* 0x0001e80000100800 */
[----:B----4-:R-:W-:Y:S04]  /*10a00*/  STL [R1+0x158], R14 ;  /* 0x0001580e01007387 */ /* 0x010fe80000100800 */
[----:B------:R-:W4:Y:S01]  /*10a10*/  LDL.LU.64 R90, [R1+0x78] ;  /* 0x00007800015a7983 */ /* 0x000f220000300a00 */
[----:B0-----:R-:W-:-:S03]  /*10a20*/  IMAD.MOV.U32 R0, RZ, RZ, R15 ;  /* 0x000000ffff007224 */ /* 0x001fc600078e000f */
[----:B------:R-:W-:Y:S04]  /*10a30*/  STL [R1+0x15c], R12 ;  /* 0x00015c0c01007387 */ /* 0x000fe80000100800 */
[----:B------:R0:W-:Y:S04]  /*10a40*/  STL [R1+0xc0], R0 ;  /* 0x0000c00001007387 */ /* 0x0001e80000100800 */
[----:B------:R-:W4:Y:S04]  /*10a50*/  LDL.LU.64 R88, [R1+0x70] ;  /* 0x0000700001587983 */ /* 0x000f280000300a00 */
[----:B------:R-:W4:Y:S01]  /*10a60*/  LDL.LU.64 R22, [R1+0x68] ;  /* 0x0000680001167983 */ /* 0x000f220000300a00 */
[----:B0-----:R-:W-:-:S05]  /*10a70*/  IMAD.MOV.U32 R0, RZ, RZ, R13 ;  /* 0x000000ffff007224 */ /* 0x001fca00078e000d */
[----:B------:R0:W-:Y:S04]  /*10a80*/  STL [R1+0xb8], R0 ;  /* 0x0000b80001007387 */ /* 0x0001e80000100800 */
[----:B------:R-:W-:Y:S04]  /*10a90*/  STL [R1+0x160], R10 ;  /* 0x0001600a01007387 */ /* 0x000fe80000100800 */
[----:B------:R-:W4:Y:S01]  /*10aa0*/  LDL.LU.64 R20, [R1+0x60] ;  /* 0x0000600001147983 */ /* 0x000f220000300a00 */
[----:B0-----:R-:W-:-:S03]  /*10ab0*/  IMAD.MOV.U32 R0, RZ, RZ, R11 ;  /* 0x000000ffff007224 */ /* 0x001fc600078e000b */
[----:B------:R-:W4:Y:S04]  /*10ac0*/  LDL.LU.64 R18, [R1+0x58] ;  /* 0x0000580001127983 */ /* 0x000f280000300a00 */
[----:B------:R0:W-:Y:S02]  /*10ad0*/  STL [R1+0xb0], R0 ;  /* 0x0000b00001007387 */ /* 0x0001e40000100800 */
[----:B0-----:R-:W-:Y:S02]  /*10ae0*/  IMAD.MOV.U32 R0, RZ, RZ, R9 ;  /* 0x000000ffff007224 */ /* 0x001fe400078e0009 */
[----:B------:R-:W-:Y:S04]  /*10af0*/  STL [R1+0x164], R8 ;  /* 0x0001640801007387 */ /* 0x000fe80000100800 */
[----:B------:R-:W4:Y:S04]  /*10b00*/  LDL.LU.64 R16, [R1+0x50] ;  /* 0x0000500001107983 */ /* 0x000f280000300a00 */
[----:B------:R0:W-:Y:S04]  /*10b10*/  STL [R1+0xa8], R0 ;  /* 0x0000a80001007387 */ /* 0x0001e80000100800 */
[----:B------:R-:W-:Y:S04]  /*10b20*/  STL [R1+0x168], R6 ;  /* 0x0001680601007387 */ /* 0x000fe80000100800 */
[----:B------:R-:W4:Y:S01]  /*10b30*/  LDL.LU.64 R14, [R1+0x48] ;  /* 0x00004800010e7983 */ /* 0x000f220000300a00 */
[----:B0-----:R-:W-:-:S03]  /*10b40*/  IMAD.MOV.U32 R0, RZ, RZ, R7 ;  /* 0x000000ffff007224 */ /* 0x001fc600078e0007 */
[----:B------:R-:W4:Y:S04]  /*10b50*/  LDL.LU.64 R12, [R1+0x40] ;  /* 0x00004000010c7983 */ /* 0x000f280000300a00 */
[----:B------:R0:W-:Y:S04]  /*10b60*/  STL [R1+0xa0], R0 ;  /* 0x0000a00001007387 */ /* 0x0001e80000100800 */
[----:B------:R-:W-:Y:S04]  /*10b70*/  STL [R1+0x16c], R4 ;  /* 0x00016c0401007387 */ /* 0x000fe80000100800 */
[----:B------:R-:W4:Y:S01]  /*10b80*/  LDL.LU.64 R10, [R1+0x38] ;  /* 0x00003800010a7983 */ /* 0x000f220000300a00 */
[----:B0-----:R-:W-:-:S03]  /*10b90*/  IMAD.MOV.U32 R0, RZ, RZ, R5 ;  /* 0x000000ffff007224 */ /* 0x001fc600078e0005 */
[----:B------:R-:W4:Y:S04]  /*10ba0*/  LDL.LU.64 R8, [R1+0x30] ;  /* 0x0000300001087983 */ /* 0x000f280000300a00 */
[----:B------:R0:W-:Y:S04]  /*10bb0*/  STL [R1+0x98], R0 ;  /* 0x0000980001007387 */ /* 0x0001e80000100800 */
[----:B------:R1:W-:Y:S04]  /*10bc0*/  STL [R1+0x170], R2 ;  /* 0x0001700201007387 */ /* 0x0003e80000100800 */
[----:B------:R-:W4:Y:S01]  /*10bd0*/  LDL.LU.64 R6, [R1+0x28] ;  /* 0x0000280001067983 */ /* 0x000f220000300a00 */
[----:B0-----:R-:W-:-:S03]  /*10be0*/  IMAD.MOV.U32 R0, RZ, RZ, R3 ;  /* 0x000000ffff007224 */ /* 0x001fc600078e0003 */
[----:B------:R-:W4:Y:S04]  /*10bf0*/  LDL.LU.64 R4, [R1+0x20] ;  /* 0x0000200001047983 */ /* 0x000f280000300a00 */
[----:B------:R0:W-:Y:S04]  /*10c00*/  STL [R1+0x90], R0 ;  /* 0x0000900001007387 */ /* 0x0001e80000100800 */
[----:B--2---:R2:W-:Y:S04]  /*10c10*/  STL [R1+0x174], R250 ;  /* 0x000174fa01007387 */ /* 0x0045e80000100800 */
[----:B-1----:R-:W4:Y:S01]  /*10c20*/  LDL.LU.64 R2, [R1+0x18] ;  /* 0x0000180001027983 */ /* 0x002f220000300a00 */
[----:B0-----:R-:W-:-:S03]  /*10c30*/  IMAD.MOV.U32 R0, RZ, RZ, R251 ;  /* 0x000000ffff007224 */ /* 0x001fc600078e00fb */
[----:B--2---:R-:W2:Y:S01]  /*10c40*/  LDL.LU.64 R250, [R1+0x10] ;  /* 0x0000100001fa7983 */ /* 0x004ea20000300a00 */
[----:B------:R-:W-:-:S04]  /*10c50*/  USHF.L.U32 UR4, UR42, 0x8, URZ ;  /* 0x000000082a047899 */ /* 0x000fc8000800063f */
[----:B------:R-:W-:-:S04]  /*10c60*/  ULOP3.LUT UR4, UR4, 0x400, URZ, 0xc0, !UPT ;  /* 0x0000040004047892 */ /* 0x000fc8000f8ec03f */
[----:B------:R-:W-:Y:S01]  /*10c70*/  ULEA.HI UR4, UR5, UR4, URZ, 0x1c ;  /* 0x0000000405047291 */ /* 0x000fe2000f8fe03f */
[----:B------:R-:W-:-:S03]  /*10c80*/  WARPGROUP.ARRIVE ;  /* 0x00000000000079c5 */ /* 0x000fc60000000000 */
[----:B------:R-:W-:Y:S01]  /*10c90*/  ULOP3.LUT UR14, UR4, 0x3fff, URZ, 0xc0, !UPT ;  /* 0x00003fff040e7892 */ /* 0x000fe2000f8ec03f */
[----:B------:R-:W-:Y:S01]  /*10ca0*/  UMOV UR12, UR6 ;  /* 0x00000006000c7c82 */ /* 0x000fe20008000000 */
[----:B------:R-:W-:Y:S01]  /*10cb0*/  UMOV UR13, 0x40000040 ;  /* 0x40000040000d7882 */ /* 0x000fe20000000000 */
[----:B------:R-:W-:-:S06]  /*10cc0*/  UMOV UR15, 0x40000040 ;  /* 0x40000040000f7882 */ /* 0x000fcc0000000000 */
[----:B------:R-:W-:Y:S01]  /*10cd0*/  HGMMA.64x128x16.F32.BF16 R24, gdesc[UR12].tnspA, R24 ;  /* 0x21e000000c1879f0 */ /* 0x000fe20008701818 */
[----:B------:R3:W-:Y:S01]  /*10ce0*/  STL [R1+0x88], R0 ;  /* 0x0000880001007387 */ /* 0x0007e20000100800 */
[----:B------:R-:W-:Y:S01]  /*10cf0*/  UIADD3 UR10, UP0, UR14, 0x2, URZ ;  /* 0x000000020e0a7890 */ /* 0x000fe2000ff1e03f */
[----:B------:R-:W-:-:S03]  /*10d00*/  UMOV UR4, URZ ;  /* 0x0000003f00047c82 */ /* 0x000fc60008000000 */
[----:B------:R-:W-:Y:S01]  /*10d10*/  UIADD3.X UR11, UR4, 0x40000040, URZ, UP0, !UPT ;  /* 0x40000040040b7890 */ /* 0x000fe200087fe43f */
[----:B---3--:R-:W-:Y:S01]  /*10d20*/  IMAD.MOV.U32 R0, RZ, RZ, R93 ;  /* 0x000000ffff007224 */ /* 0x008fe200078e005d */
[----:B------:R0:W-:Y:S07]  /*10d30*/  STL [R1+0x178], R92 ;  /* 0x0001785c01007387 */ /* 0x0001ee0000100800 */
[----:B------:R-:W-:Y:S01]  /*10d40*/  HGMMA.64x128x16.F32.BF16 R24, gdesc[UR8].tnspA, R24 ;  /* 0x21e00000081879f0 */ /* 0x000fe20008701818 */
[----:B0-----:R-:W3:Y:S04]  /*10d50*/  LDL.LU.64 R92, [R1+0x3c8] ;  /* 0x0003c800015c7983 */ /* 0x001ee80000300a00 */
[----:B----4-:R-:W-:Y:S04]  /*10d60*/  STL [R1+0x17c], R90 ;  /* 0x00017c5a01007387 */ /* 0x010fe80000100800 */
[----:B------:R0:W-:Y:S02]  /*10d70*/  STL [R1+0x80], R0 ;  /* 0x0000800001007387 */ /* 0x0001e40000100800 */
[----:B0-----:R-:W-:-:S02]  /*10d80*/  IMAD.MOV.U32 R0, RZ, RZ, R91 ;  /* 0x000000ffff007224 */ /* 0x001fc400078e005b */
[----:B------:R-:W4:Y:S04]  /*10d90*/  LDL.LU.64 R90, [R1+0x3c0] ;  /* 0x0003c000015a7983 */ /* 0x000f280000300a00 */
[----:B------:R0:W-:Y:S04]  /*10da0*/  STL [R1+0x78], R0 ;  /* 0x0000780001007387 */ /* 0x0001e80000100800 */
[----:B------:R1:W-:Y:S01]  /*10db0*/  STL [R1+0x180], R88 ;  /* 0x0001805801007387 */ /* 0x0003e20000100800 */
[----:B0-----:R-:W-:-:S03]  /*10dc0*/  IMAD.MOV.U32 R0, RZ, RZ, R89 ;  /* 0x000000ffff007224 */ /* 0x001fc600078e0059 */
[----:B-1----:R-:W3:Y:S04]  /*10dd0*/  LDL.LU.64 R88, [R1+0x3b8] ;  /* 0x0003b80001587983 */ /* 0x002ee80000300a00 */
[----:B------:R-:W-:Y:S04]  /*10de0*/  STL [R1+0x184], R22 ;  /* 0x0001841601007387 */ /* 0x000fe80000100800 */
[----:B------:R0:W-:Y:S02]  /*10df0*/  STL [R1+0x70], R0 ;  /* 0x0000700001007387 */ /* 0x0001e40000100800 */
[----:B0-----:R-:W-:-:S02]  /*10e00*/  IMAD.MOV.U32 R0, RZ, RZ, R23 ;  /* 0x000000ffff007224 */ /* 0x001fc400078e0017 */
[----:B------:R-:W4:Y:S04]  /*10e10*/  LDL.LU.64 R22, [R1+0x3b0] ;  /* 0x0003b00001167983 */ /* 0x000f280000300a00 */
[----:B------:R-:W-:Y:S04]  /*10e20*/  STL [R1+0x188], R20 ;  /* 0x0001881401007387 */ /* 0x000fe80000100800 */
[----:B------:R0:W-:Y:S02]  /*10e30*/  STL [R1+0x68], R0 ;  /* 0x0000680001007387 */ /* 0x0001e40000100800 */
[----:B0-----:R-:W-:-:S02]  /*10e40*/  IMAD.MOV.U32 R0, RZ, RZ, R21 ;  /* 0x000000ffff007224 */ /* 0x001fc400078e0015 */
[----:B------:R-:W3:Y:S04]  /*10e50*/  LDL.LU.64 R20, [R1+0x3a8] ;  /* 0x0003a80001147983 */ /* 0x000ee80000300a00 */
[----:B------:R-:W-:Y:S04]  /*10e60*/  STL [R1+0x18c], R18 ;  /* 0x00018c1201007387 */ /* 0x000fe80000100800 */
        /* <DEDUP_REMOVED lines=35> */
[----:B--2---:R-:W-:Y:S04]  /*110a0*/  STL [R1+0x1b0], R250 ;  /* 0x0001b0fa01007387 */ /* 0x004fe80000100800 */
[----:B------:R0:W-:Y:S02]  /*110b0*/  STL [R1+0x18], R0 ;  /* 0x0000180001007387 */ /* 0x0001e40000100800 */
[----:B0-----:R-:W-:-:S02]  /*110c0*/  IMAD.MOV.U32 R0, RZ, RZ, R251 ;  /* 0x000000ffff007224 */ /* 0x001fc400078e00fb */
[----:B------:R-:W2:Y:S01]  /*110d0*/  LDL.LU.64 R250, [R1+0x358] ;  /* 0x0003580001fa7983 */ /* 0x000ea20000300a00 */
[----:B------:R-:W-:-:S09]  /*110e0*/  UIADD3.64 UR18, UR10, 0x2, URZ ;  /* 0x000000020a127897 */ /* 0x000fd2000fffe03f */
[----:B------:R-:W-:Y:S01]  /*110f0*/  HGMMA.64x128x16.F32.BF16 R24, gdesc[UR16].tnspA, R24 ;  /* 0x21e00000101879f0 */ /* 0x000fe20008701818 */
[----:B------:R-:W-:Y:S02]  /*11100*/  UIADD3.64 UR22, UR10, 0x4, URZ ;  /* 0x000000040a167897 */ /* 0x000fe4000fffe03f */
[----:B------:R-:W-:-:S09]  /*11110*/  UIADD3.64 UR26, UR10, 0x7fe, URZ ;  /* 0x000007fe0a1a7897 */ /* 0x000fd2000fffe03f */
[----:B------:R-:W-:Y:S01]  /*11120*/  HGMMA.64x128x16.F32.BF16 R24, gdesc[UR20].tnspA, R24 ;  /* 0x21e00000141879f0 */ /* 0x000fe20008701818 */
[----:B------:R-:W-:-:S11]  /*11130*/  UIADD3.64 UR30, UR10, 0x800, URZ ;  /* 0x000008000a1e7897 */ /* 0x000fd6000fffe03f */
[----:B------:R-:W-:Y:S01]  /*11140*/  HGMMA.64x128x16.F32.BF16 R24, gdesc[UR24].tnspA, R24 ;  /* 0x21e00000181879f0 */ /* 0x000fe20008701818 */
[----:B--2---:R-:W-:Y:S04]  /*11150*/  STL [R1+0x1b4], R250 ;  /* 0x0001b4fa01007387 */ /* 0x004fe80000100800 */
[----:B------:R0:W-:Y:S02]  /*11160*/  STL [R1+0x10], R0 ;  /* 0x0000100001007387 */ /* 0x0001e40000100800 */
[----:B0-----:R-:W-:Y:S02]  /*11170*/  IMAD.MOV.U32 R0, RZ, RZ, R251 ;  /* 0x000000ffff007224 */ /* 0x001fe400078e00fb */
[----:B------:R0:W5:Y:S04]  /*11180*/  LDL.LU.64 R250, [R1+0x350] ;  /* 0x0003500001fa7983 */ /* 0x0001680000300a00 */
[----:B----4-:R-:W-:Y:S04]  /*11190*/  STL [R1+0x1b8], R2 ;  /* 0x0001b80201007387 */ /* 0x010fe80000100800 */
[----:B------:R1:W-:Y:S02]  /*111a0*/  STL [R1+0x8], R0 ;  /* 0x0000080001007387 */ /* 0x0003e40000100800 */
[----:B-1----:R-:W-:Y:S01]  /*111b0*/  IMAD.MOV.U32 R0, RZ, RZ, R3 ;  /* 0x000000ffff007224 */ /* 0x002fe200078e0003 */
[----:B------:R-:W-:Y:S01]  /*111c0*/  HGMMA.64x128x16.F32.BF16 R24, gdesc[UR28].tnspA, R24 ;  /* 0x21e000001c1879f0 */ /* 0x000fe20008701818 */
[----:B------:R-:W2:Y:S04]  /*111d0*/  LDL.LU.64 R2, [R1+0x348] ;  /* 0x0003480001027983 */ /* 0x000ea80000300a00 */
[----:B------:R-:W-:Y:S04]  /*111e0*/  STL [R1], R0 ;  /* 0x0000000001007387 */ /* 0x000fe80000100800 */
[----:B---3--:R-:W-:Y:S04]  /*111f0*/  STL [R1+0x1bc], R4 ;  /* 0x0001bc0401007387 */ /* 0x008fe80000100800 */
[----:B------:R1:W-:Y:S04]  /*11200*/  STL [R1+0x1c0], R6 ;  /* 0x0001c00601007387 */ /* 0x0003e80000100800 */
        /* <DEDUP_REMOVED lines=41> */
[----:B------:R-:W-:Y:S04]  /*114a0*/  STL [R1+0x280], R154 ;  /* 0x0002809a01007387 */ /* 0x000fe80000100800 */
[----:B------:R-:W-:Y:S04]  /*114b0*/  STL [R1+0x4], R155 ;  /* 0x0000049b01007387 */ /* 0x000fe80000100800 */
[----:B------:R-:W-:Y:S04]  /*114c0*/  STL [R1+0x284], R156 ;  /* 0x0002849c01007387 */ /* 0x000fe80000100800 */
[----:B------:R-:W-:Y:S04]  /*114d0*/  STL [R1+0xc], R157 ;  /* 0x00000c9d01007387 */ /* 0x000fe80000100800 */
[----:B------:R-:W-:Y:S04]  /*114e0*/  STL [R1+0x288], R158 ;  /* 0x0002889e01007387 */ /* 0x000fe80000100800 */
[----:B------:R-:W-:Y:S04]  /*114f0*/  STL [R1+0x14], R159 ;  /* 0x0000149f01007387 */ /* 0x000fe80000100800 */
        /* <DEDUP_REMOVED lines=47> */
[----:B------:R0:W-:Y:S01]  /*117f0*/  STL [R1+0x2f4], R212 ;  /* 0x0002f4d401007387 */ /* 0x0001e20000100800 */
[----:B-1----:R-:W-:-:S03]  /*11800*/  IMAD.MOV.U32 R6, RZ, RZ, R7 ;  /* 0x000000ffff067224 */ /* 0x002fc600078e0007 */
[----:B------:R1:W-:Y:S04]  /*11810*/  STL [R1+0xc4], R213 ;  /* 0x0000c4d501007387 */ /* 0x0003e80000100800 */
[----:B------:R1:W-:Y:S04]  /*11820*/  STL [R1+0x2f8], R214 ;  /* 0x0002f8d601007387 */ /* 0x0003e80000100800 */
[----:B------:R1:W-:Y:S04]  /*11830*/  STL [R1+0xcc], R215 ;  /* 0x0000ccd701007387 */ /* 0x0003e80000100800 */
[----:B------:R1:W-:Y:S04]  /*11840*/  STL [R1+0x2fc], R216 ;  /* 0x0002fcd801007387 */ /* 0x0003e80000100800 */
[----:B------:R-:W4:Y:S01]  /*11850*/  LDL.LU R7, [R1+0x33c] ;  /* 0x00033c0001077983 */ /* 0x000f220000300800 */
[----:B------:R-:W-:-:S09]  /*11860*/  UIADD3.64 UR34, UR10, 0x802, URZ ;  /* 0x000008020a227897 */ /* 0x000fd2000fffe03f */
[----:B------:R-:W-:Y:S01]  /*11870*/  HGMMA.64x128x16.F32.BF16 R24, gdesc[UR32].tnspA, R24 ;  /* 0x21e00000201879f0 */ /* 0x000fe20008701818 */
[----:B------:R-:W-:Y:S01]  /*11880*/  UIADD3.64 UR38, UR10, 0x804, URZ ;  /* 0x000008040a267897 */ /* 0x000fe2000fffe03f */
        /* <DEDUP_REMOVED lines=10> */
[----:B------:R-:W-:Y:S03]  /*11930*/  HGMMA.64x128x16.F32.BF16 R24, gdesc[UR36].tnspA, R24, gsb0 ;  /* 0x21e00000241879f0 */ /* 0x000fe60008001818 */
[----:B------:R1:W-:Y:S04]  /*11940*/  STL [R1+0xfc], R227 ;  /* 0x0000fce301007387 */ /* 0x0003e80000100800 */
[----:B------:R1:W-:Y:S04]  /*11950*/  STL [R1+0x314], R228 ;  /* 0x000314e401007387 */ /* 0x0003e80000100800 */
[----:B------:R1:W-:Y:S04]  /*11960*/  STL [R1+0x200], R229 ;  /* 0x000200e501007387 */ /* 0x0003e80000100800 */
[----:B------:R1:W-:Y:S04]  /*11970*/  STL [R1+0x318], R230 ;  /* 0x000318e601007387 */ /* 0x0003e80000100800 */
[----:B------:R1:W-:Y:S01]  /*11980*/  STL [R1+0x104], R231 ;  /* 0x000104e701007387 */ /* 0x0003e20000100800 */
[----:B------:R-:W-:-:S02]  /*11990*/  IMAD.MOV.U32 R4, RZ, RZ, R5 ;  /* 0x000000ffff047224 */ /* 0x000fc400078e0005 */
[----:B------:R-:W3:Y:S01]  /*119a0*/  LDC R5, c[0x0][0x238] ;  /* 0x00008e00ff057b82 */ /* 0x000ee20000000800 */
[----:B------:R1:W-:Y:S01]  /*119b0*/  STL [R1+0x31c], R232 ;  /* 0x00031ce801007387 */ /* 0x0003e20000100800 */
[----:B------:R-:W2:Y:S03]  /*119c0*/  S2R R0, SR_TID.X ;  /* 0x0000000000007919 */ /* 0x000ea60000002100 */
        /* <DEDUP_REMOVED lines=13> */
[----:B---3--:R-:W-:Y:S01]  /*11aa0*/  IMAD.SHL.U32 R5, R5, 0x80, RZ ;  /* 0x0000008005057824 */ /* 0x008fe200078e00ff */
[----:B--2---:R-:W-:Y:S01]  /*11ab0*/  SHF.R.U32.HI R0, RZ, 0x6, R0 ;  /* 0x00000006ff007819 */ /* 0x004fe20000011600 */
[----:B------:R-:W-:-:S02]  /*11ac0*/  UIADD3 UR7, UR7, -0x80, URZ ;  /* 0xffffff8007077890 */ /* 0x000fc4000fffe03f */
[----:B------:R-:W-:Y:S01]  /*11ad0*/  IMAD.WIDE R2, R5, 0x2, R2 ;  /* 0x0000000205027825 */ /* 0x000fe200078e0202 */
[----:B------:R-:W-:-:S03]  /*11ae0*/  SGXT.U32 R0, R0, 0x2 ;  /* 0x000000020000781a */ /* 0x000fc60000000000 */
[----:B------:R-:W-:Y:S02]  /*11af0*/  IMAD.MOV.U32 R5, RZ, RZ, R2 ;  /* 0x000000ffff057224 */ /* 0x000fe400078e0002 */
[----:B------:R-:W-:Y:S02]  /*11b00*/  IMAD.MOV.U32 R8, RZ, RZ, R9 ;  /* 0x000000ffff087224 */ /* 0x000fe400078e0009 */
[----:B----4-:R-:W-:Y:S02]  /*11b10*/  IMAD.MOV.U32 R10, RZ, RZ, R11 ;  /* 0x000000ffff0a7224 */ /* 0x010fe400078e000b */
[----:B0-----:R-:W-:Y:S02]  /*11b20*/  IMAD.MOV.U32 R12, RZ, RZ, R13 ;  /* 0x000000ffff0c7224 */ /* 0x001fe400078e000d */
[----:B------:R-:W-:Y:S02]  /*11b30*/  IMAD.MOV.U32 R14, RZ, RZ, R15 ;  /* 0x000000ffff0e7224 */ /* 0x000fe400078e000f */
[----:B------:R-:W-:-:S02]  /*11b40*/  IMAD.MOV.U32 R16, RZ, RZ, R17 ;  /* 0x000000ffff107224 */ /* 0x000fc400078e0011 */
[----:B------:R-:W-:Y:S02]  /*11b50*/  IMAD.MOV.U32 R18, RZ, RZ, R19 ;  /* 0x000000ffff127224 */ /* 0x000fe400078e0013 */
[----:B------:R-:W-:Y:S02]  /*11b60*/  IMAD.MOV.U32 R20, RZ, RZ, R21 ;  /* 0x000000ffff147224 */ /* 0x000fe400078e0015 */
[----:B------:R-:W-:Y:S02]  /*11b70*/  IMAD.MOV.U32 R22, RZ, RZ, R23 ;  /* 0x000000ffff167224 */ /* 0x000fe400078e0017 */
[----:B------:R-:W-:Y:S02]  /*11b80*/  IMAD.MOV.U32 R88, RZ, RZ, R89 ;  /* 0x000000ffff587224 */ /* 0x000fe400078e0059 */
        /* <DEDUP_REMOVED lines=12> */
[----:B------:R-:W-:Y:S01]  /*11c50*/  IMAD.MOV.U32 R114, RZ, RZ, R115 ;  /* 0x000000ffff727224 */ /* 0x000fe200078e0073 */
[----:B------:R-:W-:Y:S02]  /*11c60*/  WARPGROUP.DEPBAR.LE gsb0, 0x0 ;  /* 0x00008000000079c5 */ /* 0x000fe40000010000 */
        /* <DEDUP_REMOVED lines=10> */
[----:B------:R-:W-:-:S05]  /*11d10*/  VIADD R7, R7, 0xffffffff ;  /* 0xffffffff07077836 */ /* 0x000fca0000000000 */
[----:B------:R1:W-:Y:S04]  /*11d20*/  STL [R1+0x33c], R7 ;  /* 0x00033c0701007387 */ /* 0x0003e80000100800 */
[----:B------:R1:W-:Y:S04]  /*11d30*/  STL [R1+0x334], R246 ;  /* 0x000334f601007387 */ /* 0x0003e80000100800 */
[----:B------:R1:W-:Y:S04]  /*11d40*/  STL [R1+0x248], R247 ;  /* 0x000248f701007387 */ /* 0x0003e80000100800 */
[----:B------:R1:W-:Y:S01]  /*11d50*/  STL [R1+0x338], R248 ;  /* 0x000338f801007387 */ /* 0x0003e20000100800 */
[----:B------:R-:W-:Y:S01]  /*11d60*/  ISETP.NE.U32.AND P0, PT, R7, RZ, PT ;  /* 0x000000ff0700720c */ /* 0x000fe20003f05070 */
        /* <DEDUP_REMOVED lines=14> */
[----:B------:R-:W-:Y:S01]  /*11e50*/  IMAD.MOV.U32 R2, RZ, RZ, R3 ;  /* 0x000000ffff027224 */ /* 0x000fe200078e0003 */
[----:B-1----:R-:W-:Y:S06]  /*11e60*/  @P0 BRA `(.L_x_2) ;  /* 0xffffff7800600947 */ /* 0x002fec000383ffff */
[----:B------:R-:W-:Y:S02]  /*11e70*/  F2FP.BF16.F32.PACK_AB R56, R60, R56 ;  /* 0x000000383c38723e */ /* 0x000fe400000010ff */
[----:B------:R-:W-:Y:S02]  /*11e80*/  F2FP.BF16.F32.PACK_AB R12, R63, R59 ;  /* 0x0000003b3f0c723e */ /* 0x000fe400000010ff */
[----:B------:R-:W-:Y:S02]  /*11e90*/  F2FP.BF16.F32.PACK_AB R16, R62, R58 ;  /* 0x0000003a3e10723e */ /* 0x000fe400000010ff */
[----:B------:R-:W-:Y:S02]  /*11ea0*/  F2FP.BF16.F32.PACK_AB R20, R61, R57 ;  /* 0x000000393d14723e */ /* 0x000fe400000010ff */
[----:B------:R-:W-:Y:S02]  /*11eb0*/  F2FP.BF16.F32.PACK_AB R4, R31, R27 ;  /* 0x0000001b1f04723e */ /* 0x000fe400000010ff */
[----:B------:R-:W-:-:S02]  /*11ec0*/  F2FP.BF16.F32.PACK_AB R8, R30, R26 ;  /* 0x0000001a1e08723e */ /* 0x000fc400000010ff */
        /* <DEDUP_REMOVED lines=25> */
[----:B------:R-:W-:-:S07]  /*12060*/  F2FP.BF16.F32.PACK_AB R24, R28, R24 ;  /* 0x000000181c18723e */ /* 0x000fce00000010ff */
.L_x_1:
[----:B------:R-:W2:Y:S01]  /*12070*/  LDL.LU R3, [R1+0x344] ;  /* 0x0003440001037983 */ /* 0x000ea20000300800 */
[----:B------:R-:W-:Y:S01]  /*12080*/  ULDC UR7, c[0x0][0x244] ;  /* 0x0000910000077ab9 */ /* 0x000fe20000000800 */
[----:B------:R-:W-:Y:S01]  /*12090*/  ULDC.64 UR10, c[0x0][0x228] ;  /* 0x00008a00000a7ab9 */ /* 0x000fe20000000a00 */
[----:B------:R-:W-:Y:S01]  /*120a0*/  ULDC.64 UR8, c[0x0][0x220] ;  /* 0x0000880000087ab9 */ /* 0x000fe20000000a00 */
[----:B------:R-:W3:Y:S04]  /*120b0*/  LDL.LU R96, [R1+0x258] ;  /* 0x0002580001607983 */ /* 0x000ee80000300800 */
[----:B------:R-:W4:Y:S01]  /*120c0*/  LDL.LU R98, [R1+0x340] ;  /* 0x0003400001627983 */ /* 0x000f220000300800 */
[----:B------:R-:W0:Y:S02]  /*120d0*/  S2R R88, SR_TID.X ;  /* 0x0000000000587919 */ /* 0x000e240000002100 */
[----:B0-----:R-:W-:-:S04]  /*120e0*/  LOP3.LUT R2, R88, 0x80, RZ, 0xc0, !PT ;  /* 0x0000008058027812 */ /* 0x001fc800078ec0ff */
[----:B------:R-:W-:Y:S01]  /*120f0*/  R2UR UR4, R2 ;  /* 0x00000000020472ca */ /* 0x000fe200000e0000 */
[C---:B------:R-:W-:Y:S02]  /*12100*/  IMAD.SHL.U32 R28, R88.reuse, 0x8, RZ ;  /* 0x00000008581c7824 */ /* 0x040fe400078e00ff */
[----:B------:R-:W-:-:S03]  /*12110*/  IMAD.SHL.U32 R29, R88, 0x4, RZ ;  /* 0x00000004581d7824 */ /* 0x000fc600078e00ff */
[----:B------:R-:W-:-:S04]  /*12120*/  LOP3.LUT R28, R28, 0x300, RZ, 0xc0, !PT ;  /* 0x000003001c1c7812 */ /* 0x000fc800078ec0ff */
[----:B------:R-:W-:-:S03]  /*12130*/  LOP3.LUT R29, R28, 0x70, R29, 0xf8, !PT ;  /* 0x000000701c1d7812 */ /* 0x000fc600078ef81d */
[----:B------:R-:W-:Y:S02]  /*12140*/  ULEA UR6, UR4, UR5, 0x4 ;  /* 0x0000000504067291 */ /* 0x000fe4000f8e203f */
[----:B------:R-:W-:Y:S01]  /*12150*/  USHF.R.U32.HI UR4, URZ, 0x2, UR4 ;  /* 0x000000023f047899 */ /* 0x000fe20008011604 */
[----:B------:R-:W-:Y:S01]  /*12160*/  BAR.SYNC.DEFER_BLOCKING 0x0 ;  /* 0x0000000000007b1d */ /* 0x000fe20000010000 */
[----:B--2---:R-:W-:Y:S01]  /*12170*/  LOP3.LUT R2, R3, 0x3000, RZ, 0xc0, !PT ;  /* 0x0000300003027812 */ /* 0x004fe200078ec0ff */
[----:B------:R-:W-:-:S05]  /*12180*/  IMAD.SHL.U32 R3, R88, 0x20, RZ ;  /* 0x0000002058037824 */ /* 0x000fca00078e00ff */
[----:B------:R-:W-:-:S04]  /*12190*/  LOP3.LUT R2, R2, 0x60, R3, 0xf8, !PT ;  /* 0x0000006002027812 */ /* 0x000fc800078ef803 */
[----:B------:R-:W-:Y:S01]  /*121a0*/  LOP3.LUT R64, R2, R29, RZ, 0x3c, !PT ;  /* 0x0000001d02407212 */ /* 0x000fe200078e3cff */
[C---:B------:R-:W-:Y:S01]  /*121b0*/  IMAD.SHL.U32 R3, R88.reuse, 0x800, RZ ;  /* 0x0000080058037824 */ /* 0x040fe200078e00ff */
[----:B------:R-:W0:Y:S03]  /*121c0*/  LDC R2, c[0x0][0x248] ;  /* 0x00009200ff027b82 */ /* 0x000e260000000800 */
[----:B------:R-:W-:Y:S04]  /*121d0*/  STS.128 [R64+UR6], R24 ;  /* 0x0000001840007988 */ /* 0x000fe80008000c06 */
[----:B------:R-:W-:Y:S04]  /*121e0*/  STS.128 [R64+UR6+0x400], R60 ;  /* 0x0004003c40007988 */ /* 0x000fe80008000c06 */
[----:B------:R-:W-:Y:S04]  /*121f0*/  STS.128 [R64+UR6+0x80], R8 ;  /* 0x0000800840007988 */ /* 0x000fe80008000c06 */
[----:B------:R-:W-:Y:S01]  /*12200*/  STS.128 [R64+UR6+0x480], R4 ;  /* 0x0004800440007988 */ /* 0x000fe20008000c06 */
[----:B------:R-:W-:-:S02]  /*12210*/  LOP3.LUT R88, R88, 0x7f, RZ, 0xc0, !PT ;  /* 0x0000007f58587812 */ /* 0x000fc400078ec0ff */
[----:B------:R-:W-:-:S05]  /*12220*/  LOP3.LUT R3, R3, 0x3000, RZ, 0xc0, !PT ;  /* 0x0000300003037812 */ /* 0x000fca00078ec0ff */
[----:B------:R-:W-:-:S05]  /*12230*/  IMAD R3, R88, 0x10, R3 ;  /* 0x0000001058037824 */ /* 0x000fca00078e0203 */
[----:B------:R-:W-:Y:S01]  /*12240*/  LOP3.LUT R44, R3, UR4, RZ, 0x3c, !PT ;  /* 0x00000004032c7c12 */ /* 0x000fe2000f8e3cff */
[----:B------:R-:W-:Y:S03]  /*12250*/  BAR.SYNC.DEFER_BLOCKING 0x0 ;  /* 0x0000000000007b1d */ /* 0x000fe60000010000 */
[----:B------:R-:W-:-:S03]  /*12260*/  LOP3.LUT R43, R44, 0x40, RZ, 0x3c, !PT ;  /* 0x000000402c2b7812 */ /* 0x000fc600078e3cff */
[----:B------:R-:W1:Y:S04]  /*12270*/  LDS.128 R24, [R44+UR5] ;  /* 0x000000052c187984 */ /* 0x000e680008000c00 */
[----:B------:R-:W2:Y:S04]  /*12280*/  LDS.128 R28, [R43+UR5] ;  /* 0x000000052b1c7984 */ /* 0x000ea80008000c00 */
[----:B------:R-:W-:Y:S04]  /*12290*/  LDS.128 R4, [R44+UR5+0x800] ;  /* 0x000800052c047984 */ /* 0x000fe80008000c00 */
[----:B------:R-:W-:Y:S01]  /*122a0*/  LDS.128 R8, [R43+UR5+0x800] ;  /* 0x000800052b087984 */ /* 0x000fe20008000c00 */
[----:B------:R-:W-:Y:S01]  /*122b0*/  BAR.SYNC.DEFER_BLOCKING 0x0 ;  /* 0x0000000000007b1d */ /* 0x000fe20000010000 */
[----:B---3--:R-:W-:Y:S01]  /*122c0*/  LOP3.LUT R45, R96, R0, RZ, 0xfc, !PT ;  /* 0x00000000602d7212 */ /* 0x008fe200078efcff */
[C---:B----4-:R-:W-:Y:S01]  /*122d0*/  IMAD R32, R98.reuse, UR7, RZ ;  /* 0x0000000762207c24 */ /* 0x050fe2000f8e02ff */
[----:B------:R-:W-:-:S02]  /*122e0*/  ISETP.GE.AND P0, PT, R98, UR10, PT ;  /* 0x0000000a62007c0c */ /* 0x000fc4000bf06270 */
[----:B------:R-:W-:Y:S01]  /*122f0*/  LOP3.LUT R47, R96, 0x4, R0, 0xfe, !PT ;  /* 0x00000004602f7812 */ /* 0x000fe200078efe00 */
[CC--:B0-----:R-:W-:Y:S01]  /*12300*/  IMAD R49, R45.reuse, R2.reuse, RZ ;  /* 0x000000022d317224 */ /* 0x0c1fe200078e02ff */
[C---:B------:R-:W-:Y:S02]  /*12310*/  LEA R3, P2, R32.reuse, UR8, 0x1 ;  /* 0x0000000820037c11 */ /* 0x040fe4000f8408ff */
[----:B------:R-:W-:Y:S01]  /*12320*/  ISETP.LT.AND P1, PT, R45, UR11, !P0 ;  /* 0x0000000b2d007c0c */ /* 0x000fe2000c721270 */
[----:B------:R-:W-:Y:S04]  /*12330*/  STS.128 [R64+UR6], R56 ;  /* 0x0000003840007988 */ /* 0x000fe80008000c06 */
[----:B------:R-:W-:Y:S04]  /*12340*/  STS.128 [R64+UR6+0x400], R20 ;  /* 0x0004001440007988 */ /* 0x000fe80008000c06 */
[----:B------:R-:W-:Y:S04]  /*12350*/  STS.128 [R64+UR6+0x80], R16 ;  /* 0x0000801040007988 */ /* 0x000fe80008000c06 */
[----:B------:R0:W-:Y:S01]  /*12360*/  STS.128 [R64+UR6+0x480], R12 ;  /* 0x0004800c40007988 */ /* 0x0001e20008000c06 */
[----:B------:R-:W-:Y:S01]  /*12370*/  LEA.HI.X.SX32 R32, R32, UR9, 0x1, P2 ;  /* 0x0000000920207c11 */ /* 0x000fe200090f0eff */
[----:B------:R-:W-:Y:S01]  /*12380*/  IMAD R45, R47, R2, RZ ;  /* 0x000000022f2d7224 */ /* 0x000fe200078e02ff */
[----:B------:R-:W-:-:S02]  /*12390*/  LEA R46, P2, R49, R3, 0x1 ;  /* 0x00000003312e7211 */ /* 0x000fc400078408ff */
[----:B------:R-:W-:Y:S02]  /*123a0*/  ISETP.LT.AND P4, PT, R47, UR11, !P0 ;  /* 0x0000000b2f007c0c */ /* 0x000fe4000c781270 */
[-C--:B------:R-:W-:Y:S01]  /*123b0*/  LEA.HI.X.SX32 R47, R49, R32.reuse, 0x1, P2 ;  /* 0x00000020312f7211 */ /* 0x080fe200010f0eff */
[----:B------:R-:W-:Y:S01]  /*123c0*/  BAR.SYNC.DEFER_BLOCKING 0x0 ;  /* 0x0000000000007b1d */ /* 0x000fe20000010000 */
[C-C-:B------:R-:W-:Y:S02]  /*123d0*/  LOP3.LUT R115, R96.reuse, 0x8, R0.reuse, 0xfe, !PT ;  /* 0x0000000860737812 */ /* 0x140fe400078efe00 */
[C---:B------:R-:W-:Y:S02]  /*123e0*/  LEA R48, P3, R45.reuse, R3, 0x1 ;  /* 0x000000032d307211 */ /* 0x040fe400078608ff */
[----:B------:R-:W-:Y:S02]  /*123f0*/  LOP3.LUT R113, R96, 0xc, R0, 0xfe, !PT ;  /* 0x0000000c60717812 */ /* 0x000fe400078efe00 */
[----:B------:R-:W-:-:S02]  /*12400*/  LEA.HI.X.SX32 R49, R45, R32, 0x1, P3 ;  /* 0x000000202d317211 */ /* 0x000fc400018f0eff */
[C---:B------:R-:W-:Y:S01]  /*12410*/  ISETP.LT.AND P3, PT, R113.reuse, UR11, !P0 ;  /* 0x0000000b71007c0c */ /* 0x040fe2000c761270 */
[-C--:B------:R-:W-:Y:S01]  /*12420*/  IMAD R113, R113, R2.reuse, RZ ;  /* 0x0000000271717224 */ /* 0x080fe200078e02ff */
[C-C-:B------:R-:W-:Y:S02]  /*12430*/  LOP3.LUT R111, R96.reuse, 0x10, R0.reuse, 0xfe, !PT ;  /* 0x00000010606f7812 */ /* 0x140fe400078efe00 */
[----:B------:R-:W-:Y:S02]  /*12440*/  LOP3.LUT R109, R96, 0x14, R0, 0xfe, !PT ;  /* 0x00000014606d7812 */ /* 0x000fe400078efe00 */
[C---:B------:R-:W-:Y:S01]  /*12450*/  ISETP.LT.AND P2, PT, R111.reuse, UR11, !P0 ;  /* 0x0000000b6f007c0c */ /* 0x040fe2000c741270 */
[-C--:B------:R-:W-:Y:S01]  /*12460*/  IMAD R111, R111, R2.reuse, RZ ;  /* 0x000000026f6f7224 */ /* 0x080fe200078e02ff */
[----:B-1----:R-:W-:Y:S01]  /*12470*/  @P1 STG.E.U16 desc[UR40][R46.64], R24 ;  /* 0x000000182e001986 */ /* 0x002fe2000c101528 */
[C---:B------:R-:W-:Y:S01]  /*12480*/  ISETP.LT.AND P1, PT, R115.reuse, UR11, !P0 ;  /* 0x0000000b73007c0c */ /* 0x040fe2000c721270 */
[----:B------:R-:W-:Y:S01]  /*12490*/  IMAD R115, R115, R2, RZ ;  /* 0x0000000273737224 */ /* 0x000fe200078e02ff */
[----:B0-----:R-:W-:Y:S01]  /*124a0*/  LEA R14, P5, R113, R3, 0x1 ;  /* 0x00000003710e7211 */ /* 0x001fe200078a08ff */
[----:B--2---:R0:W-:Y:S01]  /*124b0*/  @P4 STG.E.U16 desc[UR40][R48.64], R28 ;  /* 0x0000001c30004986 */ /* 0x0041e2000c101528 */
[----:B------:R-:W-:-:S02]  /*124c0*/  ISETP.LT.AND P4, PT, R109, UR11, !P0 ;  /* 0x0000000b6d007c0c */ /* 0x000fc4000c781270 */
[----:B------:R-:W-:Y:S01]  /*124d0*/  LEA R12, P6, R115, R3, 0x1 ;  /* 0x00000003730c7211 */ /* 0x000fe200078c08ff */
[----:B------:R-:W-:Y:S01]  /*124e0*/  IMAD R109, R109, R2, RZ ;  /* 0x000000026d6d7224 */ /* 0x000fe200078e02ff */
[----:B------:R-:W-:Y:S02]  /*124f0*/  PRMT R45, R24, 0x7632, R45 ;  /* 0x00007632182d7816 */ /* 0x000fe4000000002d */
[-C--:B------:R-:W-:Y:S02]  /*12500*/  LEA.HI.X.SX32 R13, R115, R32.reuse, 0x1, P6 ;  /* 0x00000020730d7211 */ /* 0x080fe400030f0eff */
[----:B------:R-:W-:Y:S02]  /*12510*/  LEA.HI.X.SX32 R15, R113, R32, 0x1, P5 ;  /* 0x00000020710f7211 */ /* 0x000fe400028f0eff */
[----:B------:R-:W-:Y:S02]  /*12520*/  LOP3.LUT R107, R96, 0x18, R0, 0xfe, !PT ;  /* 0x00000018606b7812 */ /* 0x000fe400078efe00 */
[----:B0-----:R-:W-:-:S02]  /*12530*/  PRMT R28, R28, 0x7632, R28 ;  /* 0x000076321c1c7816 */ /* 0x001fc4000000001c */
[-C--:B------:R-:W-:Y:S02]  /*12540*/  LEA R16, P6, R111, R3.reuse, 0x1 ;  /* 0x000000036f107211 */ /* 0x080fe400078c08ff */
[C-C-:B------:R-:W-:Y:S02]  /*12550*/  LOP3.LUT R105, R96.reuse, 0x1c, R0.reuse, 0xfe, !PT ;  /* 0x0000001c60697812 */ /* 0x140fe400078efe00 */
[----:B------:R-:W-:Y:S01]  /*12560*/  LEA R18, P5, R109, R3, 0x1 ;  /* 0x000000036d127211 */ /* 0x000fe200078a08ff */
[----:B------:R0:W-:Y:S01]  /*12570*/  @P1 STG.E.U16 desc[UR40][R12.64], R45 ;  /* 0x0000002d0c001986 */ /* 0x0001e2000c101528 */
[-C--:B------:R-:W-:Y:S02]  /*12580*/  LEA.HI.X.SX32 R17, R111, R32.reuse, 0x1, P6 ;  /* 0x000000206f117211 */ /* 0x080fe400030f0eff */
[----:B------:R-:W-:Y:S01]  /*12590*/  ISETP.LT.AND P1, PT, R107, UR11, !P0 ;  /* 0x0000000b6b007c0c */ /* 0x000fe2000c721270 */
[----:B------:R1:W-:Y:S01]  /*125a0*/  @P3 STG.E.U16 desc[UR40][R14.64], R28 ;  /* 0x0000001c0e003986 */ /* 0x0003e2000c101528 */
[----:B------:R-:W-:Y:S01]  /*125b0*/  LEA.HI.X.SX32 R19, R109, R32, 0x1, P5 ;  /* 0x000000206d137211 */ /* 0x000fe200028f0eff */
[-C--:B------:R-:W-:Y:S01]  /*125c0*/  IMAD R107, R107, R2.reuse, RZ ;  /* 0x000000026b6b7224 */ /* 0x080fe200078e02ff */
[C---:B------:R-:W-:Y:S01]  /*125d0*/  ISETP.LT.AND P3, PT, R105.reuse, UR11, !P0 ;  /* 0x0000000b69007c0c */ /* 0x040fe2000c761270 */
[----:B------:R-:W-:Y:S01]  /*125e0*/  IMAD R105, R105, R2, RZ ;  /* 0x0000000269697224 */ /* 0x000fe200078e02ff */
[----:B------:R-:W-:-:S02]  /*125f0*/  LOP3.LUT R103, R96, 0x20, R0, 0xfe, !PT ;  /* 0x0000002060677812 */ /* 0x000fc400078efe00 */
[----:B------:R-:W-:Y:S01]  /*12600*/  LOP3.LUT R101, R96, 0x24, R0, 0xfe, !PT ;  /* 0x0000002460657812 */ /* 0x000fe200078efe00 */
[----:B------:R2:W-:Y:S01]  /*12610*/  @P2 STG.E.U16 desc[UR40][R16.64], R25 ;  /* 0x0000001910002986 */ /* 0x0005e2000c101528 */
[C---:B------:R-:W-:Y:S01]  /*12620*/  ISETP.LT.AND P2, PT, R103.reuse, UR11, !P0 ;  /* 0x0000000b67007c0c */ /* 0x040fe2000c741270 */
[-C--:B------:R-:W-:Y:S01]  /*12630*/  IMAD R103, R103, R2.reuse, RZ ;  /* 0x0000000267677224 */ /* 0x080fe200078e02ff */
[-C--:B0-----:R-:W-:Y:S01]  /*12640*/  LEA R12, P6, R107, R3.reuse, 0x1 ;  /* 0x000000036b0c7211 */ /* 0x081fe200078c08ff */
[----:B------:R0:W-:Y:S01]  /*12650*/  @P4 STG.E.U16 desc[UR40][R18.64], R29 ;  /* 0x0000001d12004986 */ /* 0x0001e2000c101528 */
[C---:B------:R-:W-:Y:S01]  /*12660*/  ISETP.LT.AND P4, PT, R101.reuse, UR11, !P0 ;  /* 0x0000000b65007c0c */ /* 0x040fe2000c781270 */
[----:B------:R-:W-:Y:S01]  /*12670*/  IMAD R101, R101, R2, RZ ;  /* 0x0000000265657224 */ /* 0x000fe200078e02ff */
[----:B-1----:R-:W-:Y:S02]  /*12680*/  LEA R14, P5, R105, R3, 0x1 ;  /* 0x00000003690e7211 */ /* 0x002fe400078a08ff */
[----:B------:R-:W-:-:S02]  /*12690*/  LEA.HI.X.SX32 R13, R107, R32, 0x1, P6 ;  /* 0x000000206b0d7211 */ /* 0x000fc400030f0eff */
[-C--:B------:R-:W-:Y:S02]  /*126a0*/  LEA.HI.X.SX32 R15, R105, R32.reuse, 0x1, P5 ;  /* 0x00000020690f7211 */ /* 0x080fe400028f0eff */
[-C--:B--2---:R-:W-:Y:S02]  /*126b0*/  LEA R16, P6, R103, R3.reuse, 0x1 ;  /* 0x0000000367107211 */ /* 0x084fe400078c08ff */
[----:B0-----:R-:W-:Y:S02]  /*126c0*/  PRMT R19, R25, 0x7632, R19 ;  /* 0x0000763219137816 */ /* 0x001fe40000000013 */
[----:B------:R-:W-:Y:S02]  /*126d0*/  PRMT R29, R29, 0x7632, R29 ;  /* 0x000076321d1d7816 */ /* 0x000fe4000000001d */
[----:B------:R-:W-:Y:S02]  /*126e0*/  LOP3.LUT R99, R96, 0x28, R0, 0xfe, !PT ;  /* 0x0000002860637812 */ /* 0x000fe400078efe00 */
[----:B------:R-:W-:Y:S01]  /*126f0*/  LEA R18, P5, R101, R3, 0x1 ;  /* 0x0000000365127211 */ /* 0x000fe200078a08ff */
[----:B------:R0:W-:Y:S01]  /*12700*/  @P1 STG.E.U16 desc[UR40][R12.64], R19 ;  /* 0x000000130c001986 */ /* 0x0001e2000c101528 */
[----:B------:R-:W-:-:S03]  /*12710*/  LEA.HI.X.SX32 R17, R103, R32, 0x1, P6 ;  /* 0x0000002067117211 */ /* 0x000fc600030f0eff */
[----:B------:R1:W-:Y:S01]  /*12720*/  @P3 STG.E.U16 desc[UR40][R14.64], R29 ;  /* 0x0000001d0e003986 */ /* 0x0003e2000c101528 */
[C---:B------:R-:W-:Y:S01]  /*12730*/  ISETP.LT.AND P3, PT, R99.reuse, UR11, !P0 ;  /* 0x0000000b63007c0c */ /* 0x040fe2000c761270 */
[----:B------:R-:W-:Y:S01]  /*12740*/  IMAD R99, R99, R2, RZ ;  /* 0x0000000263637224 */ /* 0x000fe200078e02ff */
[----:B------:R-:W-:Y:S01]  /*12750*/  LOP3.LUT R97, R96, 0x2c, R0, 0xfe, !PT ;  /* 0x0000002c60617812 */ /* 0x000fe200078efe00 */
[----:B------:R-:W-:Y:S01]  /*12760*/  @P2 STG.E.U16 desc[UR40][R16.64], R26 ;  /* 0x0000001a10002986 */ /* 0x000fe2000c101528 */
[----:B0-----:R-:W-:-:S03]  /*12770*/  LEA.HI.X.SX32 R19, R101, R32, 0x1, P5 ;  /* 0x0000002065137211 */ /* 0x001fc600028f0eff */
[----:B------:R-:W-:Y:S01]  /*12780*/  LDS.128 R12, [R43+UR5] ;  /* 0x000000052b0c7984 */ /* 0x000fe20008000c00 */
[C-C-:B------:R-:W-:Y:S02]  /*12790*/  LOP3.LUT R95, R96.reuse, 0x30, R0.reuse, 0xfe, !PT ;  /* 0x00000030605f7812 */ /* 0x140fe400078efe00 */
[----:B------:R-:W-:Y:S01]  /*127a0*/  LOP3.LUT R93, R96, 0x34, R0, 0xfe, !PT ;  /* 0x00000034605d7812 */ /* 0x000fe200078efe00 */
[----:B------:R-:W-:Y:S01]  /*127b0*/  @P4 STG.E.U16 desc[UR40][R18.64], R30 ;  /* 0x0000001e12004986 */ /* 0x000fe2000c101528 */
[----:B------:R-:W-:-:S03]  /*127c0*/  LEA R20, P6, R99, R3, 0x1 ;  /* 0x0000000363147211 */ /* 0x000fc600078c08ff */
[----:B------:R-:W0:Y:S01]  /*127d0*/  LDS.128 R16, [R44+UR5] ;  /* 0x000000052c107984 */ /* 0x000e220008000c00 */
[C---:B------:R-:W-:Y:S01]  /*127e0*/  ISETP.LT.AND P4, PT, R97.reuse, UR11, !P0 ;  /* 0x0000000b61007c0c */ /* 0x040fe2000c781270 */
[-C--:B------:R-:W-:Y:S01]  /*127f0*/  IMAD R97, R97, R2.reuse, RZ ;  /* 0x0000000261617224 */ /* 0x080fe200078e02ff */
[C---:B------:R-:W-:Y:S01]  /*12800*/  ISETP.LT.AND P2, PT, R95.reuse, UR11, !P0 ;  /* 0x0000000b5f007c0c */ /* 0x040fe2000c741270 */
[-C--:B------:R-:W-:Y:S01]  /*12810*/  IMAD R95, R95, R2.reuse, RZ ;  /* 0x000000025f5f7224 */ /* 0x080fe200078e02ff */
[----:B------:R-:W-:Y:S02]  /*12820*/  PRMT R25, R26, 0x7632, R25 ;  /* 0x000076321a197816 */ /* 0x000fe40000000019 */
[C---:B------:R-:W-:Y:S01]  /*12830*/  ISETP.LT.AND P1, PT, R93.reuse, UR11, !P0 ;  /* 0x0000000b5d007c0c */ /* 0x040fe2000c721270 */
[----:B------:R-:W-:Y:S01]  /*12840*/  IMAD R93, R93, R2, RZ ;  /* 0x000000025d5d7224 */ /* 0x000fe200078e02ff */
[----:B------:R-:W-:Y:S02]  /*12850*/  LEA.HI.X.SX32 R21, R99, R32, 0x1, P6 ;  /* 0x0000002063157211 */ /* 0x000fe400030f0eff */
[----:B------:R-:W-:-:S02]  /*12860*/  LEA R22, P5, R97, R3, 0x1 ;  /* 0x0000000361167211 */ /* 0x000fc400078a08ff */
[-C--:B------:R-:W-:Y:S01]  /*12870*/  LEA R24, P6, R95, R3.reuse, 0x1 ;  /* 0x000000035f187211 */ /* 0x080fe200078c08ff */
[----:B------:R2:W-:Y:S01]  /*12880*/  @P3 STG.E.U16 desc[UR40][R20.64], R25 ;  /* 0x0000001914003986 */ /* 0x0005e2000c101528 */
[----:B------:R-:W-:Y:S02]  /*12890*/  LOP3.LUT R91, R96, 0x38, R0, 0xfe, !PT ;  /* 0x00000038605b7812 */ /* 0x000fe400078efe00 */
[----:B------:R-:W-:Y:S02]  /*128a0*/  LEA R28, P3, R93, R3, 0x1 ;  /* 0x000000035d1c7211 */ /* 0x000fe400078608ff */
[----:B------:R-:W-:Y:S02]  /*128b0*/  PRMT R45, R30, 0x7632, R45 ;  /* 0x000076321e2d7816 */ /* 0x000fe4000000002d */
[----:B------:R-:W-:Y:S02]  /*128c0*/  LEA.HI.X.SX32 R23, R97, R32, 0x1, P5 ;  /* 0x0000002061177211 */ /* 0x000fe400028f0eff */
[C---:B------:R-:W-:Y:S01]  /*128d0*/  ISETP.LT.AND P5, PT, R91.reuse, UR11, !P0 ;  /* 0x0000000b5b007c0c */ /* 0x040fe2000c7a1270 */
[----:B------:R-:W-:Y:S01]  /*128e0*/  IMAD R91, R91, R2, RZ ;  /* 0x000000025b5b7224 */ /* 0x000fe200078e02ff */
[----:B-1----:R-:W-:-:S02]  /*128f0*/  LEA.HI.X.SX32 R29, R93, R32, 0x1, P3 ;  /* 0x000000205d1d7211 */ /* 0x002fc400018f0eff */
[----:B--2---:R-:W-:Y:S01]  /*12900*/  LEA.HI.X.SX32 R25, R95, R32, 0x1, P6 ;  /* 0x000000205f197211 */ /* 0x004fe200030f0eff */
[----:B------:R1:W-:Y:S01]  /*12910*/  @P4 STG.E.U16 desc[UR40][R22.64], R45 ;  /* 0x0000002d16004986 */ /* 0x0003e2000c101528 */
[----:B------:R-:W-:-:S03]  /*12920*/  LOP3.LUT R89, R96, 0x3c, R0, 0xfe, !PT ;  /* 0x0000003c60597812 */ /* 0x000fc600078efe00 */
[----:B------:R2:W-:Y:S01]  /*12930*/  @P2 STG.E.U16 desc[UR40][R24.64], R27 ;  /* 0x0000001b18002986 */ /* 0x0005e2000c101528 */
[----:B------:R-:W-:-:S03]  /*12940*/  LEA R20, P3, R91, R3, 0x1 ;  /* 0x000000035b147211 */ /* 0x000fc600078608ff */
[----:B------:R-:W-:Y:S01]  /*12950*/  @P1 STG.E.U16 desc[UR40][R28.64], R31 ;  /* 0x0000001f1c001986 */ /* 0x000fe2000c101528 */
[C---:B------:R-:W-:Y:S01]  /*12960*/  ISETP.LT.AND P1, PT, R89.reuse, UR11, !P0 ;  /* 0x0000000b59007c0c */ /* 0x040fe2000c721270 */
[----:B------:R-:W-:Y:S01]  /*12970*/  IMAD R89, R89, R2, RZ ;  /* 0x0000000259597224 */ /* 0x000fe200078e02ff */
[C-C-:B------:R-:W-:Y:S02]  /*12980*/  LOP3.LUT R87, R96.reuse, 0x40, R0.reuse, 0xfe, !PT ;  /* 0x0000004060577812 */ /* 0x140fe400078efe00 */
[----:B------:R-:W-:Y:S02]  /*12990*/  LOP3.LUT R85, R96, 0x44, R0, 0xfe, !PT ;  /* 0x0000004460557812 */ /* 0x000fe400078efe00 */
[----:B-1----:R-:W-:Y:S02]  /*129a0*/  PRMT R23, R27, 0x7632, R23 ;  /* 0x000076321b177816 */ /* 0x002fe40000000017 */
[----:B------:R-:W-:Y:S02]  /*129b0*/  LEA.HI.X.SX32 R21, R91, R32, 0x1, P3 ;  /* 0x000000205b157211 */ /* 0x000fe400018f0eff */
[C---:B------:R-:W-:Y:S01]  /*129c0*/  ISETP.LT.AND P2, PT, R87.reuse, UR11, !P0 ;  /* 0x0000000b57007c0c */ /* 0x040fe2000c741270 */
[-C--:B------:R-:W-:Y:S01]  /*129d0*/  IMAD R87, R87, R2.reuse, RZ ;  /* 0x0000000257577224 */ /* 0x080fe200078e02ff */
[C---:B------:R-:W-:Y:S01]  /*129e0*/  ISETP.LT.AND P3, PT, R85.reuse, UR11, !P0 ;  /* 0x0000000b55007c0c */ /* 0x040fe2000c761270 */
[----:B------:R-:W-:Y:S01]  /*129f0*/  IMAD R85, R85, R2, RZ ;  /* 0x0000000255557224 */ /* 0x000fe200078e02ff */
[----:B------:R-:W-:-:S02]  /*12a00*/  LEA R22, P4, R89, R3, 0x1 ;  /* 0x0000000359167211 */ /* 0x000fc400078808ff */
[----:B------:R-:W-:Y:S01]  /*12a10*/  LOP3.LUT R83, R96, 0x48, R0, 0xfe, !PT ;  /* 0x0000004860537812 */ /* 0x000fe200078efe00 */
[----:B------:R1:W-:Y:S01]  /*12a20*/  @P5 STG.E.U16 desc[UR40][R20.64], R23 ;  /* 0x0000001714005986 */ /* 0x0003e2000c101528 */
[----:B------:R-:W-:Y:S02]  /*12a30*/  PRMT R30, R31, 0x7632, R30 ;  /* 0x000076321f1e7816 */ /* 0x000fe4000000001e */
[-C--:B--2---:R-:W-:Y:S02]  /*12a40*/  LEA R24, P6, R87, R3.reuse, 0x1 ;  /* 0x0000000357187211 */ /* 0x084fe400078c08ff */
[----:B------:R-:W-:Y:S02]  /*12a50*/  LEA R26, P5, R85, R3, 0x1 ;  /* 0x00000003551a7211 */ /* 0x000fe400078a08ff */
[-C--:B------:R-:W-:Y:S02]  /*12a60*/  LEA.HI.X.SX32 R25, R87, R32.reuse, 0x1, P6 ;  /* 0x0000002057197211 */ /* 0x080fe400030f0eff */
[----:B-1----:R-:W-:-:S02]  /*12a70*/  LEA.HI.X.SX32 R23, R89, R32, 0x1, P4 ;  /* 0x0000002059177211 */ /* 0x002fc400020f0eff */
[C---:B------:R-:W-:Y:S01]  /*12a80*/  ISETP.LT.AND P4, PT, R83.reuse, UR11, !P0 ;  /* 0x0000000b53007c0c */ /* 0x040fe2000c781270 */
[----:B------:R-:W-:Y:S01]  /*12a90*/  IMAD R83, R83, R2, RZ ;  /* 0x0000000253537224 */ /* 0x000fe200078e02ff */
[-C--:B------:R-:W-:Y:S01]  /*12aa0*/  LEA.HI.X.SX32 R27, R85, R32.reuse, 0x1, P5 ;  /* 0x00000020551b7211 */ /* 0x080fe200028f0eff */
[----:B------:R1:W-:Y:S01]  /*12ab0*/  @P1 STG.E.U16 desc[UR40][R22.64], R30 ;  /* 0x0000001e16001986 */ /* 0x0003e2000c101528 */
[C-C-:B------:R-:W-:Y:S02]  /*12ac0*/  LOP3.LUT R81, R96.reuse, 0x4c, R0.reuse, 0xfe, !PT ;  /* 0x0000004c60517812 */ /* 0x140fe400078efe00 */
[C---:B------:R-:W-:Y:S02]  /*12ad0*/  LEA R28, P1, R83.reuse, R3, 0x1 ;  /* 0x00000003531c7211 */ /* 0x040fe400078208ff */
[C-C-:B------:R-:W-:Y:S02]  /*12ae0*/  LOP3.LUT R79, R96.reuse, 0x50, R0.reuse, 0xfe, !PT ;  /* 0x00000050604f7812 */ /* 0x140fe400078efe00 */
[----:B------:R-:W-:Y:S01]  /*12af0*/  LOP3.LUT R77, R96, 0x54, R0, 0xfe, !PT ;  /* 0x00000054604d7812 */ /* 0x000fe200078efe00 */
[----:B0-----:R0:W-:Y:S01]  /*12b00*/  @P2 STG.E.U16 desc[UR40][R24.64], R16 ;  /* 0x0000001018002986 */ /* 0x0011e2000c101528 */
[----:B------:R-:W-:-:S02]  /*12b10*/  LEA.HI.X.SX32 R29, R83, R32, 0x1, P1 ;  /* 0x00000020531d7211 */ /* 0x000fc400008f0eff */
[C---:B------:R-:W-:Y:S01]  /*12b20*/  ISETP.LT.AND P2, PT, R81.reuse, UR11, !P0 ;  /* 0x0000000b51007c0c */ /* 0x040fe2000c741270 */
[----:B------:R2:W-:Y:S01]  /*12b30*/  @P3 STG.E.U16 desc[UR40][R26.64], R12 ;  /* 0x0000000c1a003986 */ /* 0x0005e2000c101528 */
[----:B------:R-:W-:Y:S01]  /*12b40*/  PRMT R21, R16, 0x7632, R21 ;  /* 0x0000763210157816 */ /* 0x000fe20000000015 */
[-C--:B------:R-:W-:Y:S01]  /*12b50*/  IMAD R81, R81, R2.reuse, RZ ;  /* 0x0000000251517224 */ /* 0x080fe200078e02ff */
[C---:B------:R-:W-:Y:S01]  /*12b60*/  ISETP.LT.AND P1, PT, R79.reuse, UR11, !P0 ;  /* 0x0000000b4f007c0c */ /* 0x040fe2000c721270 */
[-C--:B------:R-:W-:Y:S01]  /*12b70*/  IMAD R79, R79, R2.reuse, RZ ;  /* 0x000000024f4f7224 */ /* 0x080fe200078e02ff */
[C---:B------:R-:W-:Y:S01]  /*12b80*/  ISETP.LT.AND P3, PT, R77.reuse, UR11, !P0 ;  /* 0x0000000b4d007c0c */ /* 0x040fe2000c761270 */
[----:B------:R-:W-:Y:S01]  /*12b90*/  IMAD R77, R77, R2, RZ ;  /* 0x000000024d4d7224 */ /* 0x000fe200078e02ff */
[----:B------:R3:W-:Y:S01]  /*12ba0*/  @P4 STG.E.U16 desc[UR40][R28.64], R21 ;  /* 0x000000151c004986 */ /* 0x0007e2000c101528 */
[-C--:B------:R-:W-:Y:S02]  /*12bb0*/  LEA R20, P5, R81, R3.reuse, 0x1 ;  /* 0x0000000351147211 */ /* 0x080fe400078a08ff */
[----:B-1----:R-:W-:-:S02]  /*12bc0*/  LEA R22, P4, R79, R3, 0x1 ;  /* 0x000000034f167211 */ /* 0x002fc400078808ff */
[----:B0-----:R-:W-:Y:S02]  /*12bd0*/  LEA R24, P6, R77, R3, 0x1 ;  /* 0x000000034d187211 */ /* 0x001fe400078c08ff */
[----:B------:R-:W-:Y:S02]  /*12be0*/  LOP3.LUT R75, R96, 0x58, R0, 0xfe, !PT ;  /* 0x00000058604b7812 */ /* 0x000fe400078efe00 */
[----:B--2---:R-:W-:Y:S02]  /*12bf0*/  PRMT R12, R12, 0x7632, R12 ;  /* 0x000076320c0c7816 */ /* 0x004fe4000000000c */
[-C--:B------:R-:W-:Y:S02]  /*12c00*/  LEA.HI.X.SX32 R23, R79, R32.reuse, 0x1, P4 ;  /* 0x000000204f177211 */ /* 0x080fe400020f0eff */
[-C--:B---3--:R-:W-:Y:S02]  /*12c10*/  LEA.HI.X.SX32 R21, R81, R32.reuse, 0x1, P5 ;  /* 0x0000002051157211 */ /* 0x088fe400028f0eff */
[----:B------:R-:W-:-:S02]  /*12c20*/  LEA.HI.X.SX32 R25, R77, R32, 0x1, P6 ;  /* 0x000000204d197211 */ /* 0x000fc400030f0eff */
[C---:B------:R-:W-:Y:S01]  /*12c30*/  ISETP.LT.AND P6, PT, R75.reuse, UR11, !P0 ;  /* 0x0000000b4b007c0c */ /* 0x040fe2000c7c1270 */
[----:B------:R-:W-:Y:S01]  /*12c40*/  IMAD R75, R75, R2, RZ ;  /* 0x000000024b4b7224 */ /* 0x000fe200078e02ff */
[----:B------:R0:W-:Y:S01]  /*12c50*/  @P2 STG.E.U16 desc[UR40][R20.64], R12 ;  /* 0x0000000c14002986 */ /* 0x0001e2000c101528 */
[----:B------:R-:W-:-:S03]  /*12c60*/  LOP3.LUT R73, R96, 0x5c, R0, 0xfe, !PT ;  /* 0x0000005c60497812 */ /* 0x000fc600078efe00 */
[----:B------:R1:W-:Y:S01]  /*12c70*/  @P1 STG.E.U16 desc[UR40][R22.64], R17 ;  /* 0x0000001116001986 */ /* 0x0003e2000c101528 */
[----:B------:R-:W-:-:S03]  /*12c80*/  LOP3.LUT R71, R96, 0x60, R0, 0xfe, !PT ;  /* 0x0000006060477812 */ /* 0x000fc600078efe00 */
[----:B------:R2:W-:Y:S01]  /*12c90*/  @P3 STG.E.U16 desc[UR40][R24.64], R13 ;  /* 0x0000000d18003986 */ /* 0x0005e2000c101528 */
[----:B------:R-:W-:Y:S02]  /*12ca0*/  LEA R26, P3, R75, R3, 0x1 ;  /* 0x000000034b1a7211 */ /* 0x000fe400078608ff */
[C---:B------:R-:W-:Y:S01]  /*12cb0*/  ISETP.LT.AND P1, PT, R73.reuse, UR11, !P0 ;  /* 0x0000000b49007c0c */ /* 0x040fe2000c721270 */
[-C--:B------:R-:W-:Y:S01]  /*12cc0*/  IMAD R73, R73, R2.reuse, RZ ;  /* 0x0000000249497224 */ /* 0x080fe200078e02ff */
[----:B0-----:R-:W-:Y:S02]  /*12cd0*/  PRMT R21, R17, 0x7632, R21 ;  /* 0x0000763211157816 */ /* 0x001fe40000000015 */
[C---:B------:R-:W-:Y:S01]  /*12ce0*/  ISETP.LT.AND P2, PT, R71.reuse, UR11, !P0 ;  /* 0x0000000b47007c0c */ /* 0x040fe2000c741270 */
[----:B------:R-:W-:Y:S01]  /*12cf0*/  IMAD R71, R71, R2, RZ ;  /* 0x0000000247477224 */ /* 0x000fe200078e02ff */
[----:B------:R-:W-:Y:S02]  /*12d00*/  LEA.HI.X.SX32 R27, R75, R32, 0x1, P3 ;  /* 0x000000204b1b7211 */ /* 0x000fe400018f0eff */
[----:B------:R-:W-:-:S02]  /*12d10*/  LOP3.LUT R69, R96, 0x64, R0, 0xfe, !PT ;  /* 0x0000006460457812 */ /* 0x000fc400078efe00 */
[-C--:B------:R-:W-:Y:S01]  /*12d20*/  LEA R16, P4, R73, R3.reuse, 0x1 ;  /* 0x0000000349107211 */ /* 0x080fe200078808ff */
[----:B------:R0:W-:Y:S01]  /*12d30*/  @P6 STG.E.U16 desc[UR40][R26.64], R21 ;  /* 0x000000151a006986 */ /* 0x0001e2000c101528 */
[C---:B------:R-:W-:Y:S01]  /*12d40*/  ISETP.LT.AND P3, PT, R69.reuse, UR11, !P0 ;  /* 0x0000000b45007c0c */ /* 0x040fe2000c761270 */
[----:B------:R-:W-:Y:S01]  /*12d50*/  IMAD R69, R69, R2, RZ ;  /* 0x0000000245457224 */ /* 0x000fe200078e02ff */
[----:B------:R-:W-:Y:S02]  /*12d60*/  LEA R12, P6, R71, R3, 0x1 ;  /* 0x00000003470c7211 */ /* 0x000fe400078c08ff */
[----:B------:R-:W-:Y:S02]  /*12d70*/  LOP3.LUT R67, R96, 0x68, R0, 0xfe, !PT ;  /* 0x0000006860437812 */ /* 0x000fe400078efe00 */
[----:B-1----:R-:W-:Y:S02]  /*12d80*/  PRMT R23, R13, 0x7632, R23 ;  /* 0x000076320d177816 */ /* 0x002fe40000000017 */
[----:B------:R-:W-:-:S02]  /*12d90*/  LEA.HI.X.SX32 R17, R73, R32, 0x1, P4 ;  /* 0x0000002049117211 */ /* 0x000fc400020f0eff */
[----:B--2---:R-:W-:Y:S02]  /*12da0*/  LEA.HI.X.SX32 R13, R71, R32, 0x1, P6 ;  /* 0x00000020470d7211 */ /* 0x004fe400030f0eff */
[-C--:B------:R-:W-:Y:S02]  /*12db0*/  LEA R20, P4, R69, R3.reuse, 0x1 ;  /* 0x0000000345147211 */ /* 0x080fe400078808ff */
[C---:B------:R-:W-:Y:S01]  /*12dc0*/  ISETP.LT.AND P6, PT, R67.reuse, UR11, !P0 ;  /* 0x0000000b43007c0c */ /* 0x040fe2000c7c1270 */
[----:B------:R-:W-:Y:S01]  /*12dd0*/  IMAD R67, R67, R2, RZ ;  /* 0x0000000243437224 */ /* 0x000fe200078e02ff */
[C-C-:B------:R-:W-:Y:S01]  /*12de0*/  LOP3.LUT R65, R96.reuse, 0x6c, R0.reuse, 0xfe, !PT ;  /* 0x0000006c60417812 */ /* 0x140fe200078efe00 */
[----:B------:R1:W-:Y:S01]  /*12df0*/  @P1 STG.E.U16 desc[UR40][R16.64], R23 ;  /* 0x0000001710001986 */ /* 0x0003e2000c101528 */
[----:B0-----:R-:W-:Y:S02]  /*12e00*/  LEA.HI.X.SX32 R21, R69, R32, 0x1, P4 ;  /* 0x0000002045157211 */ /* 0x001fe400020f0eff */
[----:B------:R-:W-:Y:S01]  /*12e10*/  LOP3.LUT R63, R96, 0x70, R0, 0xfe, !PT ;  /* 0x00000070603f7812 */ /* 0x000fe200078efe00 */
[----:B------:R0:W-:Y:S01]  /*12e20*/  @P2 STG.E.U16 desc[UR40][R12.64], R18 ;  /* 0x000000120c002986 */ /* 0x0001e2000c101528 */
[----:B------:R-:W-:-:S02]  /*12e30*/  LEA R22, P2, R67, R3, 0x1 ;  /* 0x0000000343167211 */ /* 0x000fc400078408ff */
[C---:B------:R-:W-:Y:S01]  /*12e40*/  ISETP.LT.AND P1, PT, R65.reuse, UR11, !P0 ;  /* 0x0000000b41007c0c */ /* 0x040fe2000c721270 */
[-C--:B------:R-:W-:Y:S01]  /*12e50*/  IMAD R65, R65, R2.reuse, RZ ;  /* 0x0000000241417224 */ /* 0x080fe200078e02ff */
[----:B------:R-:W-:Y:S01]  /*12e60*/  @P3 STG.E.U16 desc[UR40][R20.64], R14 ;  /* 0x0000000e14003986 */ /* 0x000fe2000c101528 */
[C---:B------:R-:W-:Y:S01]  /*12e70*/  ISETP.LT.AND P3, PT, R63.reuse, UR11, !P0 ;  /* 0x0000000b3f007c0c */ /* 0x040fe2000c761270 */
[----:B------:R-:W-:Y:S01]  /*12e80*/  IMAD R63, R63, R2, RZ ;  /* 0x000000023f3f7224 */ /* 0x000fe200078e02ff */
[----:B-1----:R-:W-:Y:S02]  /*12e90*/  LEA.HI.X.SX32 R23, R67, R32, 0x1, P2 ;  /* 0x0000002043177211 */ /* 0x002fe400010f0eff */
[----:B------:R-:W-:Y:S02]  /*12ea0*/  LOP3.LUT R61, R96, 0x74, R0, 0xfe, !PT ;  /* 0x00000074603d7812 */ /* 0x000fe400078efe00 */
[----:B0-----:R-:W-:Y:S02]  /*12eb0*/  PRMT R13, R18, 0x7632, R13 ;  /* 0x00007632120d7816 */ /* 0x001fe4000000000d */
[----:B------:R-:W-:-:S02]  /*12ec0*/  LEA R24, P2, R65, R3, 0x1 ;  /* 0x0000000341187211 */ /* 0x000fc400078408ff */
[----:B------:R-:W-:Y:S01]  /*12ed0*/  PRMT R17, R14, 0x7632, R17 ;  /* 0x000076320e117816 */ /* 0x000fe20000000011 */
[----:B------:R0:W-:Y:S01]  /*12ee0*/  @P6 STG.E.U16 desc[UR40][R22.64], R13 ;  /* 0x0000000d16006986 */ /* 0x0001e2000c101528 */
[----:B------:R-:W-:Y:S02]  /*12ef0*/  LEA R12, P4, R63, R3, 0x1 ;  /* 0x000000033f0c7211 */ /* 0x000fe400078808ff */
[----:B------:R-:W-:Y:S02]  /*12f00*/  LEA.HI.X.SX32 R25, R65, R32, 0x1, P2 ;  /* 0x0000002041197211 */ /* 0x000fe400010f0eff */
[C---:B------:R-:W-:Y:S01]  /*12f10*/  ISETP.LT.AND P6, PT, R61.reuse, UR11, !P0 ;  /* 0x0000000b3d007c0c */ /* 0x040fe2000c7c1270 */
[----:B------:R-:W-:Y:S01]  /*12f20*/  IMAD R61, R61, R2, RZ ;  /* 0x000000023d3d7224 */ /* 0x000fe200078e02ff */
[----:B------:R-:W-:Y:S01]  /*12f30*/  LOP3.LUT R55, R96, 0x78, R0, 0xfe, !PT ;  /* 0x0000007860377812 */ /* 0x000fe200078efe00 */
[----:B------:R1:W-:Y:S01]  /*12f40*/  @P1 STG.E.U16 desc[UR40][R24.64], R17 ;  /* 0x0000001118001986 */ /* 0x0003e2000c101528 */
[----:B0-----:R-:W-:-:S02]  /*12f50*/  LEA.HI.X.SX32 R13, R63, R32, 0x1, P4 ;  /* 0x000000203f0d7211 */ /* 0x001fc400020f0eff */
[C---:B------:R-:W-:Y:S01]  /*12f60*/  ISETP.LT.AND P4, PT, R55.reuse, UR11, !P0 ;  /* 0x0000000b37007c0c */ /* 0x040fe2000c781270 */
[----:B------:R-:W-:Y:S01]  /*12f70*/  IMAD R55, R55, R2, RZ ;  /* 0x0000000237377224 */ /* 0x000fe200078e02ff */
[CC--:B------:R-:W-:Y:S02]  /*12f80*/  LEA R16, P1, R61.reuse, R3.reuse, 0x1 ;  /* 0x000000033d107211 */ /* 0x0c0fe400078208ff */
[C-C-:B------:R-:W-:Y:S02]  /*12f90*/  LOP3.LUT R53, R96.reuse, 0x7c, R0.reuse, 0xfe, !PT ;  /* 0x0000007c60357812 */ /* 0x140fe400078efe00 */
[----:B-1----:R-:W-:Y:S02]  /*12fa0*/  LEA.HI.X.SX32 R17, R61, R32, 0x1, P1 ;  /* 0x000000203d117211 */ /* 0x002fe400008f0eff */
[----:B------:R-:W-:Y:S02]  /*12fb0*/  LEA R20, P1, R55, R3, 0x1 ;  /* 0x0000000337147211 */ /* 0x000fe400078208ff */
[----:B------:R-:W-:Y:S01]  /*12fc0*/  LOP3.LUT R51, R96, 0x80, R0, 0xfe, !PT ;  /* 0x0000008060337812 */ /* 0x000fe200078efe00 */
[----:B------:R0:W-:Y:S01]  /*12fd0*/  @P3 STG.E.U16 desc[UR40][R12.64], R19 ;  /* 0x000000130c003986 */ /* 0x0001e2000c101528 */
[C---:B------:R-:W-:Y:S01]  /*12fe0*/  ISETP.LT.AND P3, PT, R53.reuse, UR11, !P0 ;  /* 0x0000000b35007c0c */ /* 0x040fe2000c761270 */
[----:B------:R-:W-:Y:S01]  /*12ff0*/  IMAD R53, R53, R2, RZ ;  /* 0x0000000235357224 */ /* 0x000fe200078e02ff */
[----:B------:R-:W-:-:S02]  /*13000*/  LEA.HI.X.SX32 R21, R55, R32, 0x1, P1 ;  /* 0x0000002037157211 */ /* 0x000fc400008f0eff */
[C---:B------:R-:W-:Y:S01]  /*13010*/  ISETP.LT.AND P1, PT, R51.reuse, UR11, !P0 ;  /* 0x0000000b33007c0c */ /* 0x040fe2000c721270 */
[----:B------:R-:W-:Y:S01]  /*13020*/  IMAD R51, R51, R2, RZ ;  /* 0x0000000233337224 */ /* 0x000fe200078e02ff */
[----:B------:R1:W-:Y:S01]  /*13030*/  @P6 STG.E.U16 desc[UR40][R16.64], R15 ;  /* 0x0000000f10006986 */ /* 0x0003e2000c101528 */
[-C--:B------:R-:W-:Y:S02]  /*13040*/  LEA R22, P6, R53, R3.reuse, 0x1 ;  /* 0x0000000335167211 */ /* 0x080fe400078c08ff */
[----:B0-----:R-:W-:Y:S01]  /*13050*/  PRMT R13, R19, 0x7632, R13 ;  /* 0x00007632130d7816 */ /* 0x001fe2000000000d */
[----:B------:R-:W-:Y:S01]  /*13060*/  IMAD R19, R2, 0x4, R51 ;  /* 0x0000000402137824 */ /* 0x000fe200078e0233 */
[C-C-:B------:R-:W-:Y:S02]  /*13070*/  LOP3.LUT R94, R96.reuse, 0x84, R0.reuse, 0xfe, !PT ;  /* 0x00000084605e7812 */ /* 0x140fe400078efe00 */
[----:B------:R-:W-:Y:S01]  /*13080*/  LOP3.LUT R92, R96, 0x88, R0, 0xfe, !PT ;  /* 0x00000088605c7812 */ /* 0x000fe200078efe00 */
[----:B------:R0:W-:Y:S01]  /*13090*/  @P4 STG.E.U16 desc[UR40][R20.64], R13 ;  /* 0x0000000d14004986 */ /* 0x0001e2000c101528 */
[----:B------:R-:W-:Y:S01]  /*130a0*/  LEA.HI.X.SX32 R23, R53, R32, 0x1, P6 ;  /* 0x0000002035177211 */ /* 0x000fe200030f0eff */
[----:B-1----:R-:W-:Y:S01]  /*130b0*/  IMAD R17, R2, 0x4, R19 ;  /* 0x0000000402117824 */ /* 0x002fe200078e0213 */
[----:B------:R-:W-:-:S02]  /*130c0*/  LEA R12, P4, R51, R3, 0x1 ;  /* 0x00000003330c7211 */ /* 0x000fc400078808ff */
[----:B------:R-:W-:Y:S02]  /*130d0*/  ISETP.LT.AND P5, PT, R94, UR11, !P0 ;  /* 0x0000000b5e007c0c */ /* 0x000fe4000c7a1270 */
[-C--:B------:R-:W-:Y:S02]  /*130e0*/  LEA R14, P6, R19, R3.reuse, 0x1 ;  /* 0x00000003130e7211 */ /* 0x080fe400078c08ff */
[----:B------:R-:W-:Y:S02]  /*130f0*/  ISETP.LT.AND P2, PT, R92, UR11, !P0 ;  /* 0x0000000b5c007c0c */ /* 0x000fe4000c741270 */
[----:B------:R-:W-:Y:S02]  /*13100*/  PRMT R18, R15, 0x7632, R18 ;  /* 0x000076320f127816 */ /* 0x000fe40000000012 */
[-C--:B0-----:R-:W-:Y:S02]  /*13110*/  LEA.HI.X.SX32 R13, R51, R32.reuse, 0x1, P4 ;  /* 0x00000020330d7211 */ /* 0x081fe400020f0eff */
[-C--:B------:R-:W-:Y:S01]  /*13120*/  LEA.HI.X.SX32 R15, R19, R32.reuse, 0x1, P6 ;  /* 0x00000020130f7211 */ /* 0x080fe200030f0eff */
[----:B------:R-:W-:Y:S01]  /*13130*/  IMAD R19, R2, 0x4, R17 ;  /* 0x0000000402137824 */ /* 0x000fe200078e0211 */
[C---:B------:R-:W-:Y:S01]  /*13140*/  LEA R16, P6, R17.reuse, R3, 0x1 ;  /* 0x0000000311107211 */ /* 0x040fe200078c08ff */
[----:B------:R-:W-:Y:S01]  /*13150*/  @P3 STG.E.U16 desc[UR40][R22.64], R18 ;  /* 0x0000001216003986 */ /* 0x000fe2000c101528 */
[----:B------:R-:W-:Y:S01]  /*13160*/  LOP3.LUT R90, R96, 0x8c, R0, 0xfe, !PT ;  /* 0x0000008c605a7812 */ /* 0x000fe200078efe00 */
[----:B------:R-:W-:Y:S01]  /*13170*/  IMAD R21, R2, 0x4, R19 ;  /* 0x0000000402157824 */ /* 0x000fe200078e0213 */
[----:B------:R-:W-:Y:S01]  /*13180*/  LEA.HI.X.SX32 R17, R17, R32, 0x1, P6 ;  /* 0x0000002011117211 */ /* 0x000fe200030f0eff */
[----:B------:R0:W-:Y:S01]  /*13190*/  @P1 STG.E.U16 desc[UR40][R12.64], R4 ;  /* 0x000000040c001986 */ /* 0x0001e2000c101528 */
[----:B------:R-:W-:-:S03]  /*131a0*/  ISETP.LT.AND P4, PT, R90, UR11, !P0 ;  /* 0x0000000b5a007c0c */ /* 0x000fc6000c781270 */
[----:B------:R1:W-:Y:S01]  /*131b0*/  @P5 STG.E.U16 desc[UR40][R14.64], R8 ;  /* 0x000000080e005986 */ /* 0x0003e2000c101528 */
[----:B------:R-:W-:Y:S02]  /*131c0*/  LOP3.LUT R88, R96, 0x90, R0, 0xfe, !PT ;  /* 0x0000009060587812 */ /* 0x000fe400078efe00 */
[----:B0-----:R-:W-:Y:S01]  /*131d0*/  PRMT R13, R4, 0x7632, R13 ;  /* 0x00007632040d7816 */ /* 0x001fe2000000000d */
[----:B------:R-:W-:Y:S01]  /*131e0*/  IMAD R23, R2, 0x4, R21 ;  /* 0x0000000402177824 */ /* 0x000fe200078e0215 */
[----:B------:R-:W-:-:S03]  /*131f0*/  LEA R18, P6, R19, R3, 0x1 ;  /* 0x0000000313127211 */ /* 0x000fc600078c08ff */
[----:B------:R0:W-:Y:S01]  /*13200*/  @P2 STG.E.U16 desc[UR40][R16.64], R13 ;  /* 0x0000000d10002986 */ /* 0x0001e2000c101528 */
[-C--:B------:R-:W-:Y:S02]  /*13210*/  LEA R12, P2, R21, R3.reuse, 0x1 ;  /* 0x00000003150c7211 */ /* 0x080fe400078408ff */
[----:B------:R-:W-:Y:S02]  /*13220*/  LOP3.LUT R86, R96, 0x94, R0, 0xfe, !PT ;  /* 0x0000009460567812 */ /* 0x000fe400078efe00 */
[----:B-1----:R-:W-:Y:S02]  /*13230*/  PRMT R15, R8, 0x7632, R15 ;  /* 0x00007632080f7816 */ /* 0x002fe4000000000f */
[----:B------:R-:W-:Y:S02]  /*13240*/  LEA.HI.X.SX32 R19, R19, R32, 0x1, P6 ;  /* 0x0000002013137211 */ /* 0x000fe400030f0eff */
[----:B------:R-:W-:Y:S02]  /*13250*/  ISETP.LT.AND P3, PT, R88, UR11, !P0 ;  /* 0x0000000b58007c0c */ /* 0x000fe4000c761270 */
[----:B------:R-:W-:-:S02]  /*13260*/  LEA R14, P6, R23, R3, 0x1 ;  /* 0x00000003170e7211 */ /* 0x000fc400078c08ff */
[-C--:B0-----:R-:W-:Y:S01]  /*13270*/  LEA.HI.X.SX32 R13, R21, R32.reuse, 0x1, P2 ;  /* 0x00000020150d7211 */ /* 0x081fe200010f0eff */
[----:B------:R-:W-:Y:S01]  /*13280*/  IMAD R21, R2, 0x4, R23 ;  /* 0x0000000402157824 */ /* 0x000fe200078e0217 */
[----:B------:R-:W-:Y:S01]  /*13290*/  ISETP.LT.AND P1, PT, R86, UR11, !P0 ;  /* 0x0000000b56007c0c */ /* 0x000fe2000c721270 */
[----:B------:R0:W-:Y:S01]  /*132a0*/  @P4 STG.E.U16 desc[UR40][R18.64], R15 ;  /* 0x0000000f12004986 */ /* 0x0001e2000c101528 */
[C-C-:B------:R-:W-:Y:S02]  /*132b0*/  LOP3.LUT R84, R96.reuse, 0x98, R0.reuse, 0xfe, !PT ;  /* 0x0000009860547812 */ /* 0x140fe400078efe00 */
[----:B------:R-:W-:Y:S02]  /*132c0*/  LOP3.LUT R82, R96, 0x9c, R0, 0xfe, !PT ;  /* 0x0000009c60527812 */ /* 0x000fe400078efe00 */
[----:B0-----:R-:W-:Y:S01]  /*132d0*/  LEA.HI.X.SX32 R15, R23, R32, 0x1, P6 ;  /* 0x00000020170f7211 */ /* 0x001fe200030f0eff */
[----:B------:R-:W-:Y:S01]  /*132e0*/  IMAD R19, R2, 0x4, R21 ;  /* 0x0000000402137824 */ /* 0x000fe200078e0215 */
[----:B------:R-:W-:-:S04]  /*132f0*/  LEA R16, P6, R21, R3, 0x1 ;  /* 0x0000000315107211 */ /* 0x000fc800078c08ff */
[-C--:B------:R-:W-:Y:S01]  /*13300*/  LEA.HI.X.SX32 R17, R21, R32.reuse, 0x1, P6 ;  /* 0x0000002015117211 */ /* 0x080fe200030f0eff */
[----:B------:R-:W-:Y:S01]  /*13310*/  IMAD R21, R2, 0x4, R19 ;  /* 0x0000000402157824 */ /* 0x000fe200078e0213 */
[CC--:B------:R-:W-:Y:S01]  /*13320*/  LEA R18, P6, R19.reuse, R3.reuse, 0x1 ;  /* 0x0000000313127211 */ /* 0x0c0fe200078c08ff */
[----:B------:R0:W-:Y:S01]  /*13330*/  @P3 STG.E.U16 desc[UR40][R12.64], R5 ;  /* 0x000000050c003986 */ /* 0x0001e2000c101528 */
[----:B------:R-:W-:Y:S02]  /*13340*/  ISETP.LT.AND P5, PT, R84, UR11, !P0 ;  /* 0x0000000b54007c0c */ /* 0x000fe4000c7a1270 */
[----:B------:R-:W-:Y:S01]  /*13350*/  LEA.HI.X.SX32 R19, R19, R32, 0x1, P6 ;  /* 0x0000002013137211 */ /* 0x000fe200030f0eff */
[----:B------:R1:W-:Y:S01]  /*13360*/  @P1 STG.E.U16 desc[UR40][R14.64], R9 ;  /* 0x000000090e001986 */ /* 0x0003e2000c101528 */
[----:B------:R-:W-:Y:S02]  /*13370*/  LOP3.LUT R80, R96, 0xa0, R0, 0xfe, !PT ;  /* 0x000000a060507812 */ /* 0x000fe400078efe00 */
[----:B------:R-:W-:-:S02]  /*13380*/  LEA R4, P6, R21, R3, 0x1 ;  /* 0x0000000315047211 */ /* 0x000fc400078c08ff */
[C---:B------:R-:W-:Y:S02]  /*13390*/  LOP3.LUT R78, R96.reuse, 0xa4, R0, 0xfe, !PT ;  /* 0x000000a4604e7812 */ /* 0x040fe400078efe00 */
[----:B0-----:R-:W-:Y:S02]  /*133a0*/  PRMT R12, R9, 0x7632, R12 ;  /* 0x00007632090c7816 */ /* 0x001fe4000000000c */
[----:B------:R-:W-:Y:S01]  /*133b0*/  LOP3.LUT R76, R96, 0xa8, R0, 0xfe, !PT ;  /* 0x000000a8604c7812 */ /* 0x000fe200078efe00 */
[----:B-1----:R-:W-:Y:S01]  /*133c0*/  IMAD R9, R2, 0x4, R21 ;  /* 0x0000000402097824 */ /* 0x002fe200078e0215 */
[----:B------:R-:W-:Y:S02]  /*133d0*/  ISETP.LT.AND P4, PT, R82, UR11, !P0 ;  /* 0x0000000b52007c0c */ /* 0x000fe4000c781270 */
[----:B------:R-:W-:Y:S01]  /*133e0*/  PRMT R15, R5, 0x7632, R15 ;  /* 0x00007632050f7816 */ /* 0x000fe2000000000f */
[----:B------:R-:W-:Y:S01]  /*133f0*/  IMAD R13, R2, 0x4, R9 ;  /* 0x00000004020d7824 */ /* 0x000fe200078e0209 */
[----:B------:R-:W-:-:S02]  /*13400*/  ISETP.LT.AND P2, PT, R80, UR11, !P0 ;  /* 0x0000000b50007c0c */ /* 0x000fc4000c741270 */
[-C--:B------:R-:W-:Y:S02]  /*13410*/  LEA.HI.X.SX32 R5, R21, R32.reuse, 0x1, P6 ;  /* 0x0000002015057211 */ /* 0x080fe400030f0eff */
[----:B------:R-:W-:Y:S02]  /*13420*/  ISETP.LT.AND P3, PT, R78, UR11, !P0 ;  /* 0x0000000b4e007c0c */ /* 0x000fe4000c761270 */
[CC--:B------:R-:W-:Y:S02]  /*13430*/  LEA R8, P6, R9.reuse, R3.reuse, 0x1 ;  /* 0x0000000309087211 */ /* 0x0c0fe400078c08ff */
[----:B------:R-:W-:Y:S01]  /*13440*/  ISETP.LT.AND P1, PT, R76, UR11, !P0 ;  /* 0x0000000b4c007c0c */ /* 0x000fe2000c721270 */
[----:B------:R0:W-:Y:S01]  /*13450*/  @P5 STG.E.U16 desc[UR40][R16.64], R15 ;  /* 0x0000000f10005986 */ /* 0x0001e2000c101528 */
[----:B------:R-:W-:Y:S02]  /*13460*/  LEA.HI.X.SX32 R9, R9, R32, 0x1, P6 ;  /* 0x0000002009097211 */ /* 0x000fe400030f0eff */
[----:B------:R-:W-:Y:S01]  /*13470*/  LEA R20, P6, R13, R3, 0x1 ;  /* 0x000000030d147211 */ /* 0x000fe200078c08ff */
[----:B------:R-:W-:Y:S01]  /*13480*/  @P4 STG.E.U16 desc[UR40][R18.64], R12 ;  /* 0x0000000c12004986 */ /* 0x000fe2000c101528 */
[----:B------:R-:W-:-:S02]  /*13490*/  PRMT R23, R6, 0x7632, R23 ;  /* 0x0000763206177816 */ /* 0x000fc40000000017 */
[----:B------:R-:W-:Y:S01]  /*134a0*/  LEA.HI.X.SX32 R21, R13, R32, 0x1, P6 ;  /* 0x000000200d157211 */ /* 0x000fe200030f0eff */
[----:B0-----:R-:W-:Y:S01]  /*134b0*/  IMAD R17, R2, 0x4, R13 ;  /* 0x0000000402117824 */ /* 0x001fe200078e020d */
[----:B------:R-:W-:Y:S01]  /*134c0*/  LOP3.LUT R74, R96, 0xac, R0, 0xfe, !PT ;  /* 0x000000ac604a7812 */ /* 0x000fe200078efe00 */
[----:B------:R-:W0:Y:S03]  /*134d0*/  LDS.128 R12, [R44+UR5+0x800] ;  /* 0x000800052c0c7984 */ /* 0x000e260008000c00 */
[----:B------:R-:W-:Y:S01]  /*134e0*/  LEA R22, P6, R17, R3, 0x1 ;  /* 0x0000000311167211 */ /* 0x000fe200078c08ff */
[----:B------:R1:W-:Y:S01]  /*134f0*/  @P2 STG.E.U16 desc[UR40][R4.64], R6 ;  /* 0x0000000604002986 */ /* 0x0003e2000c101528 */
[----:B------:R-:W-:-:S03]  /*13500*/  ISETP.LT.AND P5, PT, R74, UR11, !P0 ;  /* 0x0000000b4a007c0c */ /* 0x000fc6000c7a1270 */
[----:B------:R-:W-:Y:S04]  /*13510*/  @P3 STG.E.U16 desc[UR40][R8.64], R10 ;  /* 0x0000000a08003986 */ /* 0x000fe8000c101528 */
[----:B------:R2:W-:Y:S01]  /*13520*/  @P1 STG.E.U16 desc[UR40][R20.64], R23 ;  /* 0x0000001714001986 */ /* 0x0005e2000c101528 */
[----:B-1----:R-:W-:Y:S01]  /*13530*/  IMAD R5, R2, 0x4, R17 ;  /* 0x0000000402057824 */ /* 0x002fe200078e0211 */
[----:B------:R-:W-:-:S03]  /*13540*/  LOP3.LUT R72, R96, 0xb0, R0, 0xfe, !PT ;  /* 0x000000b060487812 */ /* 0x000fc600078efe00 */
[----:B------:R-:W-:Y:S01]  /*13550*/  IMAD R25, R2, 0x4, R5 ;  /* 0x0000000402197824 */ /* 0x000fe200078e0205 */
[-C--:B--2---:R-:W-:Y:S02]  /*13560*/  LEA.HI.X.SX32 R23, R17, R32.reuse, 0x1, P6 ;  /* 0x0000002011177211 */ /* 0x084fe400030f0eff */
[----:B------:R-:W1:Y:S01]  /*13570*/  LDS.128 R16, [R43+UR5+0x800] ;  /* 0x000800052b107984 */ /* 0x000e620008000c00 */
[----:B------:R-:W-:Y:S01]  /*13580*/  PRMT R6, R10, 0x7632, R6 ;  /* 0x000076320a067816 */ /* 0x000fe20000000006 */
[----:B------:R-:W-:Y:S01]  /*13590*/  IMAD R21, R2, 0x4, R25 ;  /* 0x0000000402157824 */ /* 0x000fe200078e0219 */
[C---:B------:R-:W-:Y:S02]  /*135a0*/  LEA R8, P6, R25.reuse, R3, 0x1 ;  /* 0x0000000319087211 */ /* 0x040fe400078c08ff */
[----:B------:R-:W-:Y:S02]  /*135b0*/  ISETP.LT.AND P4, PT, R72, UR11, !P0 ;  /* 0x0000000b48007c0c */ /* 0x000fe4000c781270 */
[----:B------:R-:W-:Y:S01]  /*135c0*/  LOP3.LUT R70, R96, 0xb4, R0, 0xfe, !PT ;  /* 0x000000b460467812 */ /* 0x000fe200078efe00 */
[----:B------:R2:W-:Y:S01]  /*135d0*/  @P5 STG.E.U16 desc[UR40][R22.64], R6 ;  /* 0x0000000616005986 */ /* 0x0005e2000c101528 */
[----:B------:R-:W-:-:S02]  /*135e0*/  LEA.HI.X.SX32 R9, R25, R32, 0x1, P6 ;  /* 0x0000002019097211 */ /* 0x000fc400030f0eff */
[-C--:B------:R-:W-:Y:S02]  /*135f0*/  LEA R4, P1, R5, R3.reuse, 0x1 ;  /* 0x0000000305047211 */ /* 0x080fe400078208ff */
[----:B------:R-:W-:Y:S02]  /*13600*/  LEA R20, P6, R21, R3, 0x1 ;  /* 0x0000000315147211 */ /* 0x000fe400078c08ff */
[----:B------:R-:W-:Y:S01]  /*13610*/  ISETP.LT.AND P2, PT, R70, UR11, !P0 ;  /* 0x0000000b46007c0c */ /* 0x000fe2000c741270 */
[----:B--2---:R-:W-:Y:S01]  /*13620*/  IMAD R23, R2, 0x4, R21 ;  /* 0x0000000402177824 */ /* 0x004fe200078e0215 */
[----:B------:R-:W-:Y:S02]  /*13630*/  LOP3.LUT R68, R96, 0xb8, R0, 0xfe, !PT ;  /* 0x000000b860447812 */ /* 0x000fe400078efe00 */
[-C--:B------:R-:W-:Y:S01]  /*13640*/  LEA.HI.X.SX32 R5, R5, R32.reuse, 0x1, P1 ;  /* 0x0000002005057211 */ /* 0x080fe200008f0eff */
[----:B------:R-:W-:Y:S01]  /*13650*/  IMAD R25, R2, 0x4, R23 ;  /* 0x0000000402197824 */ /* 0x000fe200078e0217 */
[----:B------:R-:W-:-:S02]  /*13660*/  LEA.HI.X.SX32 R21, R21, R32, 0x1, P6 ;  /* 0x0000002015157211 */ /* 0x000fc400030f0eff */
[C-C-:B------:R-:W-:Y:S02]  /*13670*/  LOP3.LUT R66, R96.reuse, 0xbc, R0.reuse, 0xfe, !PT ;  /* 0x000000bc60427812 */ /* 0x140fe400078efe00 */
[----:B------:R-:W-:Y:S02]  /*13680*/  LEA R22, P6, R23, R3, 0x1 ;  /* 0x0000000317167211 */ /* 0x000fe400078c08ff */
[----:B------:R-:W-:Y:S01]  /*13690*/  LOP3.LUT R62, R96, 0xc0, R0, 0xfe, !PT ;  /* 0x000000c0603e7812 */ /* 0x000fe200078efe00 */
[----:B------:R2:W-:Y:S01]  /*136a0*/  @P4 STG.E.U16 desc[UR40][R4.64], R7 ;  /* 0x0000000704004986 */ /* 0x0005e2000c101528 */
[----:B------:R-:W-:Y:S02]  /*136b0*/  ISETP.LT.AND P3, PT, R68, UR11, !P0 ;  /* 0x0000000b44007c0c */ /* 0x000fe4000c761270 */
[----:B------:R-:W-:Y:S02]  /*136c0*/  ISETP.LT.AND P1, PT, R66, UR11, !P0 ;  /* 0x0000000b42007c0c */ /* 0x000fe4000c721270 */
[----:B------:R-:W-:-:S02]  /*136d0*/  PRMT R10, R7, 0x7632, R10 ;  /* 0x00007632070a7816 */ /* 0x000fc4000000000a */
[-C--:B------:R-:W-:Y:S02]  /*136e0*/  LEA.HI.X.SX32 R23, R23, R32.reuse, 0x1, P6 ;  /* 0x0000002017177211 */ /* 0x080fe400030f0eff */
[----:B------:R-:W-:Y:S02]  /*136f0*/  ISETP.LT.AND P5, PT, R62, UR11, !P0 ;  /* 0x0000000b3e007c0c */ /* 0x000fe4000c7a1270 */
[--C-:B------:R-:W-:Y:S01]  /*13700*/  LOP3.LUT R42, R96, 0xc4, R0.reuse, 0xfe, !PT ;  /* 0x000000c4602a7812 */ /* 0x100fe200078efe00 */
[----:B--2---:R-:W-:Y:S01]  /*13710*/  IMAD R7, R2, 0x4, R25 ;  /* 0x0000000402077824 */ /* 0x004fe200078e0219 */
[C---:B------:R-:W-:Y:S02]  /*13720*/  LEA R4, P6, R25.reuse, R3, 0x1 ;  /* 0x0000000319047211 */ /* 0x040fe400078c08ff */
[----:B------:R-:W-:Y:S01]  /*13730*/  LOP3.LUT R41, R96, 0xc8, R0, 0xfe, !PT ;  /* 0x000000c860297812 */ /* 0x000fe200078efe00 */
[----:B------:R2:W-:Y:S01]  /*13740*/  @P2 STG.E.U16 desc[UR40][R8.64], R11 ;  /* 0x0000000b08002986 */ /* 0x0005e2000c101528 */
[----:B------:R-:W-:-:S02]  /*13750*/  LEA.HI.X.SX32 R5, R25, R32, 0x1, P6 ;  /* 0x0000002019057211 */ /* 0x000fc400030f0eff */
[----:B------:R-:W-:Y:S02]  /*13760*/  ISETP.LT.AND P4, PT, R42, UR11, !P0 ;  /* 0x0000000b2a007c0c */ /* 0x000fe4000c781270 */
[-C--:B------:R-:W-:Y:S02]  /*13770*/  LEA R6, P6, R7, R3.reuse, 0x1 ;  /* 0x0000000307067211 */ /* 0x080fe400078c08ff */
[----:B------:R-:W-:Y:S02]  /*13780*/  ISETP.LT.AND P2, PT, R41, UR11, !P0 ;  /* 0x0000000b29007c0c */ /* 0x000fe4000c741270 */
[----:B------:R-:W-:Y:S01]  /*13790*/  PRMT R24, R11, 0x7632, R24 ;  /* 0x000076320b187816 */ /* 0x000fe20000000018 */
[----:B--2---:R-:W-:Y:S01]  /*137a0*/  IMAD R9, R2, 0x4, R7 ;  /* 0x0000000402097824 */ /* 0x004fe200078e0207 */
[----:B------:R-:W-:Y:S01]  /*137b0*/  LEA.HI.X.SX32 R7, R7, R32, 0x1, P6 ;  /* 0x0000002007077211 */ /* 0x000fe200030f0eff */
[----:B------:R2:W-:Y:S01]  /*137c0*/  @P3 STG.E.U16 desc[UR40][R20.64], R10 ;  /* 0x0000000a14003986 */ /* 0x0005e2000c101528 */
[----:B------:R-:W-:Y:S01]  /*137d0*/  LOP3.LUT R40, R96, 0xcc, R0, 0xfe, !PT ;  /* 0x000000cc60287812 */ /* 0x000fe200078efe00 */
[----:B------:R-:W-:Y:S01]  /*137e0*/  IMAD R11, R2, 0x4, R9 ;  /* 0x00000004020b7824 */ /* 0x000fe200078e0209 */
[----:B------:R-:W-:Y:S01]  /*137f0*/  LEA R8, P6, R9, R3, 0x1 ;  /* 0x0000000309087211 */ /* 0x000fe200078c08ff */
[----:B------:R-:W-:Y:S01]  /*13800*/  @P1 STG.E.U16 desc[UR40][R22.64], R24 ;  /* 0x0000001816001986 */ /* 0x000fe2000c101528 */
[----:B------:R-:W-:-:S02]  /*13810*/  ISETP.LT.AND P3, PT, R40, UR11, !P0 ;  /* 0x0000000b28007c0c */ /* 0x000fc4000c761270 */
[----:B------:R-:W-:Y:S01]  /*13820*/  LEA.HI.X.SX32 R9, R9, R32, 0x1, P6 ;  /* 0x0000002009097211 */ /* 0x000fe200030f0eff */
[----:B0-----:R0:W-:Y:S01]  /*13830*/  @P5 STG.E.U16 desc[UR40][R4.64], R12 ;  /* 0x0000000c04005986 */ /* 0x0011e2000c101528 */
[----:B--2---:R-:W-:-:S03]  /*13840*/  IMAD R21, R2, 0x4, R11 ;  /* 0x0000000402157824 */ /* 0x004fc600078e020b */
[----:B-1----:R1:W-:Y:S01]  /*13850*/  @P4 STG.E.U16 desc[UR40][R6.64], R16 ;  /* 0x0000001006004986 */ /* 0x0023e2000c101528 */
[----:B------:R-:W-:Y:S02]  /*13860*/  LEA R10, P6, R11, R3, 0x1 ;  /* 0x000000030b0a7211 */ /* 0x000fe400078c08ff */
[----:B0-----:R-:W-:Y:S01]  /*13870*/  PRMT R5, R12, 0x7632, R5 ;  /* 0x000076320c057816 */ /* 0x001fe20000000005 */
[----:B------:R-:W-:Y:S01]  /*13880*/  IMAD R23, R2, 0x4, R21 ;  /* 0x0000000402177824 */ /* 0x000fe200078e0215 */
[----:B------:R-:W-:-:S03]  /*13890*/  LOP3.LUT R38, R96, 0xd0, R0, 0xfe, !PT ;  /* 0x000000d060267812 */ /* 0x000fc600078efe00 */
[----:B------:R0:W-:Y:S01]  /*138a0*/  @P2 STG.E.U16 desc[UR40][R8.64], R5 ;  /* 0x0000000508002986 */ /* 0x0001e2000c101528 */
[----:B------:R-:W-:Y:S02]  /*138b0*/  LEA R4, P2, R21, R3, 0x1 ;  /* 0x0000000315047211 */ /* 0x000fe400078408ff */
[----:B------:R-:W-:Y:S02]  /*138c0*/  LOP3.LUT R39, R96, 0xd4, R0, 0xfe, !PT ;  /* 0x000000d460277812 */ /* 0x000fe400078efe00 */
[----:B-1----:R-:W-:Y:S02]  /*138d0*/  PRMT R7, R16, 0x7632, R7 ;  /* 0x0000763210077816 */ /* 0x002fe40000000007 */
[----:B------:R-:W-:Y:S02]  /*138e0*/  LEA.HI.X.SX32 R11, R11, R32, 0x1, P6 ;  /* 0x000000200b0b7211 */ /* 0x000fe400030f0eff */
[----:B------:R-:W-:Y:S02]  /*138f0*/  ISETP.LT.AND P1, PT, R38, UR11, !P0 ;  /* 0x0000000b26007c0c */ /* 0x000fe4000c721270 */
[----:B------:R-:W-:-:S02]  /*13900*/  ISETP.LT.AND P5, PT, R39, UR11, !P0 ;  /* 0x0000000b27007c0c */ /* 0x000fc4000c7a1270 */
[----:B0-----:R-:W-:Y:S01]  /*13910*/  LEA.HI.X.SX32 R5, R21, R32, 0x1, P2 ;  /* 0x0000002015057211 */ /* 0x001fe200010f0eff */
[----:B------:R-:W-:Y:S01]  /*13920*/  IMAD R21, R2, 0x4, R23 ;  /* 0x0000000402157824 */ /* 0x000fe200078e0217 */
[----:B------:R-:W-:Y:S02]  /*13930*/  LEA R6, P6, R23, R3, 0x1 ;  /* 0x0000000317067211 */ /* 0x000fe400078c08ff */
[C-C-:B------:R-:W-:Y:S01]  /*13940*/  LOP3.LUT R37, R96.reuse, 0xd8, R0.reuse, 0xfe, !PT ;  /* 0x000000d860257812 */ /* 0x140fe200078efe00 */
[----:B------:R0:W-:Y:S03]  /*13950*/  @P3 STG.E.U16 desc[UR40][R10.64], R7 ;  /* 0x000000070a003986 */ /* 0x0001e6000c101528 */
[----:B------:R-:W-:Y:S02]  /*13960*/  ISETP.LT.AND P4, PT, R37, UR11, !P0 ;  /* 0x0000000b25007c0c */ /* 0x000fe4000c781270 */
[----:B------:R-:W-:-:S02]  /*13970*/  LOP3.LUT R34, R96, 0xdc, R0, 0xfe, !PT ;  /* 0x000000dc60227812 */ /* 0x000fc400078efe00 */
[-C--:B0-----:R-:W-:Y:S01]  /*13980*/  LEA.HI.X.SX32 R7, R23, R32.reuse, 0x1, P6 ;  /* 0x0000002017077211 */ /* 0x081fe200030f0eff */
[----:B------:R-:W-:Y:S01]  /*13990*/  IMAD R11, R2, 0x4, R21 ;  /* 0x00000004020b7824 */ /* 0x000fe200078e0215 */
[CC--:B------:R-:W-:Y:S01]  /*139a0*/  LEA R8, P6, R21.reuse, R3.reuse, 0x1 ;  /* 0x0000000315087211 */ /* 0x0c0fe200078c08ff */
[----:B------:R0:W-:Y:S01]  /*139b0*/  @P1 STG.E.U16 desc[UR40][R4.64], R13 ;  /* 0x0000000d04001986 */ /* 0x0001e2000c101528 */
[--C-:B------:R-:W-:Y:S02]  /*139c0*/  LOP3.LUT R36, R96, 0xe0, R0.reuse, 0xfe, !PT ;  /* 0x000000e060247812 */ /* 0x100fe400078efe00 */
[----:B------:R-:W-:Y:S01]  /*139d0*/  LEA.HI.X.SX32 R9, R21, R32, 0x1, P6 ;  /* 0x0000002015097211 */ /* 0x000fe200030f0eff */
[----:B------:R-:W-:Y:S01]  /*139e0*/  IMAD R21, R2, 0x4, R11 ;  /* 0x0000000402157824 */ /* 0x000fe200078e020b */
[----:B------:R-:W-:Y:S01]  /*139f0*/  LEA R10, P6, R11, R3, 0x1 ;  /* 0x000000030b0a7211 */ /* 0x000fe200078c08ff */
[----:B------:R1:W-:Y:S01]  /*13a00*/  @P5 STG.E.U16 desc[UR40][R6.64], R17 ;  /* 0x0000001106005986 */ /* 0x0003e2000c101528 */
[----:B------:R-:W-:-:S02]  /*13a10*/  LOP3.LUT R35, R96, 0xe4, R0, 0xfe, !PT ;  /* 0x000000e460237812 */ /* 0x000fc400078efe00 */
[----:B------:R-:W-:Y:S02]  /*13a20*/  ISETP.LT.AND P3, PT, R34, UR11, !P0 ;  /* 0x0000000b22007c0c */ /* 0x000fe4000c761270 */
[-C--:B------:R-:W-:Y:S02]  /*13a30*/  LEA.HI.X.SX32 R11, R11, R32.reuse, 0x1, P6 ;  /* 0x000000200b0b7211 */ /* 0x080fe400030f0eff */
[----:B0-----:R-:W-:Y:S02]  /*13a40*/  PRMT R5, R13, 0x7632, R5 ;  /* 0x000076320d057816 */ /* 0x001fe40000000005 */
[----:B------:R-:W-:Y:S02]  /*13a50*/  ISETP.LT.AND P2, PT, R36, UR11, !P0 ;  /* 0x0000000b24007c0c */ /* 0x000fe4000c741270 */
[----:B------:R-:W-:Y:S01]  /*13a60*/  LEA R4, P6, R21, R3, 0x1 ;  /* 0x0000000315047211 */ /* 0x000fe200078c08ff */
[C---:B-1----:R-:W-:Y:S01]  /*13a70*/  IMAD R7, R2.reuse, 0x4, R21 ;  /* 0x0000000402077824 */ /* 0x042fe200078e0215 */
[----:B------:R-:W-:Y:S01]  /*13a80*/  ISETP.LT.AND P1, PT, R35, UR11, !P0 ;  /* 0x0000000b23007c0c */ /* 0x000fe2000c721270 */
[----:B------:R0:W-:Y:S02]  /*13a90*/  @P4 STG.E.U16 desc[UR40][R8.64], R5 ;  /* 0x0000000508004986 */ /* 0x0001e4000c101528 */
[----:B------:R-:W-:Y:S01]  /*13aa0*/  IMAD R13, R2, 0x4, R7 ;  /* 0x00000004020d7824 */ /* 0x000fe200078e0207 */
[----:B0-----:R-:W-:-:S02]  /*13ab0*/  LEA.HI.X.SX32 R5, R21, R32, 0x1, P6 ;  /* 0x0000002015057211 */ /* 0x001fc400030f0eff */
[----:B------:R-:W-:Y:S02]  /*13ac0*/  LEA R6, P6, R7, R3, 0x1 ;  /* 0x0000000307067211 */ /* 0x000fe400078c08ff */
[----:B------:R-:W-:Y:S01]  /*13ad0*/  PRMT R9, R17, 0x7632, R9 ;  /* 0x0000763211097816 */ /* 0x000fe20000000009 */
[----:B------:R-:W-:Y:S01]  /*13ae0*/  IMAD R17, R2, 0x4, R13 ;  /* 0x0000000402117824 */ /* 0x000fe200078e020d */
[----:B------:R-:W-:-:S03]  /*13af0*/  LEA.HI.X.SX32 R7, R7, R32, 0x1, P6 ;  /* 0x0000002007077211 */ /* 0x000fc600030f0eff */
[C---:B------:R-:W-:Y:S01]  /*13b00*/  IMAD R21, R2.reuse, 0x4, R17 ;  /* 0x0000000402157824 */ /* 0x040fe200078e0211 */
[----:B------:R0:W-:Y:S04]  /*13b10*/  @P3 STG.E.U16 desc[UR40][R10.64], R9 ;  /* 0x000000090a003986 */ /* 0x0001e8000c101528 */
[----:B------:R1:W-:Y:S01]  /*13b20*/  @P2 STG.E.U16 desc[UR40][R4.64], R14 ;  /* 0x0000000e04002986 */ /* 0x0003e2000c101528 */
[----:B------:R-:W-:-:S03]  /*13b30*/  IMAD R23, R2, 0x4, R21 ;  /* 0x0000000402177824 */ /* 0x000fc600078e0215 */
[----:B------:R2:W-:Y:S01]  /*13b40*/  @P1 STG.E.U16 desc[UR40][R6.64], R18 ;  /* 0x0000001206001986 */ /* 0x0005e2000c101528 */
[C-C-:B------:R-:W-:Y:S02]  /*13b50*/  LOP3.LUT R33, R96.reuse, 0xe8, R0.reuse, 0xfe, !PT ;  /* 0x000000e860217812 */ /* 0x140fe400078efe00 */
[-C--:B0-----:R-:W-:Y:S02]  /*13b60*/  LEA R10, P1, R17, R3.reuse, 0x1 ;  /* 0x00000003110a7211 */ /* 0x081fe400078208ff */
[C-C-:B------:R-:W-:Y:S02]  /*13b70*/  LOP3.LUT R60, R96.reuse, 0xec, R0.reuse, 0xfe, !PT ;  /* 0x000000ec603c7812 */ /* 0x140fe400078efe00 */
[----:B------:R-:W-:Y:S02]  /*13b80*/  LOP3.LUT R52, R96, 0xf0, R0, 0xfe, !PT ;  /* 0x000000f060347812 */ /* 0x000fe400078efe00 */
[----:B------:R-:W-:Y:S02]  /*13b90*/  LEA R8, P6, R13, R3, 0x1 ;  /* 0x000000030d087211 */ /* 0x000fe400078c08ff */
[----:B------:R-:W-:-:S02]  /*13ba0*/  LEA.HI.X.SX32 R11, R17, R32, 0x1, P1 ;  /* 0x00000020110b7211 */ /* 0x000fc400008f0eff */
[C-C-:B------:R-:W-:Y:S02]  /*13bb0*/  LOP3.LUT R54, R96.reuse, 0xf4, R0.reuse, 0xfe, !PT ;  /* 0x000000f460367812 */ /* 0x140fe400078efe00 */
[----:B-1----:R-:W-:Y:S02]  /*13bc0*/  LEA R4, P1, R23, R3, 0x1 ;  /* 0x0000000317047211 */ /* 0x002fe400078208ff */
[C-C-:B------:R-:W-:Y:S02]  /*13bd0*/  LOP3.LUT R50, R96.reuse, 0xf8, R0.reuse, 0xfe, !PT ;  /* 0x000000f860327812 */ /* 0x140fe400078efe00 */
[----:B------:R-:W-:Y:S02]  /*13be0*/  ISETP.LT.AND P5, PT, R33, UR11, !P0 ;  /* 0x0000000b21007c0c */ /* 0x000fe4000c7a1270 */
[----:B------:R-:W-:Y:S02]  /*13bf0*/  LOP3.LUT R0, R96, 0xfc, R0, 0xfe, !PT ;  /* 0x000000fc60007812 */ /* 0x000fe400078efe00 */
[----:B------:R-:W-:Y:S01]  /*13c00*/  ISETP.LT.AND P4, PT, R60, UR11, !P0 ;  /* 0x0000000b3c007c0c */ /* 0x000fe2000c781270 */
[----:B------:R-:W-:Y:S01]  /*13c10*/  IMAD R25, R2, 0x4, R23 ;  /* 0x0000000402197824 */ /* 0x000fe200078e0217 */
[----:B------:R-:W-:-:S02]  /*13c20*/  ISETP.LT.AND P3, PT, R52, UR11, !P0 ;  /* 0x0000000b34007c0c */ /* 0x000fc4000c761270 */
[-C--:B------:R-:W-:Y:S02]  /*13c30*/  LEA.HI.X.SX32 R9, R13, R32.reuse, 0x1, P6 ;  /* 0x000000200d097211 */ /* 0x080fe400030f0eff */
[----:B------:R-:W-:Y:S02]  /*13c40*/  ISETP.LT.AND P2, PT, R54, UR11, !P0 ;  /* 0x0000000b36007c0c */ /* 0x000fe4000c741270 */
[----:B------:R-:W-:Y:S02]  /*13c50*/  LEA R12, P6, R21, R3, 0x1 ;  /* 0x00000003150c7211 */ /* 0x000fe400078c08ff */
[----:B------:R-:W-:Y:S02]  /*13c60*/  LEA.HI.X.SX32 R5, R23, R32, 0x1, P1 ;  /* 0x0000002017057211 */ /* 0x000fe400008f0eff */
[----:B------:R-:W-:Y:S02]  /*13c70*/  ISETP.LT.AND P1, PT, R50, UR11, !P0 ;  /* 0x0000000b32007c0c */ /* 0x000fe4000c721270 */
[----:B------:R-:W-:-:S02]  /*13c80*/  ISETP.LT.AND P0, PT, R0, UR11, !P0 ;  /* 0x0000000b00007c0c */ /* 0x000fc4000c701270 */
[-C--:B------:R-:W-:Y:S02]  /*13c90*/  LEA.HI.X.SX32 R13, R21, R32.reuse, 0x1, P6 ;  /* 0x00000020150d7211 */ /* 0x080fe400030f0eff */
[C---:B------:R-:W-:Y:S02]  /*13ca0*/  LEA R16, P6, R25.reuse, R3, 0x1 ;  /* 0x0000000319107211 */ /* 0x040fe400078c08ff */
[----:B------:R-:W-:Y:S02]  /*13cb0*/  PRMT R14, R14, 0x7632, R14 ;  /* 0x000076320e0e7816 */ /* 0x000fe4000000000e */
[----:B--2---:R-:W-:Y:S01]  /*13cc0*/  PRMT R18, R18, 0x7632, R18 ;  /* 0x0000763212127816 */ /* 0x004fe20000000012 */
[----:B------:R-:W-:Y:S01]  /*13cd0*/  IMAD R20, R2, 0x4, R25 ;  /* 0x0000000402147824 */ /* 0x000fe200078e0219 */
[----:B------:R-:W-:Y:S01]  /*13ce0*/  LEA.HI.X.SX32 R17, R25, R32, 0x1, P6 ;  /* 0x0000002019117211 */ /* 0x000fe200030f0eff */
[----:B------:R0:W-:Y:S01]  /*13cf0*/  @P5 STG.E.U16 desc[UR40][R8.64], R14 ;  /* 0x0000000e08005986 */ /* 0x0001e2000c101528 */
[----:B------:R-:W-:-:S03]  /*13d00*/  PRMT R0, R15, 0x7632, R0 ;  /* 0x000076320f007816 */ /* 0x000fc60000000000 */
[----:B------:R0:W-:Y:S01]  /*13d10*/  @P4 STG.E.U16 desc[UR40][R10.64], R18 ;  /* 0x000000120a004986 */ /* 0x0001e2000c101528 */
[----:B------:R-:W-:-:S03]  /*13d20*/  LEA R2, P6, R20, R3, 0x1 ;  /* 0x0000000314027211 */ /* 0x000fc600078c08ff */
[----:B------:R0:W-:Y:S04]  /*13d30*/  @P3 STG.E.U16 desc[UR40][R12.64], R15 ;  /* 0x0000000f0c003986 */ /* 0x0001e8000c101528 */
[----:B------:R0:W-:Y:S01]  /*13d40*/  @P2 STG.E.U16 desc[UR40][R4.64], R19 ;  /* 0x0000001304002986 */ /* 0x0001e2000c101528 */
[----:B------:R-:W-:-:S03]  /*13d50*/  LEA.HI.X.SX32 R3, R20, R32, 0x1, P6 ;  /* 0x0000002014037211 */ /* 0x000fc600030f0eff */
[----:B------:R0:W-:Y:S01]  /*13d60*/  @P1 STG.E.U16 desc[UR40][R16.64], R0 ;  /* 0x0000000010001986 */ /* 0x0001e2000c101528 */
[----:B------:R-:W-:Y:S05]  /*13d70*/  @!P0 EXIT ;  /* 0x000000000000894d */ /* 0x000fea0003800000 */
[----:B0-----:R-:W-:-:S05]  /*13d80*/  PRMT R19, R19, 0x7632, R19 ;  /* 0x0000763213137816 */ /* 0x001fca0000000013 */
[----:B------:R-:W-:Y:S01]  /*13d90*/  STG.E.U16 desc[UR40][R2.64], R19 ;  /* 0x0000001302007986 */ /* 0x000fe2000c101528 */
[----:B------:R-:W-:Y:S05]  /*13da0*/  EXIT ;  /* 0x000000000000794d */ /* 0x000fea0003800000 */
.L_x_3:
[----:B------:R-:W-:-:S00]  /*13db0*/  BRA `(.L_x_3) ;  /* 0xfffffffc00fc7947 */ /* 0x000fc0000383ffff */
[----:B------:R-:W-:-:S00]  /*13dc0*/  NOP ;  /* 0x0000000000007918 */ /* 0x000fc00000000000 */
        /* <DEDUP_REMOVED lines=11> */
.L_x_4:


//--------------------- .nv.shared.matmul_kernel  --------------------------
	.section	.nv.shared.matmul_kernel,"aw",@nobits
	.sectionflags	@""
	.align	16
	.zero		1024


//--------------------- .nv.shared.reserved.0     --------------------------
	.section	.nv.shared.reserved.0,"aw",@nobits
	.weak		__nv_reservedSMEM_offset_0_alias
	.size		__nv_reservedSMEM_offset_0_alias, 0, 0
	.other		__nv_reservedSMEM_offset_0_alias,@"STO_CUDA_RESERVED_SHARED STV_DEFAULT"
__nv_reservedSMEM_offset_0_alias:
	.zero		0


//--------------------- .nv.constant0.matmul_kernel --------------------------
	.section	.nv.constant0.matmul_kernel,"a",@progbits
	.sectionflags	@""
	.align	4
.nv.constant0.matmul_kernel:
	.zero		608


//--------------------- SYMBOLS --------------------------

	.type		.nv.reservedSmem.offset0,@object
	.size		.nv.reservedSmem.offset0,0x4
